def matmul_kernel(
    a_ptr,
    b_ptr,
    c_ptr,
    M,
    N,
    K,
    stride_am,
    stride_ak,
    stride_bk,
    stride_bn,
    stride_cm,
    stride_cn,
    BLOCK_M: tl.constexpr,
    BLOCK_N: tl.constexpr,
    BLOCK_K: tl.constexpr,
    GROUP_M: tl.constexpr,
):
    pid = tl.program_id(axis=0)
    num_pid_m = tl.cdiv(M, BLOCK_M)
    num_pid_n = tl.cdiv(N, BLOCK_N)
    num_pid_in_group = GROUP_M * num_pid_n
    group_id = pid // num_pid_in_group
    first_pid_m = group_id * GROUP_M
    group_size_m = min(num_pid_m - first_pid_m, GROUP_M)
    pid_m = first_pid_m + ((pid % num_pid_in_group) % group_size_m)
    pid_n = (pid % num_pid_in_group) // group_size_m

    offs_am = (pid_m * BLOCK_M + tl.arange(0, BLOCK_M)) % M
    offs_bn = (pid_n * BLOCK_N + tl.arange(0, BLOCK_N)) % N
    offs_k = tl.arange(0, BLOCK_K)
    a_ptrs = a_ptr + offs_am[:, None] * stride_am + offs_k[None, :] * stride_ak
    b_ptrs = b_ptr + offs_k[:, None] * stride_bk + offs_bn[None, :] * stride_bn

    acc = tl.zeros((BLOCK_M, BLOCK_N), dtype=tl.float32)
    for kk in range(0, tl.cdiv(K, BLOCK_K)):
        a = tl.load(a_ptrs, mask=offs_k[None, :] < K - kk * BLOCK_K, other=0.0)
        b = tl.load(b_ptrs, mask=offs_k[:, None] < K - kk * BLOCK_K, other=0.0)
        acc = tl.dot(a, b, acc)
        a_ptrs += BLOCK_K * stride_ak
        b_ptrs += BLOCK_K * stride_bk

    c = acc.to(c_ptr.dtype.element_ty)
    offs_cm = pid_m * BLOCK_M + tl.arange(0, BLOCK_M)
    offs_cn = pid_n * BLOCK_N + tl.arange(0, BLOCK_N)
    c_ptrs = c_ptr + offs_cm[:, None] * stride_cm + offs_cn[None, :] * stride_cn
    mask = (offs_cm[:, None] < M) & (offs_cn[None, :] < N)
    tl.store(c_ptrs, c, mask=mask)

# config = {"BLOCK_K": 32, "BLOCK_M": 256, "BLOCK_N": 32, "GROUP_M": 8, "arch": "sm_100", "dtype": "bf16", "num_ctas": 1, "num_stages": 2, "num_warps": 2}
# arch = sm_100


// ===== COMPILED SASS (sm_100a) =====

	.target	sm_100a

	.elftype	@"ET_EXEC"


//--------------------- .note.nv.tkinfo           --------------------------
	.section	.note.nv.tkinfo,"",@"SHT_NOTE"
	.sectionflags	@"SHF_NOTE_NV_TKINFO"
	.tkinfo
        /*0018*/ 	.word	0x00000081
        /*0030*/ 	.string	""
        /*0030*/ 	.string	"ptxas-blackwell"
        /*0030*/ 	.string	"Cuda compilation tools, release 12.9, V12.9.86"
        /*0030*/ 	.string	"Build cuda_12.9.r12.9/compiler.36037853_0"
        /*0030*/ 	.string	"-v  -suppress-debug-info  -lineinfo  -arch sm_100a "



//--------------------- .note.nv.cuver            --------------------------
	.section	.note.nv.cuver,"",@"SHT_NOTE"
	.sectionflags	@"SHF_NOTE_NV_CUVER"
        /*0018*/ 	.short	0x0001
        /*001a*/ 	.short	0x0064
        /*001c*/ 	.short	0x0001
        /*001e*/ 	.short	0x0000
        /*0020*/ 	.short	0x0001
        /*0022*/ 	.short	0x0000


//--------------------- .nv.info                  --------------------------
	.section	.nv.info,"",@"SHT_CUDA_INFO"
	.align	4


	//----- nvinfo : EIATTR_REGCOUNT
	.align		4
        /*0000*/ 	.byte	0x04, 0x2f
        /*0002*/ 	.short	(.L_1 - .L_0)
	.align		4
.L_0:
        /*0004*/ 	.word	index@(matmul_kernel)
        /*0008*/ 	.word	0x00000020


	//----- nvinfo : EIATTR_FRAME_SIZE
	.align		4
.L_1:
        /*000c*/ 	.byte	0x04, 0x11
        /*000e*/ 	.short	(.L_3 - .L_2)
	.align		4
.L_2:
        /*0010*/ 	.word	index@(matmul_kernel)
        /*0014*/ 	.word	0x00000ee8


	//----- nvinfo : EIATTR_MIN_STACK_SIZE
	.align		4
.L_3:
        /*0018*/ 	.byte	0x04, 0x12
        /*001a*/ 	.short	(.L_5 - .L_4)
	.align		4
.L_4:
        /*001c*/ 	.word	index@(matmul_kernel)
        /*0020*/ 	.word	0x00000ee8
.L_5:


//--------------------- .nv.info.matmul_kernel    --------------------------
	.section	.nv.info.matmul_kernel,"",@"SHT_CUDA_INFO"
	.sectionflags	@""
	.align	4


	//----- nvinfo : EIATTR_CUDA_API_VERSION
	.align		4
        /*0000*/ 	.byte	0x04, 0x37
        /*0002*/ 	.short	(.L_7 - .L_6)
.L_6:
        /*0004*/ 	.word	0x00000081


	//----- nvinfo : EIATTR_KPARAM_INFO
	.align		4
.L_7:
        /*0008*/ 	.byte	0x04, 0x17
        /*000a*/ 	.short	(.L_9 - .L_8)
.L_8:
        /*000c*/ 	.word	0x00000000
        /*0010*/ 	.short	0x000d
        /*0012*/ 	.short	0x0048
        /*0014*/ 	.byte	0x00, 0xf4, 0x21, 0x00


	//----- nvinfo : EIATTR_KPARAM_INFO
	.align		4
.L_9:
        /*0018*/ 	.byte	0x04, 0x17
        /*001a*/ 	.short	(.L_11 - .L_10)
.L_10:
        /*001c*/ 	.word	0x00000000
        /*0020*/ 	.short	0x000c
        /*0022*/ 	.short	0x0040
        /*0024*/ 	.byte	0x00, 0xf4, 0x21, 0x00


	//----- nvinfo : EIATTR_KPARAM_INFO
	.align		4
.L_11:
        /*0028*/ 	.byte	0x04, 0x17
        /*002a*/ 	.short	(.L_13 - .L_12)
.L_12:
        /*002c*/ 	.word	0x00000000
        /*0030*/ 	.short	0x000b
        /*0032*/ 	.short	0x0038
        /*0034*/ 	.byte	0x00, 0xf0, 0x11, 0x00


	//----- nvinfo : EIATTR_KPARAM_INFO
	.align		4
.L_13:
        /*0038*/ 	.byte	0x04, 0x17
        /*003a*/ 	.short	(.L_15 - .L_14)
.L_14:
        /*003c*/ 	.word	0x00000000
        /*0040*/ 	.short	0x000a
        /*0042*/ 	.short	0x0034
        /*0044*/ 	.byte	0x00, 0xf0, 0x11, 0x00


	//----- nvinfo : EIATTR_KPARAM_INFO
	.align		4
.L_15:
        /*0048*/ 	.byte	0x04, 0x17
        /*004a*/ 	.short	(.L_17 - .L_16)
.L_16:
        /*004c*/ 	.word	0x00000000
        /*0050*/ 	.short	0x0009
        /*0052*/ 	.short	0x0030
        /*0054*/ 	.byte	0x00, 0xf0, 0x11, 0x00


	//----- nvinfo : EIATTR_KPARAM_INFO
	.align		4
.L_17:
        /*0058*/ 	.byte	0x04, 0x17
        /*005a*/ 	.short	(.L_19 - .L_18)
.L_18:
        /*005c*/ 	.word	0x00000000
        /*0060*/ 	.short	0x0008
        /*0062*/ 	.short	0x002c
        /*0064*/ 	.byte	0x00, 0xf0, 0x11, 0x00


	//----- nvinfo : EIATTR_KPARAM_INFO
	.align		4
.L_19:
        /*0068*/ 	.byte	0x04, 0x17
        /*006a*/ 	.short	(.L_21 - .L_20)
.L_20:
        /*006c*/ 	.word	0x00000000
        /*0070*/ 	.short	0x0007
        /*0072*/ 	.short	0x0028
        /*0074*/ 	.byte	0x00, 0xf0, 0x11, 0x00


	//----- nvinfo : EIATTR_KPARAM_INFO
	.align		4
.L_21:
        /*0078*/ 	.byte	0x04, 0x17
        /*007a*/ 	.short	(.L_23 - .L_22)
.L_22:
        /*007c*/ 	.word	0x00000000
        /*0080*/ 	.short	0x0006
        /*0082*/ 	.short	0x0024
        /*0084*/ 	.byte	0x00, 0xf0, 0x11, 0x00


	//----- nvinfo : EIATTR_KPARAM_INFO
	.align		4
.L_23:
        /*0088*/ 	.byte	0x04, 0x17
        /*008a*/ 	.short	(.L_25 - .L_24)
.L_24:
        /*008c*/ 	.word	0x00000000
        /*0090*/ 	.short	0x0005
        /*0092*/ 	.short	0x0020
        /*0094*/ 	.byte	0x00, 0xf0, 0x11, 0x00


	//----- nvinfo : EIATTR_KPARAM_INFO
	.align		4
.L_25:
        /*0098*/ 	.byte	0x04, 0x17
        /*009a*/ 	.short	(.L_27 - .L_26)
.L_26:
        /*009c*/ 	.word	0x00000000
        /*00a0*/ 	.short	0x0004
        /*00a2*/ 	.short	0x001c
        /*00a4*/ 	.byte	0x00, 0xf0, 0x11, 0x00


	//----- nvinfo : EIATTR_KPARAM_INFO
	.align		4
.L_27:
        /*00a8*/ 	.byte	0x04, 0x17
        /*00aa*/ 	.short	(.L_29 - .L_28)
.L_28:
        /*00ac*/ 	.word	0x00000000
        /*00b0*/ 	.short	0x0003
        /*00b2*/ 	.short	0x0018
        /*00b4*/ 	.byte	0x00, 0xf0, 0x11, 0x00


	//----- nvinfo : EIATTR_KPARAM_INFO
	.align		4
.L_29:
        /*00b8*/ 	.byte	0x04, 0x17
        /*00ba*/ 	.short	(.L_31 - .L_30)
.L_30:
        /*00bc*/ 	.word	0x00000000
        /*00c0*/ 	.short	0x0002
        /*00c2*/ 	.short	0x0010
        /*00c4*/ 	.byte	0x00, 0xf4, 0x21, 0x00


	//----- nvinfo : EIATTR_KPARAM_INFO
	.align		4
.L_31:
        /*00c8*/ 	.byte	0x04, 0x17
        /*00ca*/ 	.short	(.L_33 - .L_32)
.L_32:
        /*00cc*/ 	.word	0x00000000
        /*00d0*/ 	.short	0x0001
        /*00d2*/ 	.short	0x0008
        /*00d4*/ 	.byte	0x00, 0xf4, 0x21, 0x00


	//----- nvinfo : EIATTR_KPARAM_INFO
	.align		4
.L_33:
        /*00d8*/ 	.byte	0x04, 0x17
        /*00da*/ 	.short	(.L_35 - .L_34)
.L_34:
        /*00dc*/ 	.word	0x00000000
        /*00e0*/ 	.short	0x0000
        /*00e2*/ 	.short	0x0000
        /*00e4*/ 	.byte	0x00, 0xf4, 0x21, 0x00


	//----- nvinfo : EIATTR_SPARSE_MMA_MASK
	.align		4
.L_35:
        /*00e8*/ 	.byte	0x03, 0x50
        /*00ea*/ 	.short	0x0000


	//----- nvinfo : EIATTR_MAXREG_COUNT
	.align		4
        /*00ec*/ 	.byte	0x03, 0x1b
        /*00ee*/ 	.short	0x00ff


	//----- nvinfo : EIATTR_NUM_BARRIERS
	.align		4
        /*00f0*/ 	.byte	0x02, 0x4c
        /*00f2*/ 	.byte	0x01
	.zero		1


	//----- nvinfo : EIATTR_ANNOTATIONS
	.align		4
        /*00f4*/ 	.byte	0x04, 0x55
        /*00f6*/ 	.short	(.L_37 - .L_36)


	//   ....[0]....
.L_36:
        /*00f8*/ 	.word	0x00000001
        /*00fc*/ 	.byte	0x80, 0x00, 0x00, 0x00, 0x01, 0x00, 0x00, 0x00, 0xc0, 0x00, 0x00, 0x00, 0x01, 0x00, 0x00, 0x00
        /* <DEDUP_REMOVED lines=1029> */
        /*415c*/ 	.byte	0x50, 0x1b, 0x01, 0x00


	//----- nvinfo : EIATTR_VRC_CTA_INIT_COUNT
	.align		4
.L_37:
        /*4160*/ 	.byte	0x02, 0x4a
	.zero		1
	.zero		1


	//----- nvinfo : EIATTR_EXIT_INSTR_OFFSETS
	.align		4
        /*4164*/ 	.byte	0x04, 0x1c
        /*4166*/ 	.short	(.L_39 - .L_38)


	//   ....[0]....
.L_38:
        /*4168*/ 	.word	0x00011c70


	//   ....[1]....
        /*416c*/ 	.word	0x00011ca0


	//----- nvinfo : EIATTR_REQNTID
	.align		4
.L_39:
        /*4170*/ 	.byte	0x04, 0x10
        /*4172*/ 	.short	(.L_41 - .L_40)
.L_40:
        /*4174*/ 	.word	0x00000040
        /*4178*/ 	.word	0x00000001
        /*417c*/ 	.word	0x00000001


	//----- nvinfo : EIATTR_CBANK_PARAM_SIZE
	.align		4
.L_41:
        /*4180*/ 	.byte	0x03, 0x19
        /*4182*/ 	.short	0x0050


	//----- nvinfo : EIATTR_PARAM_CBANK
	.align		4
        /*4184*/ 	.byte	0x04, 0x0a
        /*4186*/ 	.short	(.L_43 - .L_42)
	.align		4
.L_42:
        /*4188*/ 	.word	index@(.nv.constant0.matmul_kernel)
        /*418c*/ 	.short	0x0380
        /*418e*/ 	.short	0x0050


	//----- nvinfo : EIATTR_SW_WAR
	.align		4
.L_43:
        /*4190*/ 	.byte	0x04, 0x36
        /*4192*/ 	.short	(.L_45 - .L_44)
.L_44:
        /*4194*/ 	.word	0x00000008
.L_45:


//--------------------- .nv.compat                --------------------------
	.section	.nv.compat,"",@"SHT_CUDA_COMPAT_INFO"
	.align	4
        /*0000*/ 	.byte	0x02, 0x02, 0x01, 0x00, 0x02, 0x05, 0x05, 0x00, 0x02, 0x03, 0x00, 0x00, 0x02, 0x06, 0x01, 0x00


//--------------------- .nv.callgraph             --------------------------
	.section	.nv.callgraph,"",@"SHT_CUDA_CALLGRAPH"
	.align	4
	.sectionentsize	8
	.align		4
        /*0000*/ 	.word	0x00000000
	.align		4
        /*0004*/ 	.word	0xffffffff
	.align		4
        /*0008*/ 	.word	0x00000000
	.align		4
        /*000c*/ 	.word	0xfffffffe
	.align		4
        /*0010*/ 	.word	0x00000000
	.align		4
        /*0014*/ 	.word	0xfffffffd
	.align		4
        /*0018*/ 	.word	0x00000000
	.align		4
        /*001c*/ 	.word	0xfffffffc


//--------------------- .text.matmul_kernel       --------------------------
	.section	.text.matmul_kernel,"ax",@progbits
	.align	128
        .global         matmul_kernel
        .type           matmul_kernel,@function
        .size           matmul_kernel,(.L_x_3 - matmul_kernel)
        .other          matmul_kernel,@"STO_CUDA_ENTRY STV_DEFAULT"
matmul_kernel:
.text.matmul_kernel:
[----:B------:R-:W0:Y:S08]  /*0000*/  LDC R1, c[0x0][0x37c] ;  /* 0x0000df00ff017b82 */ /* 0x000e300000000800 */
[----:B------:R-:W1:Y:S01]  /*0010*/  LDC.64 R2, c[0x0][0x398] ;  /* 0x0000e600ff027b82 */ /* 0x000e620000000a00 */
[----:B------:R-:W2:Y:S01]  /*0020*/  S2R R28, SR_TID.X ;  /* 0x00000000001c7919 */ /* 0x000ea20000002100 */
[----:B0-----:R-:W-:Y:S01]  /*0030*/  VIADD R1, R1, 0xfffff118 ;  /* 0xfffff11801017836 */ /* 0x001fe20000000000 */
[----:B------:R-:W0:Y:S01]  /*0040*/  LDCU UR6, c[0x0][0x3a0] ;  /* 0x00007400ff0677ac */ /* 0x000e220008000800 */
[----:B------:R-:W-:-:S02]  /*0050*/  CS2R R14, SRZ ;  /* 0x00000000000e7805 */ /* 0x000fc4000001ff00 */
[----:B------:R-:W-:Y:S02]  /*0060*/  CS2R R16, SRZ ;  /* 0x0000000000107805 */ /* 0x000fe4000001ff00 */
[----:B------:R-:W-:Y:S01]  /*0070*/  CS2R R18, SRZ ;  /* 0x0000000000127805 */ /* 0x000fe2000001ff00 */
[----:B------:R-:W-:Y:S01]  /*0080*/  STL [R1+0x10], RZ ;  /* 0x000010ff01007387 */ /* 0x000fe20000100800 */
[----:B------:R-:W-:Y:S02]  /*0090*/  CS2R R20, SRZ ;  /* 0x0000000000147805 */ /* 0x000fe4000001ff00 */
[----:B------:R-:W-:Y:S02]  /*00a0*/  CS2R R22, SRZ ;  /* 0x0000000000167805 */ /* 0x000fe4000001ff00 */
[----:B------:R-:W-:Y:S01]  /*00b0*/  CS2R R24, SRZ ;  /* 0x0000000000187805 */ /* 0x000fe2000001ff00 */
[----:B------:R-:W-:Y:S01]  /*00c0*/  STL [R1+0x14], RZ ;  /* 0x000014ff01007387 */ /* 0x000fe20000100800 */
[----:B------:R-:W-:Y:S01]  /*00d0*/  CS2R R26, SRZ ;  /* 0x00000000001a7805 */ /* 0x000fe2000001ff00 */
[----:B------:R-:W3:Y:S02]  /*00e0*/  LDCU.64 UR12, c[0x0][0x358] ;  /* 0x00006b00ff0c77ac */ /* 0x000ee40008000a00 */
[----:B------:R-:W-:Y:S01]  /*00f0*/  STL [R1+0x18], RZ ;  /* 0x000018ff01007387 */ /* 0x000fe20000100800 */
[----:B0-----:R-:W-:Y:S01]  /*0100*/  UIADD3 UR6, UPT, UPT, UR6, 0x1f, URZ ;  /* 0x0000001f06067890 */ /* 0x001fe2000fffe0ff */
[----:B-1----:R-:W-:-:S03]  /*0110*/  VIADD R0, R3, 0x1f ;  /* 0x0000001f03007836 */ /* 0x002fc60000000000 */
[----:B------:R-:W-:Y:S02]  /*0120*/  UISETP.GE.AND UP0, UPT, UR6, 0x20, UPT ;  /* 0x000000200600788c */ /* 0x000fe4000bf06270 */
[----:B------:R-:W-:-:S04]  /*0130*/  SHF.R.S32.HI R5, RZ, 0x1f, R0 ;  /* 0x0000001fff057819 */ /* 0x000fc80000011400 */
[----:B------:R-:W-:-:S04]  /*0140*/  LEA.HI R5, R5, R0, RZ, 0x5 ;  /* 0x0000000005057211 */ /* 0x000fc800078f28ff */
[----:B------:R-:W-:Y:S02]  /*0150*/  SHF.R.S32.HI R0, RZ, 0x5, R5 ;  /* 0x00000005ff007819 */ /* 0x000fe40000011405 */
[----:B------:R-:W0:Y:S03]  /*0160*/  S2R R5, SR_CTAID.X ;  /* 0x0000000000057919 */ /* 0x000e260000002500 */
[----:B------:R-:W-:-:S05]  /*0170*/  IMAD.SHL.U32 R0, R0, 0x8, RZ ;  /* 0x0000000800007824 */ /* 0x000fca00078e00ff */
[-C--:B------:R-:W-:Y:S02]  /*0180*/  IABS R9, R0.reuse ;  /* 0x0000000000097213 */ /* 0x080fe40000000000 */
[----:B------:R-:W-:Y:S02]  /*0190*/  IABS R12, R0 ;  /* 0x00000000000c7213 */ /* 0x000fe40000000000 */
[----:B------:R-:W1:Y:S08]  /*01a0*/  I2F.RP R4, R9 ;  /* 0x0000000900047306 */ /* 0x000e700000209400 */
[----:B-1----:R-:W1:Y:S01]  /*01b0*/  MUFU.RCP R4, R4 ;  /* 0x0000000400047308 */ /* 0x002e620000001000 */
[----:B0-----:R-:W-:Y:S01]  /*01c0*/  IABS R10, R5 ;  /* 0x00000005000a7213 */ /* 0x001fe20000000000 */
[----:B-1----:R-:W-:-:S02]  /*01d0*/  VIADD R6, R4, 0xffffffe ;  /* 0x0ffffffe04067836 */ /* 0x002fc40000000000 */
[----:B------:R-:W-:-:S04]  /*01e0*/  IMAD.MOV R4, RZ, RZ, -R12 ;  /* 0x000000ffff047224 */ /* 0x000fc800078e0a0c */
[----:B------:R0:W1:Y:S02]  /*01f0*/  F2I.FTZ.U32.TRUNC.NTZ R7, R6 ;  /* 0x0000000600077305 */ /* 0x000064000021f000 */
[----:B0-----:R-:W-:Y:S02]  /*0200*/  IMAD.MOV.U32 R6, RZ, RZ, RZ ;  /* 0x000000ffff067224 */ /* 0x001fe400078e00ff */
[----:B-1----:R-:W-:-:S04]  /*0210*/  IMAD.MOV R8, RZ, RZ, -R7 ;  /* 0x000000ffff087224 */ /* 0x002fc800078e0a07 */
[----:B------:R-:W-:Y:S02]  /*0220*/  IMAD R11, R8, R9, RZ ;  /* 0x00000009080b7224 */ /* 0x000fe400078e02ff */
[----:B------:R-:W-:Y:S02]  /*0230*/  IMAD.MOV.U32 R8, RZ, RZ, R10 ;  /* 0x000000ffff087224 */ /* 0x000fe400078e000a */
[----:B------:R-:W-:-:S06]  /*0240*/  IMAD.HI.U32 R7, R7, R11, R6 ;  /* 0x0000000b07077227 */ /* 0x000fcc00078e0006 */
[----:B------:R-:W-:-:S04]  /*0250*/  IMAD.HI.U32 R7, R7, R8, RZ ;  /* 0x0000000807077227 */ /* 0x000fc800078e00ff */
[----:B------:R-:W-:-:S05]  /*0260*/  IMAD R4, R7, R4, R8 ;  /* 0x0000000407047224 */ /* 0x000fca00078e0208 */
[----:B------:R-:W-:-:S13]  /*0270*/  ISETP.GT.U32.AND P1, PT, R9, R4, PT ;  /* 0x000000040900720c */ /* 0x000fda0003f24070 */
[----:B------:R-:W-:Y:S02]  /*0280*/  @!P1 IMAD.IADD R4, R4, 0x1, -R9 ;  /* 0x0000000104049824 */ /* 0x000fe400078e0a09 */
[----:B------:R-:W-:Y:S01]  /*0290*/  @!P1 VIADD R7, R7, 0x1 ;  /* 0x0000000107079836 */ /* 0x000fe20000000000 */
[----:B------:R-:W-:Y:S02]  /*02a0*/  ISETP.NE.AND P1, PT, R0, RZ, PT ;  /* 0x000000ff0000720c */ /* 0x000fe40003f25270 */
[----:B------:R-:W-:Y:S02]  /*02b0*/  ISETP.GE.U32.AND P0, PT, R4, R9, PT ;  /* 0x000000090400720c */ /* 0x000fe40003f06070 */
[----:B------:R-:W-:-:S04]  /*02c0*/  LOP3.LUT R4, R5, R0, RZ, 0x3c, !PT ;  /* 0x0000000005047212 */ /* 0x000fc800078e3cff */
[----:B------:R-:W-:Y:S01]  /*02d0*/  ISETP.GE.AND P2, PT, R4, RZ, PT ;  /* 0x000000ff0400720c */ /* 0x000fe20003f46270 */
[----:B------:R-:W-:-:S06]  /*02e0*/  VIADD R4, R2, 0xff ;  /* 0x000000ff02047836 */ /* 0x000fcc0000000000 */
[----:B------:R-:W-:-:S04]  /*02f0*/  @P0 VIADD R7, R7, 0x1 ;  /* 0x0000000107070836 */ /* 0x000fc80000000000 */
[----:B------:R-:W-:Y:S01]  /*0300*/  IMAD.MOV.U32 R6, RZ, RZ, R7 ;  /* 0x000000ffff067224 */ /* 0x000fe200078e0007 */
[----:B------:R-:W-:-:S03]  /*0310*/  SHF.R.S32.HI R7, RZ, 0x1f, R4 ;  /* 0x0000001fff077819 */ /* 0x000fc60000011404 */
[----:B------:R-:W-:Y:S01]  /*0320*/  @!P2 IMAD.MOV R6, RZ, RZ, -R6 ;  /* 0x000000ffff06a224 */ /* 0x000fe200078e0a06 */
[----:B------:R-:W-:Y:S02]  /*0330*/  @!P1 LOP3.LUT R6, RZ, R0, RZ, 0x33, !PT ;  /* 0x00000000ff069212 */ /* 0x000fe400078e33ff */
[----:B------:R-:W-:-:S03]  /*0340*/  LEA.HI R7, R7, R4, RZ, 0x8 ;  /* 0x0000000407077211 */ /* 0x000fc600078f40ff */
[----:B------:R-:W-:Y:S02]  /*0350*/  IMAD.SHL.U32 R4, R6, 0x8, RZ ;  /* 0x0000000806047824 */ /* 0x000fe400078e00ff */
[----:B------:R-:W-:-:S03]  /*0360*/  IMAD.MOV R6, RZ, RZ, -R6 ;  /* 0x000000ffff067224 */ /* 0x000fc600078e0a06 */
[----:B------:R-:W-:Y:S01]  /*0370*/  LEA.HI.SX32 R7, R7, -R4, 0x18 ;  /* 0x8000000407077211 */ /* 0x000fe200078fc2ff */
[----:B------:R-:W-:Y:S02]  /*0380*/  IMAD R13, R0, R6, R5 ;  /* 0x00000006000d7224 */ /* 0x000fe400078e0205 */
[----:B------:R-:W-:Y:S01]  /*0390*/  IMAD.MOV.U32 R6, RZ, RZ, RZ ;  /* 0x000000ffff067224 */ /* 0x000fe200078e00ff */
[----:B------:R-:W-:-:S04]  /*03a0*/  VIMNMX R8, PT, PT, R7, 0x8, PT ;  /* 0x0000000807087848 */ /* 0x000fc80003fe0100 */
[-C--:B------:R-:W-:Y:S02]  /*03b0*/  IABS R10, R8.reuse ;  /* 0x00000008000a7213 */ /* 0x080fe40000000000 */
[----:B------:R-:W-:Y:S02]  /*03c0*/  IABS R0, R8 ;  /* 0x0000000800007213 */ /* 0x000fe40000000000 */
[----:B------:R-:W0:Y:S08]  /*03d0*/  I2F.RP R9, R10 ;  /* 0x0000000a00097306 */ /* 0x000e300000209400 */
[----:B0-----:R-:W0:Y:S02]  /*03e0*/  MUFU.RCP R9, R9 ;  /* 0x0000000900097308 */ /* 0x001e240000001000 */
[----:B0-----:R-:W-:-:S06]  /*03f0*/  VIADD R7, R9, 0xffffffe ;  /* 0x0ffffffe09077836 */ /* 0x001fcc0000000000 */
[----:B------:R-:W0:Y:S02]  /*0400*/  F2I.FTZ.U32.TRUNC.NTZ R7, R7 ;  /* 0x0000000700077305 */ /* 0x000e24000021f000 */
[----:B0-----:R-:W-:-:S04]  /*0410*/  IMAD.MOV R11, RZ, RZ, -R7 ;  /* 0x000000ffff0b7224 */ /* 0x001fc800078e0a07 */
[----:B------:R-:W-:Y:S01]  /*0420*/  IMAD.MOV.U32 R5, RZ, RZ, R11 ;  /* 0x000000ffff057224 */ /* 0x000fe200078e000b */
[----:B------:R-:W-:-:S03]  /*0430*/  IABS R11, R13 ;  /* 0x0000000d000b7213 */ /* 0x000fc60000000000 */
[----:B------:R-:W-:-:S04]  /*0440*/  IMAD R5, R5, R10, RZ ;  /* 0x0000000a05057224 */ /* 0x000fc800078e02ff */
[----:B------:R-:W-:-:S04]  /*0450*/  IMAD.HI.U32 R6, R7, R5, R6 ;  /* 0x0000000507067227 */ /* 0x000fc800078e0006 */
[----:B------:R-:W-:Y:S02]  /*0460*/  IMAD.MOV R5, RZ, RZ, -R0 ;  /* 0x000000ffff057224 */ /* 0x000fe400078e0a00 */
[----:B------:R-:W-:Y:S01]  /*0470*/  IMAD.HI.U32 R0, R6, R11, RZ ;  /* 0x0000000b06007227 */ /* 0x000fe200078e00ff */
[----:B--2---:R-:W-:-:S03]  /*0480*/  LOP3.LUT R6, R28, 0x3f, RZ, 0xc0, !PT ;  /* 0x0000003f1c067812 */ /* 0x004fc600078ec0ff */
[----:B------:R-:W-:-:S05]  /*0490*/  IMAD R5, R0, R5, R11 ;  /* 0x0000000500057224 */ /* 0x000fca00078e020b */
[----:B------:R-:W-:-:S13]  /*04a0*/  ISETP.GT.U32.AND P1, PT, R10, R5, PT ;  /* 0x000000050a00720c */ /* 0x000fda0003f24070 */
[----:B------:R-:W-:Y:S02]  /*04b0*/  @!P1 IMAD.IADD R5, R5, 0x1, -R10 ;  /* 0x0000000105059824 */ /* 0x000fe400078e0a0a */
[----:B------:R-:W-:Y:S01]  /*04c0*/  @!P1 VIADD R0, R0, 0x1 ;  /* 0x0000000100009836 */ /* 0x000fe20000000000 */
[----:B------:R-:W-:Y:S02]  /*04d0*/  ISETP.NE.AND P1, PT, R8, RZ, PT ;  /* 0x000000ff0800720c */ /* 0x000fe40003f25270 */
[----:B------:R-:W-:Y:S02]  /*04e0*/  ISETP.GE.U32.AND P0, PT, R5, R10, PT ;  /* 0x0000000a0500720c */ /* 0x000fe40003f06070 */
[----:B------:R-:W-:Y:S02]  /*04f0*/  CS2R R10, SRZ ;  /* 0x00000000000a7805 */ /* 0x000fe4000001ff00 */
[----:B------:R-:W-:-:S04]  /*0500*/  LOP3.LUT R5, R13, R8, RZ, 0x3c, !PT ;  /* 0x000000080d057212 */ /* 0x000fc800078e3cff */
[----:B------:R-:W-:-:S05]  /*0510*/  ISETP.GE.AND P2, PT, R5, RZ, PT ;  /* 0x000000ff0500720c */ /* 0x000fca0003f46270 */
[----:B------:R-:W-:-:S08]  /*0520*/  @P0 VIADD R0, R0, 0x1 ;  /* 0x0000000100000836 */ /* 0x000fd00000000000 */
[----:B------:R-:W-:Y:S01]  /*0530*/  @!P2 IMAD.MOV R0, RZ, RZ, -R0 ;  /* 0x000000ffff00a224 */ /* 0x000fe200078e0a00 */
[----:B------:R-:W-:-:S05]  /*0540*/  @!P1 LOP3.LUT R0, RZ, R8, RZ, 0x33, !PT ;  /* 0x00000008ff009212 */ /* 0x000fca00078e33ff */
[----:B------:R-:W-:Y:S02]  /*0550*/  IMAD.MOV R5, RZ, RZ, -R0 ;  /* 0x000000ffff057224 */ /* 0x000fe400078e0a00 */
[----:B------:R-:W-:Y:S02]  /*0560*/  IMAD.SHL.U32 R28, R0, 0x20, RZ ;  /* 0x00000020001c7824 */ /* 0x000fe400078e00ff */
[----:B------:R-:W-:Y:S01]  /*0570*/  IMAD R5, R8, R5, R13 ;  /* 0x0000000508057224 */ /* 0x000fe200078e020d */
[----:B------:R-:W-:Y:S02]  /*0580*/  CS2R R8, SRZ ;  /* 0x0000000000087805 */ /* 0x000fe4000001ff00 */
[----:B------:R-:W-:Y:S01]  /*0590*/  CS2R R12, SRZ ;  /* 0x00000000000c7805 */ /* 0x000fe2000001ff00 */
[----:B------:R-:W-:-:S04]  /*05a0*/  IMAD.IADD R5, R4, 0x1, R5 ;  /* 0x0000000104057824 */ /* 0x000fc800078e0205 */
[----:B------:R-:W-:Y:S01]  /*05b0*/  IMAD R29, R5, 0x100, R6 ;  /* 0x00000100051d7824 */ /* 0x000fe200078e0206 */
[----:B------:R-:W-:Y:S02]  /*05c0*/  CS2R R4, SRZ ;  /* 0x0000000000047805 */ /* 0x000fe4000001ff00 */
[----:B------:R-:W-:Y:S01]  /*05d0*/  CS2R R6, SRZ ;  /* 0x0000000000067805 */ /* 0x000fe2000001ff00 */
[C---:B------:R-:W-:Y:S01]  /*05e0*/  VIADD R0, R29.reuse, 0x40 ;  /* 0x000000401d007836 */ /* 0x040fe20000000000 */
[----:B------:R-:W-:Y:S04]  /*05f0*/  STL [R1+0x848], R29 ;  /* 0x0008481d01007387 */ /* 0x000fe80000100800 */
[----:B------:R-:W-:Y:S04]  /*0600*/  STL [R1+0x1c], RZ ;  /* 0x00001cff01007387 */ /* 0x000fe80000100800 */
[----:B------:R-:W-:Y:S04]  /*0610*/  STL [R1], RZ ;  /* 0x000000ff01007387 */ /* 0x000fe80000100800 */
[----:B------:R-:W-:Y:S04]  /*0620*/  STL [R1+0x4], RZ ;  /* 0x000004ff01007387 */ /* 0x000fe80000100800 */
        /* <DEDUP_REMOVED lines=34> */
[----:B------:R0:W-:Y:S02]  /*0850*/  STL [R1+0x84c], R28 ;  /* 0x00084c1c01007387 */ /* 0x0001e40000100800 */
[----:B0-----:R-:W-:-:S05]  /*0860*/  VIADD R28, R29, 0x80 ;  /* 0x000000801d1c7836 */ /* 0x001fca0000000000 */
[----:B------:R0:W-:Y:S02]  /*0870*/  STL [R1+0x854], R28 ;  /* 0x0008541c01007387 */ /* 0x0001e40000100800 */
[----:B0-----:R-:W-:-:S05]  /*0880*/  VIADD R28, R29, 0xc0 ;  /* 0x000000c01d1c7836 */ /* 0x001fca0000000000 */
[----:B------:R0:W-:Y:S04]  /*0890*/  STL [R1+0x858], R28 ;  /* 0x0008581c01007387 */ /* 0x0001e80000100800 */
[----:B------:R1:W-:Y:S01]  /*08a0*/  STL [R1+0x850], R0 ;  /* 0x0008500001007387 */ /* 0x0003e20000100800 */
[----:B0-----:R-:W0:Y:S02]  /*08b0*/  S2R R28, SR_TID.X ;  /* 0x00000000001c7919 */ /* 0x001e240000002100 */
[----:B0-----:R-:W-:Y:S01]  /*08c0*/  LOP3.LUT R28, R28, 0x20, RZ, 0xc0, !PT ;  /* 0x000000201c1c7812 */ /* 0x001fe200078ec0ff */
[----:B-1-3--:R-:W-:Y:S06]  /*08d0*/  BRA.U !UP0, `(.L_x_0) ;  /* 0x000000dd084c7547 */ /* 0x00afec000b800000 */
[----:B------:R-:W2:Y:S04]  /*08e0*/  LDL R25, [R1+0x858] ;  /* 0x0008580001197983 */ /* 0x000ea80000100800 */
[----:B------:R-:W3:Y:S04]  /*08f0*/  LDL R26, [R1+0x854] ;  /* 0x00085400011a7983 */ /* 0x000ee80000100800 */
[----:B------:R-:W4:Y:S01]  /*0900*/  LDL R24, [R1+0x84c] ;  /* 0x00084c0001187983 */ /* 0x000f220000100800 */
[----:B------:R-:W-:Y:S01]  /*0910*/  IMAD.MOV.U32 R27, RZ, RZ, R0 ;  /* 0x000000ffff1b7224 */ /* 0x000fe200078e0000 */
[----:B------:R-:W-:Y:S01]  /*0920*/  IABS R5, R2 ;  /* 0x0000000200057213 */ /* 0x000fe20000000000 */
[----:B------:R-:W0:Y:S01]  /*0930*/  LDCU UR8, c[0x0][0x3b0] ;  /* 0x00007600ff0877ac */ /* 0x000e220008000800 */
[----:B------:R-:W-:-:S02]  /*0940*/  IABS R0, R3 ;  /* 0x0000000300007213 */ /* 0x000fc40000000000 */
[----:B------:R-:W1:Y:S01]  /*0950*/  I2F.RP R10, R5 ;  /* 0x00000005000a7306 */ /* 0x000e620000209400 */
[----:B------:R-:W0:Y:S01]  /*0960*/  LDCU UR9, c[0x0][0x3a4] ;  /* 0x00007480ff0977ac */ /* 0x000e220008000800 */
[----:B------:R-:W0:Y:S06]  /*0970*/  LDCU UR10, c[0x0][0x3a0] ;  /* 0x00007400ff0a77ac */ /* 0x000e2c0008000800 */
[----:B------:R-:W0:Y:S01]  /*0980*/  I2F.RP R4, R0 ;  /* 0x0000000000047306 */ /* 0x000e220000209400 */
[----:B------:R-:W-:Y:S01]  /*0990*/  USHF.R.S32.HI UR7, URZ, 0x1f, UR6 ;  /* 0x0000001fff077899 */ /* 0x000fe20008011406 */
[----:B------:R-:W2:Y:S01]  /*09a0*/  LDCU.64 UR4, c[0x0][0x380] ;  /* 0x00007000ff0477ac */ /* 0x000ea20008000a00 */
[----:B------:R-:W2:Y:S05]  /*09b0*/  LDCU UR14, c[0x0][0x3a8] ;  /* 0x00007500ff0e77ac */ /* 0x000eaa0008000800 */
[----:B-1----:R-:W1:Y:S01]  /*09c0*/  MUFU.RCP R10, R10 ;  /* 0x0000000a000a7308 */ /* 0x002e620000001000 */
[----:B------:R-:W2:Y:S07]  /*09d0*/  LDCU UR11, c[0x0][0x3ac] ;  /* 0x00007580ff0b77ac */ /* 0x000eae0008000800 */
[----:B0-----:R-:W0:Y:S01]  /*09e0*/  MUFU.RCP R4, R4 ;  /* 0x0000000400047308 */ /* 0x001e220000001000 */
[----:B-1----:R-:W-:-:S07]  /*09f0*/  VIADD R8, R10, 0xffffffe ;  /* 0x0ffffffe0a087836 */ /* 0x002fce0000000000 */
[----:B------:R1:W1:Y:S01]  /*0a00*/  F2I.FTZ.U32.TRUNC.NTZ R9, R8 ;  /* 0x0000000800097305 */ /* 0x000262000021f000 */
[----:B0-----:R-:W-:-:S07]  /*0a10*/  VIADD R6, R4, 0xffffffe ;  /* 0x0ffffffe04067836 */ /* 0x001fce0000000000 */
[----:B------:R0:W0:Y:S01]  /*0a20*/  F2I.FTZ.U32.TRUNC.NTZ R7, R6 ;  /* 0x0000000600077305 */ /* 0x000022000021f000 */
[----:B-1----:R-:W-:Y:S02]  /*0a30*/  IMAD.MOV.U32 R8, RZ, RZ, RZ ;  /* 0x000000ffff087224 */ /* 0x002fe400078e00ff */
[----:B------:R-:W-:Y:S02]  /*0a40*/  IMAD.MOV R12, RZ, RZ, -R9 ;  /* 0x000000ffff0c7224 */ /* 0x000fe400078e0a09 */
[----:B0-----:R-:W-:Y:S02]  /*0a50*/  IMAD.MOV.U32 R6, RZ, RZ, RZ ;  /* 0x000000ffff067224 */ /* 0x001fe400078e00ff */
[----:B------:R-:W-:Y:S02]  /*0a60*/  IMAD R11, R12, R5, RZ ;  /* 0x000000050c0b7224 */ /* 0x000fe400078e02ff */
[----:B------:R-:W-:-:S04]  /*0a70*/  IMAD.MOV R19, RZ, RZ, -R7 ;  /* 0x000000ffff137224 */ /* 0x000fc800078e0a07 */
[----:B------:R-:W-:Y:S01]  /*0a80*/  IMAD R19, R19, R0, RZ ;  /* 0x0000000013137224 */ /* 0x000fe200078e02ff */
[----:B------:R-:W-:Y:S01]  /*0a90*/  IABS R16, R27 ;  /* 0x0000001b00107213 */ /* 0x000fe20000000000 */
[----:B------:R-:W-:-:S04]  /*0aa0*/  IMAD.HI.U32 R9, R9, R11, R8 ;  /* 0x0000000b09097227 */ /* 0x000fc800078e0008 */
[----:B------:R-:W-:Y:S01]  /*0ab0*/  IMAD.HI.U32 R19, R7, R19, R6 ;  /* 0x0000001307137227 */ /* 0x000fe200078e0006 */
[----:B------:R-:W-:-:S03]  /*0ac0*/  IABS R6, R29 ;  /* 0x0000001d00067213 */ /* 0x000fc60000000000 */
[----:B------:R-:W-:Y:S01]  /*0ad0*/  IMAD.HI.U32 R11, R9, R16, RZ ;  /* 0x00000010090b7227 */ /* 0x000fe200078e00ff */
[----:B------:R0:W-:Y:S01]  /*0ae0*/  STL [R1+0x87c], R3 ;  /* 0x00087c0301007387 */ /* 0x0001e20000100800 */
[----:B--2---:R-:W-:Y:S02]  /*0af0*/  IABS R10, R25 ;  /* 0x00000019000a7213 */ /* 0x004fe40000000000 */
[----:B---3--:R-:W-:-:S03]  /*0b00*/  IABS R14, R26 ;  /* 0x0000001a000e7213 */ /* 0x008fc60000000000 */
[----:B------:R-:W-:-:S04]  /*0b10*/  IMAD.HI.U32 R4, R9, R10, RZ ;  /* 0x0000000a09047227 */ /* 0x000fc800078e00ff */
[----:B------:R-:W-:-:S04]  /*0b20*/  IMAD.HI.U32 R8, R9, R14, RZ ;  /* 0x0000000e09087227 */ /* 0x000fc800078e00ff */
[----:B------:R-:W-:Y:S01]  /*0b30*/  IMAD.HI.U32 R9, R9, R6, RZ ;  /* 0x0000000609097227 */ /* 0x000fe200078e00ff */
[----:B----4-:R-:W-:-:S03]  /*0b40*/  LEA.HI R12, R28, R24, RZ, 0x1b ;  /* 0x000000181c0c7211 */ /* 0x010fc600078fd8ff */
[----:B------:R-:W-:-:S04]  /*0b50*/  IMAD.MOV R9, RZ, RZ, -R9 ;  /* 0x000000ffff097224 */ /* 0x000fc800078e0a09 */
[C---:B------:R-:W-:Y:S02]  /*0b60*/  IMAD R6, R5.reuse, R9, R6 ;  /* 0x0000000905067224 */ /* 0x040fe400078e0206 */
[----:B------:R-:W-:Y:S02]  /*0b70*/  VIADD R7, R12, 0x1c ;  /* 0x0000001c0c077836 */ /* 0x000fe40000000000 */
[----:B------:R-:W-:Y:S01]  /*0b80*/  IMAD.MOV R8, RZ, RZ, -R8 ;  /* 0x000000ffff087224 */ /* 0x000fe200078e0a08 */
[----:B------:R-:W-:Y:S02]  /*0b90*/  ISETP.GT.U32.AND P6, PT, R5, R6, PT ;  /* 0x000000060500720c */ /* 0x000fe40003fc4070 */
[----:B------:R-:W-:Y:S02]  /*0ba0*/  ISETP.GE.AND P5, PT, R7, RZ, PT ;  /* 0x000000ff0700720c */ /* 0x000fe40003fa6270 */
[----:B------:R-:W-:Y:S01]  /*0bb0*/  IABS R17, R7 ;  /* 0x0000000700117213 */ /* 0x000fe20000000000 */
[----:B------:R-:W-:-:S02]  /*0bc0*/  IMAD.MOV R7, RZ, RZ, -R11 ;  /* 0x000000ffff077224 */ /* 0x000fc400078e0a0b */
[----:B------:R-:W-:Y:S02]  /*0bd0*/  IMAD R11, R5, R8, R14 ;  /* 0x00000008050b7224 */ /* 0x000fe400078e020e */
[----:B------:R-:W-:-:S03]  /*0be0*/  IMAD.MOV R4, RZ, RZ, -R4 ;  /* 0x000000ffff047224 */ /* 0x000fc600078e0a04 */
[C---:B------:R-:W-:Y:S01]  /*0bf0*/  ISETP.GT.U32.AND P0, PT, R5.reuse, R11, PT ;  /* 0x0000000b0500720c */ /* 0x040fe20003f04070 */
[----:B------:R-:W-:Y:S02]  /*0c00*/  IMAD R10, R5, R4, R10 ;  /* 0x00000004050a7224 */ /* 0x000fe400078e020a */
[----:B------:R-:W-:-:S03]  /*0c10*/  @!P6 IMAD.IADD R6, R6, 0x1, -R5 ;  /* 0x000000010606e824 */ /* 0x000fc600078e0a05 */
[C---:B------:R-:W-:Y:S02]  /*0c20*/  ISETP.GT.U32.AND P1, PT, R5.reuse, R10, PT ;  /* 0x0000000a0500720c */ /* 0x040fe40003f24070 */
[C---:B------:R-:W-:Y:S01]  /*0c30*/  ISETP.GT.U32.AND P6, PT, R5.reuse, R6, PT ;  /* 0x000000060500720c */ /* 0x040fe20003fc4070 */
[----:B------:R-:W-:-:S04]  /*0c40*/  IMAD R7, R5, R7, R16 ;  /* 0x0000000705077224 */ /* 0x000fc800078e0210 */
[----:B------:R-:W-:Y:S01]  /*0c50*/  @!P0 IMAD.IADD R11, R11, 0x1, -R5 ;  /* 0x000000010b0b8824 */ /* 0x000fe200078e0a05 */
[----:B------:R-:W-:Y:S01]  /*0c60*/  ISETP.GT.U32.AND P3, PT, R5, R7, PT ;  /* 0x000000070500720c */ /* 0x000fe20003f64070 */
[----:B------:R-:W-:-:S03]  /*0c70*/  VIADD R4, R12, 0x1e ;  /* 0x0000001e0c047836 */ /* 0x000fc60000000000 */
[C---:B------:R-:W-:Y:S01]  /*0c80*/  ISETP.GT.U32.AND P0, PT, R5.reuse, R11, PT ;  /* 0x0000000b0500720c */ /* 0x040fe20003f04070 */
[--C-:B------:R-:W-:Y:S02]  /*0c90*/  @!P1 IMAD.IADD R10, R10, 0x1, -R5.reuse ;  /* 0x000000010a0a9824 */ /* 0x100fe400078e0a05 */
[----:B------:R-:W-:Y:S01]  /*0ca0*/  @!P6 IMAD.IADD R6, R6, 0x1, -R5 ;  /* 0x000000010606e824 */ /* 0x000fe200078e0a05 */
[----:B------:R-:W-:Y:S02]  /*0cb0*/  ISETP.GE.AND P6, PT, R26, RZ, PT ;  /* 0x000000ff1a00720c */ /* 0x000fe40003fc6270 */
[----:B------:R-:W-:Y:S02]  /*0cc0*/  IABS R18, R4 ;  /* 0x0000000400127213 */ /* 0x000fe40000000000 */
[----:B------:R-:W-:Y:S01]  /*0cd0*/  ISETP.GT.U32.AND P1, PT, R5, R10, PT ;  /* 0x0000000a0500720c */ /* 0x000fe20003f24070 */
[----:B------:R-:W-:Y:S01]  /*0ce0*/  VIADD R13, R12, 0x1a ;  /* 0x0000001a0c0d7836 */ /* 0x000fe20000000000 */
[----:B------:R-:W-:Y:S01]  /*0cf0*/  ISETP.GE.AND P2, PT, R4, RZ, PT ;  /* 0x000000ff0400720c */ /* 0x000fe20003f46270 */
[----:B------:R-:W-:-:S04]  /*0d00*/  IMAD.HI.U32 R4, R19, R18, RZ ;  /* 0x0000001213047227 */ /* 0x000fc800078e00ff */
[--C-:B------:R-:W-:Y:S01]  /*0d10*/  @!P3 IMAD.IADD R7, R7, 0x1, -R5.reuse ;  /* 0x000000010707b824 */ /* 0x100fe200078e0a05 */
[----:B------:R-:W-:Y:S01]  /*0d20*/  IABS R16, R13 ;  /* 0x0000000d00107213 */ /* 0x000fe20000000000 */
[----:B------:R-:W-:Y:S02]  /*0d30*/  @!P0 IMAD.IADD R11, R11, 0x1, -R5 ;  /* 0x000000010b0b8824 */ /* 0x000fe400078e0a05 */
[----:B------:R-:W-:Y:S01]  /*0d40*/  IMAD.MOV R9, RZ, RZ, -R4 ;  /* 0x000000ffff097224 */ /* 0x000fe200078e0a04 */
[----:B------:R-:W-:Y:S01]  /*0d50*/  ISETP.GT.U32.AND P3, PT, R5, R7, PT ;  /* 0x000000070500720c */ /* 0x000fe20003f64070 */
[----:B------:R-:W-:Y:S01]  /*0d60*/  @!P6 IMAD.MOV R11, RZ, RZ, -R11 ;  /* 0x000000ffff0be224 */ /* 0x000fe200078e0a0b */
[----:B------:R-:W-:Y:S01]  /*0d70*/  ISETP.GE.AND P6, PT, R29, RZ, PT ;  /* 0x000000ff1d00720c */ /* 0x000fe20003fc6270 */
[----:B------:R-:W-:Y:S02]  /*0d80*/  IMAD R18, R0, R9, R18 ;  /* 0x0000000900127224 */ /* 0x000fe400078e0212 */
[----:B------:R-:W-:-:S04]  /*0d90*/  IMAD.HI.U32 R9, R19, R16, RZ ;  /* 0x0000001013097227 */ /* 0x000fc800078e00ff */
[----:B------:R-:W-:Y:S01]  /*0da0*/  @!P1 IMAD.IADD R10, R10, 0x1, -R5 ;  /* 0x000000010a0a9824 */ /* 0x000fe200078e0a05 */
[----:B------:R-:W-:Y:S01]  /*0db0*/  ISETP.GE.AND P1, PT, R25, RZ, PT ;  /* 0x000000ff1900720c */ /* 0x000fe20003f26270 */
[----:B------:R-:W-:Y:S02]  /*0dc0*/  VIADD R4, R12, 0x14 ;  /* 0x000000140c047836 */ /* 0x000fe40000000000 */
[----:B------:R-:W-:Y:S01]  /*0dd0*/  IMAD.MOV R9, RZ, RZ, -R9 ;  /* 0x000000ffff097224 */ /* 0x000fe200078e0a09 */
[----:B------:R-:W-:Y:S02]  /*0de0*/  ISETP.GE.AND P4, PT, R13, RZ, PT ;  /* 0x000000ff0d00720c */ /* 0x000fe40003f86270 */
[----:B------:R-:W-:Y:S01]  /*0df0*/  IABS R13, R4 ;  /* 0x00000004000d7213 */ /* 0x000fe20000000000 */
[----:B------:R-:W-:Y:S02]  /*0e00*/  IMAD R16, R0, R9, R16 ;  /* 0x0000000900107224 */ /* 0x000fe400078e0210 */
[----:B------:R-:W-:-:S02]  /*0e10*/  VIADD R15, R12, 0x18 ;  /* 0x000000180c0f7836 */ /* 0x000fc40000000000 */
[----:B------:R-:W-:Y:S01]  /*0e20*/  @!P3 IMAD.IADD R7, R7, 0x1, -R5 ;  /* 0x000000010707b824 */ /* 0x000fe200078e0a05 */
[----:B------:R-:W-:Y:S01]  /*0e30*/  ISETP.GT.U32.AND P3, PT, R0, R18, PT ;  /* 0x000000120000720c */ /* 0x000fe20003f64070 */
[----:B------:R-:W-:-:S04]  /*0e40*/  IMAD.HI.U32 R8, R19, R17, RZ ;  /* 0x0000001113087227 */ /* 0x000fc800078e00ff */
[----:B------:R-:W-:Y:S01]  /*0e50*/  @!P6 IMAD.MOV R6, RZ, RZ, -R6 ;  /* 0x000000ffff06e224 */ /* 0x000fe200078e0a06 */
[----:B------:R-:W-:Y:S01]  /*0e60*/  ISETP.GT.U32.AND P6, PT, R0, R16, PT ;  /* 0x000000100000720c */ /* 0x000fe20003fc4070 */
[----:B------:R-:W-:Y:S01]  /*0e70*/  IMAD.HI.U32 R22, R19, R13, RZ ;  /* 0x0000000d13167227 */ /* 0x000fe200078e00ff */
[----:B------:R-:W-:-:S03]  /*0e80*/  IABS R14, R15 ;  /* 0x0000000f000e7213 */ /* 0x000fc60000000000 */
[----:B------:R-:W-:Y:S01]  /*0e90*/  @!P1 IMAD.MOV R10, RZ, RZ, -R10 ;  /* 0x000000ffff0a9224 */ /* 0x000fe200078e0a0a */
[----:B------:R-:W-:Y:S01]  /*0ea0*/  ISETP.GE.AND P1, PT, R27, RZ, PT ;  /* 0x000000ff1b00720c */ /* 0x000fe20003f26270 */
[----:B------:R-:W-:Y:S02]  /*0eb0*/  IMAD.MOV R8, RZ, RZ, -R8 ;  /* 0x000000ffff087224 */ /* 0x000fe400078e0a08 */
[----:B------:R-:W-:Y:S02]  /*0ec0*/  IMAD.MOV R22, RZ, RZ, -R22 ;  /* 0x000000ffff167224 */ /* 0x000fe400078e0a16 */
[----:B------:R-:W-:Y:S02]  /*0ed0*/  IMAD R17, R0, R8, R17 ;  /* 0x0000000800117224 */ /* 0x000fe400078e0211 */
[----:B------:R-:W-:Y:S02]  /*0ee0*/  VIADD R8, R12, 0x16 ;  /* 0x000000160c087836 */ /* 0x000fe40000000000 */
[----:B------:R-:W-:-:S04]  /*0ef0*/  IMAD.HI.U32 R20, R19, R14, RZ ;  /* 0x0000000e13147227 */ /* 0x000fc800078e00ff */
[----:B------:R-:W-:Y:S01]  /*0f00*/  IMAD R13, R0, R22, R13 ;  /* 0x00000016000d7224 */ /* 0x000fe200078e020d */
[----:B------:R-:W-:Y:S01]  /*0f10*/  IABS R9, R8 ;  /* 0x0000000800097213 */ /* 0x000fe20000000000 */
[----:B------:R-:W-:Y:S01]  /*0f20*/  IMAD.MOV R5, RZ, RZ, -R20 ;  /* 0x000000ffff057224 */ /* 0x000fe200078e0a14 */
[----:B------:R-:W-:Y:S01]  /*0f30*/  LOP3.LUT R20, RZ, R2, RZ, 0x33, !PT ;  /* 0x00000002ff147212 */ /* 0x000fe200078e33ff */
[--C-:B------:R-:W-:Y:S01]  /*0f40*/  @!P3 IMAD.IADD R18, R18, 0x1, -R0.reuse ;  /* 0x000000011212b824 */ /* 0x100fe200078e0a00 */
[----:B------:R-:W-:Y:S01]  /*0f50*/  ISETP.NE.AND P3, PT, R2, RZ, PT ;  /* 0x000000ff0200720c */ /* 0x000fe20003f65270 */
[----:B------:R-:W-:Y:S01]  /*0f60*/  @!P6 IMAD.IADD R16, R16, 0x1, -R0 ;  /* 0x000000011010e824 */ /* 0x000fe200078e0a00 */
[C---:B------:R-:W-:Y:S01]  /*0f70*/  ISETP.GT.U32.AND P6, PT, R0.reuse, R13, PT ;  /* 0x0000000d0000720c */ /* 0x040fe20003fc4070 */
[----:B------:R-:W-:Y:S01]  /*0f80*/  @!P1 IMAD.MOV R7, RZ, RZ, -R7 ;  /* 0x000000ffff079224 */ /* 0x000fe200078e0a07 */
[----:B------:R-:W-:Y:S01]  /*0f90*/  ISETP.GT.U32.AND P1, PT, R0, R18, PT ;  /* 0x000000120000720c */ /* 0x000fe20003f24070 */
[----:B------:R-:W-:Y:S01]  /*0fa0*/  IMAD.HI.U32 R21, R19, R9, RZ ;  /* 0x0000000913157227 */ /* 0x000fe200078e00ff */
[----:B0-----:R-:W-:-:S03]  /*0fb0*/  SEL R3, R20, R10, !P3 ;  /* 0x0000000a14037207 */ /* 0x001fc60005800000 */
[----:B------:R-:W-:Y:S01]  /*0fc0*/  IMAD R14, R0, R5, R14 ;  /* 0x00000005000e7224 */ /* 0x000fe200078e020e */
[----:B------:R-:W-:Y:S01]  /*0fd0*/  SEL R10, R20, R11, !P3 ;  /* 0x0000000b140a7207 */ /* 0x000fe20005800000 */
[----:B------:R-:W-:Y:S01]  /*0fe0*/  IMAD.MOV R21, RZ, RZ, -R21 ;  /* 0x000000ffff157224 */ /* 0x000fe200078e0a15 */
[----:B------:R0:W-:Y:S01]  /*0ff0*/  STL [R1+0x18], R3 ;  /* 0x0000180301007387 */ /* 0x0001e20000100800 */
[----:B------:R-:W-:Y:S01]  /*1000*/  VIADD R5, R12, 0x12 ;  /* 0x000000120c057836 */ /* 0x000fe20000000000 */
[----:B------:R-:W-:Y:S01]  /*1010*/  SEL R7, R20, R7, !P3 ;  /* 0x0000000714077207 */ /* 0x000fe20005800000 */
[----:B------:R-:W-:Y:S02]  /*1020*/  VIADD R24, R12, 0x10 ;  /* 0x000000100c187836 */ /* 0x000fe40000000000 */
[----:B------:R-:W-:Y:S01]  /*1030*/  IMAD R9, R0, R21, R9 ;  /* 0x0000001500097224 */ /* 0x000fe200078e0209 */
[----:B0-----:R-:W-:Y:S02]  /*1040*/  SEL R3, R20, R6, !P3 ;  /* 0x0000000614037207 */ /* 0x001fe40005800000 */
[----:B------:R-:W-:Y:S01]  /*1050*/  ISETP.GT.U32.AND P3, PT, R0, R14, PT ;  /* 0x0000000e0000720c */ /* 0x000fe20003f64070 */
[----:B------:R-:W-:Y:S01]  /*1060*/  @!P6 IMAD.IADD R13, R13, 0x1, -R0 ;  /* 0x000000010d0de824 */ /* 0x000fe200078e0a00 */
[----:B------:R-:W-:-:S02]  /*1070*/  IABS R22, R5 ;  /* 0x0000000500167213 */ /* 0x000fc40000000000 */
[----:B------:R-:W-:Y:S01]  /*1080*/  IABS R11, R24 ;  /* 0x00000018000b7213 */ /* 0x000fe20000000000 */
[----:B------:R-:W-:Y:S01]  /*1090*/  @!P1 IMAD.IADD R18, R18, 0x1, -R0 ;  /* 0x0000000112129824 */ /* 0x000fe200078e0a00 */
[C---:B------:R-:W-:Y:S01]  /*10a0*/  ISETP.GT.U32.AND P1, PT, R0.reuse, R9, PT ;  /* 0x000000090000720c */ /* 0x040fe20003f24070 */
[----:B------:R0:W-:Y:S01]  /*10b0*/  STL [R1+0xc], R10 ;  /* 0x00000c0a01007387 */ /* 0x0001e20000100800 */
[----:B------:R-:W-:Y:S01]  /*10c0*/  ISETP.GT.U32.AND P6, PT, R0, R13, PT ;  /* 0x0000000d0000720c */ /* 0x000fe20003fc4070 */
[C---:B------:R-:W-:Y:S02]  /*10d0*/  IMAD.HI.U32 R2, R19.reuse, R22, RZ ;  /* 0x0000001613027227 */ /* 0x040fe400078e00ff */
[----:B------:R1:W-:Y:S02]  /*10e0*/  STL [R1+0x10], R7 ;  /* 0x0000100701007387 */ /* 0x0003e40000100800 */
[----:B------:R-:W-:Y:S02]  /*10f0*/  VIADD R23, R12, 0xe ;  /* 0x0000000e0c177836 */ /* 0x000fe40000000000 */
[----:B0-----:R-:W-:-:S04]  /*1100*/  IMAD.HI.U32 R10, R19, R11, RZ ;  /* 0x0000000b130a7227 */ /* 0x001fc800078e00ff */
[----:B-1----:R-:W-:Y:S02]  /*1110*/  IMAD.MOV R7, RZ, RZ, -R2 ;  /* 0x000000ffff077224 */ /* 0x002fe400078e0a02 */
[----:B------:R-:W-:Y:S01]  /*1120*/  @!P3 IMAD.IADD R14, R14, 0x1, -R0 ;  /* 0x000000010e0eb824 */ /* 0x000fe200078e0a00 */
[C---:B------:R-:W-:Y:S01]  /*1130*/  ISETP.GT.U32.AND P3, PT, R0.reuse, R16, PT ;  /* 0x000000100000720c */ /* 0x040fe20003f64070 */
[----:B------:R-:W-:Y:S02]  /*1140*/  IMAD.MOV R10, RZ, RZ, -R10 ;  /* 0x000000ffff0a7224 */ /* 0x000fe400078e0a0a */
[C---:B------:R-:W-:Y:S01]  /*1150*/  IMAD R22, R0.reuse, R7, R22 ;  /* 0x0000000700167224 */ /* 0x040fe200078e0216 */
[----:B------:R-:W-:Y:S01]  /*1160*/  IABS R7, R23 ;  /* 0x0000001700077213 */ /* 0x000fe20000000000 */
[C---:B------:R-:W-:Y:S02]  /*1170*/  IMAD R11, R0.reuse, R10, R11 ;  /* 0x0000000a000b7224 */ /* 0x040fe400078e020b */
[--C-:B------:R-:W-:Y:S01]  /*1180*/  @!P1 IMAD.IADD R9, R9, 0x1, -R0.reuse ;  /* 0x0000000109099824 */ /* 0x100fe200078e0a00 */
[C---:B------:R-:W-:Y:S01]  /*1190*/  ISETP.GT.U32.AND P1, PT, R0.reuse, R14, PT ;  /* 0x0000000e0000720c */ /* 0x040fe20003f24070 */
[----:B------:R-:W-:Y:S01]  /*11a0*/  @!P6 IMAD.IADD R13, R13, 0x1, -R0 ;  /* 0x000000010d0de824 */ /* 0x000fe200078e0a00 */
[C---:B------:R-:W-:Y:S01]  /*11b0*/  ISETP.GT.U32.AND P6, PT, R0.reuse, R11, PT ;  /* 0x0000000b0000720c */ /* 0x040fe20003fc4070 */
[----:B------:R-:W-:Y:S01]  /*11c0*/  IMAD.HI.U32 R2, R19, R7, RZ ;  /* 0x0000000713027227 */ /* 0x000fe200078e00ff */
[----:B------:R-:W-:-:S03]  /*11d0*/  ISETP.GT.U32.AND P0, PT, R0, R17, PT ;  /* 0x000000110000720c */ /* 0x000fc60003f04070 */
[----:B------:R-:W-:Y:S02]  /*11e0*/  VIADD R21, R12, 0xc ;  /* 0x0000000c0c157836 */ /* 0x000fe40000000000 */
[----:B------:R-:W-:Y:S01]  /*11f0*/  @!P3 IMAD.IADD R16, R16, 0x1, -R0 ;  /* 0x000000011010b824 */ /* 0x000fe200078e0a00 */
[----:B------:R-:W-:Y:S01]  /*1200*/  ISETP.GT.U32.AND P3, PT, R0, R22, PT ;  /* 0x000000160000720c */ /* 0x000fe20003f64070 */
[----:B------:R-:W-:Y:S01]  /*1210*/  IMAD.MOV R2, RZ, RZ, -R2 ;  /* 0x000000ffff027224 */ /* 0x000fe200078e0a02 */
[----:B------:R-:W-:-:S03]  /*1220*/  IABS R6, R21 ;  /* 0x0000001500067213 */ /* 0x000fc60000000000 */
[C---:B------:R-:W-:Y:S02]  /*1230*/  IMAD R7, R0.reuse, R2, R7 ;  /* 0x0000000200077224 */ /* 0x040fe400078e0207 */
[----:B------:R-:W-:Y:S01]  /*1240*/  @!P2 IMAD.MOV R18, RZ, RZ, -R18 ;  /* 0x000000ffff12a224 */ /* 0x000fe200078e0a12 */
[----:B------:R-:W-:Y:S01]  /*1250*/  ISETP.GT.U32.AND P2, PT, R0, R9, PT ;  /* 0x000000090000720c */ /* 0x000fe20003f44070 */
[--C-:B------:R-:W-:Y:S01]  /*1260*/  @!P1 IMAD.IADD R14, R14, 0x1, -R0.reuse ;  /* 0x000000010e0e9824 */ /* 0x100fe200078e0a00 */
[----:B------:R-:W-:Y:S01]  /*1270*/  ISETP.GE.AND P1, PT, R8, RZ, PT ;  /* 0x000000ff0800720c */ /* 0x000fe20003f26270 */
[--C-:B------:R-:W-:Y:S01]  /*1280*/  @!P6 IMAD.IADD R11, R11, 0x1, -R0.reuse ;  /* 0x000000010b0be824 */ /* 0x100fe200078e0a00 */
[----:B------:R-:W-:Y:S01]  /*1290*/  ISETP.GT.U32.AND P6, PT, R0, R7, PT ;  /* 0x000000070000720c */ /* 0x000fe20003fc4070 */
[----:B------:R-:W-:Y:S02]  /*12a0*/  @!P0 IMAD.IADD R17, R17, 0x1, -R0 ;  /* 0x0000000111118824 */ /* 0x000fe400078e0a00 */
[----:B------:R-:W-:Y:S01]  /*12b0*/  IMAD.HI.U32 R8, R19, R6, RZ ;  /* 0x0000000613087227 */ /* 0x000fe200078e00ff */
[----:B------:R0:W-:Y:S03]  /*12c0*/  STL [R1+0x14], R3 ;  /* 0x0000140301007387 */ /* 0x0001e60000100800 */
[----:B------:R-:W-:Y:S01]  /*12d0*/  VIADD R25, R12, 0xa ;  /* 0x0000000a0c197836 */ /* 0x000fe20000000000 */
[----:B------:R-:W-:Y:S01]  /*12e0*/  ISETP.GT.U32.AND P0, PT, R0, R17, PT ;  /* 0x000000110000720c */ /* 0x000fe20003f04070 */
[----:B------:R-:W-:-:S02]  /*12f0*/  IMAD.MOV R8, RZ, RZ, -R8 ;  /* 0x000000ffff087224 */ /* 0x000fc400078e0a08 */
[----:B------:R-:W-:Y:S01]  /*1300*/  @!P3 IMAD.IADD R22, R22, 0x1, -R0 ;  /* 0x000000011616b824 */ /* 0x000fe200078e0a00 */
[----:B------:R-:W-:Y:S01]  /*1310*/  ISETP.GE.AND P3, PT, R5, RZ, PT ;  /* 0x000000ff0500720c */ /* 0x000fe20003f66270 */
[----:B0-----:R-:W-:Y:S01]  /*1320*/  VIADD R3, R12, 0x8 ;  /* 0x000000080c037836 */ /* 0x001fe20000000000 */
[----:B------:R-:W-:Y:S01]  /*1330*/  IABS R5, R25 ;  /* 0x0000001900057213 */ /* 0x000fe20000000000 */
[----:B------:R-:W-:-:S03]  /*1340*/  IMAD R6, R0, R8, R6 ;  /* 0x0000000800067224 */ /* 0x000fc600078e0206 */
[----:B------:R-:W-:Y:S01]  /*1350*/  IABS R8, R3 ;  /* 0x0000000300087213 */ /* 0x000fe20000000000 */
[----:B------:R-:W-:Y:S01]  /*1360*/  STL [R1+0x878], R18 ;  /* 0x0008781201007387 */ /* 0x000fe20000100800 */
[--C-:B------:R-:W-:Y:S01]  /*1370*/  @!P2 IMAD.IADD R9, R9, 0x1, -R0.reuse ;  /* 0x000000010909a824 */ /* 0x100fe200078e0a00 */
[----:B------:R-:W-:Y:S01]  /*1380*/  ISETP.GE.AND P2, PT, R4, RZ, PT ;  /* 0x000000ff0400720c */ /* 0x000fe20003f46270 */
[----:B------:R-:W-:Y:S01]  /*1390*/  IMAD.HI.U32 R29, R19, R5, RZ ;  /* 0x00000005131d7227 */ /* 0x000fe200078e00ff */
[----:B------:R0:W-:Y:S03]  /*13a0*/  STL [R1+0x8], R25 ;  /* 0x0000081901007387 */ /* 0x0001e60000100800 */
[----:B------:R-:W-:Y:S01]  /*13b0*/  @!P6 IMAD.IADD R7, R7, 0x1, -R0 ;  /* 0x000000010707e824 */ /* 0x000fe200078e0a00 */
[----:B------:R-:W-:Y:S01]  /*13c0*/  ISETP.GT.U32.AND P6, PT, R0, R6, PT ;  /* 0x000000060000720c */ /* 0x000fe20003fc4070 */
[----:B------:R-:W-:-:S02]  /*13d0*/  IMAD.MOV R29, RZ, RZ, -R29 ;  /* 0x000000ffff1d7224 */ /* 0x000fc400078e0a1d */
[----:B0-----:R-:W-:-:S04]  /*13e0*/  IMAD.HI.U32 R25, R19, R8, RZ ;  /* 0x0000000813197227 */ /* 0x001fc800078e00ff */
[----:B------:R-:W-:Y:S02]  /*13f0*/  @!P0 IMAD.IADD R17, R17, 0x1, -R0 ;  /* 0x0000000111118824 */ /* 0x000fe400078e0a00 */
[----:B------:R-:W-:Y:S02]  /*1400*/  IMAD.MOV R25, RZ, RZ, -R25 ;  /* 0x000000ffff197224 */ /* 0x000fe400078e0a19 */
[----:B------:R-:W-:Y:S02]  /*1410*/  VIADD R18, R12, 0x6 ;  /* 0x000000060c127836 */ /* 0x000fe40000000000 */
[C---:B------:R-:W-:Y:S02]  /*1420*/  IMAD R5, R0.reuse, R29, R5 ;  /* 0x0000001d00057224 */ /* 0x040fe400078e0205 */
[C---:B------:R-:W-:Y:S02]  /*1430*/  IMAD R8, R0.reuse, R25, R8 ;  /* 0x0000001900087224 */ /* 0x040fe400078e0208 */
[----:B------:R-:W-:Y:S01]  /*1440*/  @!P5 IMAD.MOV R17, RZ, RZ, -R17 ;  /* 0x000000ffff11d224 */ /* 0x000fe200078e0a11 */
[C---:B------:R-:W-:Y:S01]  /*1450*/  ISETP.GT.U32.AND P5, PT, R0.reuse, R22, PT ;  /* 0x000000160000720c */ /* 0x040fe20003fa4070 */
[----:B------:R-:W-:Y:S01]  /*1460*/  @!P1 IMAD.MOV R9, RZ, RZ, -R9 ;  /* 0x000000ffff099224 */ /* 0x000fe200078e0a09 */
[----:B------:R-:W-:Y:S01]  /*1470*/  IABS R10, R18 ;  /* 0x00000012000a7213 */ /* 0x000fe20000000000 */
[----:B------:R-:W-:Y:S01]  /*1480*/  @!P2 IMAD.MOV R13, RZ, RZ, -R13 ;  /* 0x000000ffff0da224 */ /* 0x000fe200078e0a0d */
[----:B------:R-:W-:Y:S01]  /*1490*/  ISETP.GT.U32.AND P1, PT, R0, R5, PT ;  /* 0x000000050000720c */ /* 0x000fe20003f24070 */
[----:B------:R-:W-:Y:S01]  /*14a0*/  @!P6 IMAD.IADD R6, R6, 0x1, -R0 ;  /* 0x000000010606e824 */ /* 0x000fe200078e0a00 */
[C---:B------:R-:W-:Y:S01]  /*14b0*/  ISETP.GT.U32.AND P2, PT, R0.reuse, R8, PT ;  /* 0x000000080000720c */ /* 0x040fe20003f44070 */
[----:B------:R-:W-:Y:S01]  /*14c0*/  IMAD.HI.U32 R28, R19, R10, RZ ;  /* 0x0000000a131c7227 */ /* 0x000fe200078e00ff */
[----:B------:R-:W2:Y:S02]  /*14d0*/  LDL.LU R29, [R1+0x8] ;  /* 0x00000800011d7983 */ /* 0x000ea40000300800 */
[----:B------:R-:W-:Y:S01]  /*14e0*/  ISETP.GT.U32.AND P6, PT, R0, R6, PT ;  /* 0x000000060000720c */ /* 0x000fe20003fc4070 */
[----:B------:R-:W-:-:S02]  /*14f0*/  IMAD.MOV R28, RZ, RZ, -R28 ;  /* 0x000000ffff1c7224 */ /* 0x000fc400078e0a1c */
[----:B------:R-:W-:Y:S02]  /*1500*/  @!P5 IMAD.IADD R22, R22, 0x1, -R0 ;  /* 0x000000011616d824 */ /* 0x000fe400078e0a00 */
[----:B------:R-:W-:Y:S01]  /*1510*/  IMAD R10, R0, R28, R10 ;  /* 0x0000001c000a7224 */ /* 0x000fe200078e020a */
[----:B------:R-:W-:Y:S01]  /*1520*/  IABS R25, R12 ;  /* 0x0000000c00197213 */ /* 0x000fe20000000000 */
[--C-:B------:R-:W-:Y:S01]  /*1530*/  @!P1 IMAD.IADD R5, R5, 0x1, -R0.reuse ;  /* 0x0000000105059824 */ /* 0x100fe200078e0a00 */
[C---:B------:R-:W-:Y:S01]  /*1540*/  ISETP.GE.AND P1, PT, R12.reuse, RZ, PT ;  /* 0x000000ff0c00720c */ /* 0x040fe20003f26270 */
[C---:B------:R-:W-:Y:S02]  /*1550*/  VIADD R2, R12.reuse, 0x4 ;  /* 0x000000040c027836 */ /* 0x040fe40000000000 */
[----:B------:R-:W-:Y:S02]  /*1560*/  VIADD R20, R12, 0x2 ;  /* 0x000000020c147836 */ /* 0x000fe40000000000 */
[----:B------:R-:W-:-:S02]  /*1570*/  @!P2 IMAD.IADD R8, R8, 0x1, -R0 ;  /* 0x000000010808a824 */ /* 0x000fc400078e0a00 */
[----:B------:R-:W-:Y:S01]  /*1580*/  IMAD.MOV.U32 R12, RZ, RZ, R22 ;  /* 0x000000ffff0c7224 */ /* 0x000fe200078e0016 */
[C---:B------:R-:W-:Y:S01]  /*1590*/  ISETP.GT.U32.AND P5, PT, R0.reuse, R10, PT ;  /* 0x0000000a0000720c */ /* 0x040fe20003fa4070 */
[----:B------:R-:W-:Y:S01]  /*15a0*/  @!P4 IMAD.MOV R16, RZ, RZ, -R16 ;  /* 0x000000ffff10c224 */ /* 0x000fe200078e0a10 */
[C---:B------:R-:W-:Y:S01]  /*15b0*/  ISETP.GT.U32.AND P4, PT, R0.reuse, R11, PT ;  /* 0x0000000b0000720c */ /* 0x040fe20003f84070 */
[----:B------:R-:W-:Y:S01]  /*15c0*/  @!P3 IMAD.MOV R12, RZ, RZ, -R12 ;  /* 0x000000ffff0cb224 */ /* 0x000fe200078e0a0c */
[----:B------:R-:W-:Y:S01]  /*15d0*/  ISETP.GT.U32.AND P3, PT, R0, R8, PT ;  /* 0x000000080000720c */ /* 0x000fe20003f64070 */
[----:B------:R-:W-:Y:S01]  /*15e0*/  @!P6 IMAD.IADD R6, R6, 0x1, -R0 ;  /* 0x000000010606e824 */ /* 0x000fe200078e0a00 */
[----:B------:R-:W-:-:S07]  /*15f0*/  ISETP.GE.AND P6, PT, R24, RZ, PT ;  /* 0x000000ff1800720c */ /* 0x000fce0003fc6270 */
[--C-:B------:R-:W-:Y:S02]  /*1600*/  @!P5 IMAD.IADD R10, R10, 0x1, -R0.reuse ;  /* 0x000000010a0ad824 */ /* 0x100fe400078e0a00 */
[--C-:B------:R-:W-:Y:S02]  /*1610*/  @!P4 IMAD.IADD R11, R11, 0x1, -R0.reuse ;  /* 0x000000010b0bc824 */ /* 0x100fe400078e0a00 */
[----:B------:R-:W-:Y:S01]  /*1620*/  @!P3 IMAD.IADD R8, R8, 0x1, -R0 ;  /* 0x000000010808b824 */ /* 0x000fe200078e0a00 */
[----:B------:R-:W-:Y:S01]  /*1630*/  ISETP.GE.AND P3, PT, R3, RZ, PT ;  /* 0x000000ff0300720c */ /* 0x000fe20003f66270 */
[----:B------:R-:W-:Y:S01]  /*1640*/  @!P6 IMAD.MOV R11, RZ, RZ, -R11 ;  /* 0x000000ffff0be224 */ /* 0x000fe200078e0a0b */
[----:B------:R-:W-:Y:S01]  /*1650*/  ISETP.GT.U32.AND P6, PT, R0, R10, PT ;  /* 0x0000000a0000720c */ /* 0x000fe20003fc4070 */
[----:B------:R-:W3:-:S12]  /*1660*/  LDL.LU R3, [R1+0x87c] ;  /* 0x00087c0001037983 */ /* 0x000ed80000300800 */
[----:B------:R-:W-:Y:S01]  /*1670*/  @!P6 IMAD.IADD R10, R10, 0x1, -R0 ;  /* 0x000000010a0ae824 */ /* 0x000fe200078e0a00 */
[----:B------:R-:W-:Y:S02]  /*1680*/  ISETP.GE.AND P6, PT, R18, RZ, PT ;  /* 0x000000ff1200720c */ /* 0x000fe40003fc6270 */
[----:B------:R-:W4:Y:S01]  /*1690*/  LDL.LU R18, [R1+0x878] ;  /* 0x0008780001127983 */ /* 0x000f220000300800 */
[----:B------:R-:W-:Y:S02]  /*16a0*/  ISETP.GE.AND P0, PT, R15, RZ, PT ;  /* 0x000000ff0f00720c */ /* 0x000fe40003f06270 */
[----:B------:R-:W-:-:S05]  /*16b0*/  IABS R15, R2 ;  /* 0x00000002000f7213 */ /* 0x000fca0000000000 */
[----:B------:R-:W-:Y:S01]  /*16c0*/  IMAD.HI.U32 R27, R19, R15, RZ ;  /* 0x0000000f131b7227 */ /* 0x000fe200078e00ff */
[----:B------:R-:W-:-:S03]  /*16d0*/  IABS R4, R20 ;  /* 0x0000001400047213 */ /* 0x000fc60000000000 */
[----:B------:R-:W-:Y:S02]  /*16e0*/  IMAD.MOV R27, RZ, RZ, -R27 ;  /* 0x000000ffff1b7224 */ /* 0x000fe400078e0a1b */
[----:B------:R-:W-:Y:S01]  /*16f0*/  @!P0 IMAD.MOV R14, RZ, RZ, -R14 ;  /* 0x000000ffff0e8224 */ /* 0x000fe200078e0a0e */
[C---:B------:R-:W-:Y:S01]  /*1700*/  ISETP.GT.U32.AND P0, PT, R0.reuse, R7, PT ;  /* 0x000000070000720c */ /* 0x040fe20003f04070 */
[----:B------:R-:W-:Y:S02]  /*1710*/  IMAD R15, R0, R27, R15 ;  /* 0x0000001b000f7224 */ /* 0x000fe400078e020f */
[----:B------:R-:W-:-:S04]  /*1720*/  IMAD.HI.U32 R26, R19, R4, RZ ;  /* 0x00000004131a7227 */ /* 0x000fc800078e00ff */
[----:B------:R-:W-:Y:S01]  /*1730*/  IMAD.HI.U32 R19, R19, R25, RZ ;  /* 0x0000001913137227 */ /* 0x000fe200078e00ff */
[----:B------:R-:W-:-:S03]  /*1740*/  ISETP.GT.U32.AND P4, PT, R0, R15, PT ;  /* 0x0000000f0000720c */ /* 0x000fc60003f84070 */
[----:B------:R-:W-:Y:S02]  /*1750*/  IMAD.MOV R26, RZ, RZ, -R26 ;  /* 0x000000ffff1a7224 */ /* 0x000fe400078e0a1a */
[----:B------:R-:W-:Y:S02]  /*1760*/  IMAD.MOV R19, RZ, RZ, -R19 ;  /* 0x000000ffff137224 */ /* 0x000fe400078e0a13 */
[C---:B------:R-:W-:Y:S02]  /*1770*/  IMAD R4, R0.reuse, R26, R4 ;  /* 0x0000001a00047224 */ /* 0x040fe400078e0204 */
[C---:B------:R-:W-:Y:S02]  /*1780*/  IMAD R19, R0.reuse, R19, R25 ;  /* 0x0000001300137224 */ /* 0x040fe400078e0219 */
[--C-:B------:R-:W-:Y:S01]  /*1790*/  @!P0 IMAD.IADD R7, R7, 0x1, -R0.reuse ;  /* 0x0000000107078824 */ /* 0x100fe200078e0a00 */
[C---:B------:R-:W-:Y:S02]  /*17a0*/  ISETP.GT.U32.AND P0, PT, R0.reuse, R4, PT ;  /* 0x000000040000720c */ /* 0x040fe40003f04070 */
[----:B------:R-:W-:Y:S01]  /*17b0*/  ISETP.GT.U32.AND P5, PT, R0, R19, PT ;  /* 0x000000130000720c */ /* 0x000fe20003fa4070 */
[----:B------:R-:W-:Y:S01]  /*17c0*/  @!P4 IMAD.IADD R15, R15, 0x1, -R0 ;  /* 0x000000010f0fc824 */ /* 0x000fe200078e0a00 */
[----:B------:R-:W-:-:S02]  /*17d0*/  ISETP.GE.AND P2, PT, R23, RZ, PT ;  /* 0x000000ff1700720c */ /* 0x000fc40003f46270 */
[----:B------:R-:W-:-:S07]  /*17e0*/  ISETP.GE.AND P4, PT, R21, RZ, PT ;  /* 0x000000ff1500720c */ /* 0x000fce0003f86270 */
[--C-:B------:R-:W-:Y:S02]  /*17f0*/  @!P0 IMAD.IADD R4, R4, 0x1, -R0.reuse ;  /* 0x0000000104048824 */ /* 0x100fe400078e0a00 */
[----:B------:R-:W-:Y:S01]  /*1800*/  @!P5 IMAD.IADD R19, R19, 0x1, -R0 ;  /* 0x000000011313d824 */ /* 0x000fe200078e0a00 */
[C---:B------:R-:W-:Y:S01]  /*1810*/  ISETP.GT.U32.AND P0, PT, R0.reuse, R5, PT ;  /* 0x000000050000720c */ /* 0x040fe20003f04070 */
[----:B------:R-:W-:Y:S01]  /*1820*/  @!P2 IMAD.MOV R7, RZ, RZ, -R7 ;  /* 0x000000ffff07a224 */ /* 0x000fe200078e0a07 */
[C---:B------:R-:W-:Y:S01]  /*1830*/  ISETP.GT.U32.AND P2, PT, R0.reuse, R15, PT ;  /* 0x0000000f0000720c */ /* 0x040fe20003f44070 */
[----:B------:R-:W-:Y:S01]  /*1840*/  @!P4 IMAD.MOV R6, RZ, RZ, -R6 ;  /* 0x000000ffff06c224 */ /* 0x000fe200078e0a06 */
[C---:B------:R-:W-:Y:S02]  /*1850*/  ISETP.GT.U32.AND P5, PT, R0.reuse, R4, PT ;  /* 0x000000040000720c */ /* 0x040fe40003fa4070 */
[----:B------:R-:W-:-:S07]  /*1860*/  ISETP.GT.U32.AND P4, PT, R0, R19, PT ;  /* 0x000000130000720c */ /* 0x000fce0003f84070 */
[--C-:B------:R-:W-:Y:S02]  /*1870*/  @!P0 IMAD.IADD R5, R5, 0x1, -R0.reuse ;  /* 0x0000000105058824 */ /* 0x100fe400078e0a00 */
[--C-:B------:R-:W-:Y:S01]  /*1880*/  @!P2 IMAD.IADD R15, R15, 0x1, -R0.reuse ;  /* 0x000000010f0fa824 */ /* 0x100fe200078e0a00 */
[----:B------:R-:W-:Y:S01]  /*1890*/  ISETP.GE.AND P2, PT, R2, RZ, PT ;  /* 0x000000ff0200720c */ /* 0x000fe20003f46270 */
[--C-:B------:R-:W-:Y:S02]  /*18a0*/  @!P5 IMAD.IADD R4, R4, 0x1, -R0.reuse ;  /* 0x000000010404d824 */ /* 0x100fe400078e0a00 */
[----:B------:R-:W-:Y:S01]  /*18b0*/  @!P4 IMAD.IADD R19, R19, 0x1, -R0 ;  /* 0x000000011313c824 */ /* 0x000fe200078e0a00 */
[----:B------:R-:W-:Y:S01]  /*18c0*/  ISETP.GE.AND P5, PT, R20, RZ, PT ;  /* 0x000000ff1400720c */ /* 0x000fe20003fa6270 */
[----:B------:R-:W-:Y:S02]  /*18d0*/  @!P3 IMAD.MOV R8, RZ, RZ, -R8 ;  /* 0x000000ffff08b224 */ /* 0x000fe400078e0a08 */
[----:B------:R-:W-:-:S02]  /*18e0*/  @!P6 IMAD.MOV R10, RZ, RZ, -R10 ;  /* 0x000000ffff0ae224 */ /* 0x000fc400078e0a0a */
[----:B------:R-:W-:-:S04]  /*18f0*/  @!P1 IMAD.MOV R19, RZ, RZ, -R19 ;  /* 0x000000ffff139224 */ /* 0x000fc800078e0a13 */
[----:B------:R-:W-:-:S04]  /*1900*/  @!P2 IMAD.MOV R15, RZ, RZ, -R15 ;  /* 0x000000ffff0fa224 */ /* 0x000fc800078e0a0f */
[----:B------:R-:W-:Y:S01]  /*1910*/  @!P5 IMAD.MOV R4, RZ, RZ, -R4 ;  /* 0x000000ffff04d224 */ /* 0x000fe200078e0a04 */
[----:B--2---:R-:W-:-:S13]  /*1920*/  ISETP.GE.AND P0, PT, R29, RZ, PT ;  /* 0x000000ff1d00720c */ /* 0x004fda0003f06270 */
[----:B------:R-:W-:Y:S01]  /*1930*/  @!P0 IMAD.MOV R5, RZ, RZ, -R5 ;  /* 0x000000ffff058224 */ /* 0x000fe200078e0a05 */
[----:B---3--:R-:W-:Y:S02]  /*1940*/  ISETP.NE.AND P4, PT, R3, RZ, PT ;  /* 0x000000ff0300720c */ /* 0x008fe40003f85270 */
[----:B------:R-:W-:Y:S02]  /*1950*/  LOP3.LUT R0, RZ, R3, RZ, 0x33, !PT ;  /* 0x00000003ff007212 */ /* 0x000fe400078e33ff */
[----:B------:R-:W0:Y:S02]  /*1960*/  LDC.64 R2, c[0x0][0x388] ;  /* 0x0000e200ff027b82 */ /* 0x000e240000000a00 */
[C---:B------:R-:W-:Y:S02]  /*1970*/  SEL R17, R0.reuse, R17, !P4 ;  /* 0x0000001100117207 */ /* 0x040fe40006000000 */
[C---:B------:R-:W-:Y:S02]  /*1980*/  SEL R16, R0.reuse, R16, !P4 ;  /* 0x0000001000107207 */ /* 0x040fe40006000000 */
[C---:B----4-:R-:W-:Y:S01]  /*1990*/  SEL R18, R0.reuse, R18, !P4 ;  /* 0x0000001200127207 */ /* 0x050fe20006000000 */
[----:B------:R-:W-:Y:S01]  /*19a0*/  IMAD R17, R17, UR8, RZ ;  /* 0x0000000811117c24 */ /* 0x000fe2000f8e02ff */
[----:B------:R-:W-:Y:S01]  /*19b0*/  SEL R14, R0, R14, !P4 ;  /* 0x0000000e000e7207 */ /* 0x000fe20006000000 */
[----:B------:R-:W-:-:S02]  /*19c0*/  IMAD R16, R16, UR8, RZ ;  /* 0x0000000810107c24 */ /* 0x000fc4000f8e02ff */
[----:B------:R-:W-:Y:S01]  /*19d0*/  IMAD R18, R18, UR8, RZ ;  /* 0x0000000812127c24 */ /* 0x000fe2000f8e02ff */
[C---:B------:R-:W-:Y:S02]  /*19e0*/  SEL R9, R0.reuse, R9, !P4 ;  /* 0x0000000900097207 */ /* 0x040fe40006000000 */
[----:B------:R-:W-:Y:S01]  /*19f0*/  SEL R13, R0, R13, !P4 ;  /* 0x0000000d000d7207 */ /* 0x000fe20006000000 */
[----:B------:R-:W-:Y:S01]  /*1a00*/  IMAD R14, R14, UR8, RZ ;  /* 0x000000080e0e7c24 */ /* 0x000fe2000f8e02ff */
[C---:B------:R-:W-:Y:S02]  /*1a10*/  SEL R12, R0.reuse, R12, !P4 ;  /* 0x0000000c000c7207 */ /* 0x040fe40006000000 */
[C---:B------:R-:W-:Y:S02]  /*1a20*/  SEL R11, R0.reuse, R11, !P4 ;  /* 0x0000000b000b7207 */ /* 0x040fe40006000000 */
[C---:B------:R-:W-:Y:S02]  /*1a30*/  SEL R7, R0.reuse, R7, !P4 ;  /* 0x0000000700077207 */ /* 0x040fe40006000000 */
[----:B------:R-:W-:-:S02]  /*1a40*/  SEL R6, R0, R6, !P4 ;  /* 0x0000000600067207 */ /* 0x000fc40006000000 */
[C---:B------:R-:W-:Y:S02]  /*1a50*/  SEL R5, R0.reuse, R5, !P4 ;  /* 0x0000000500057207 */ /* 0x040fe40006000000 */
[C---:B------:R-:W-:Y:S02]  /*1a60*/  SEL R8, R0.reuse, R8, !P4 ;  /* 0x0000000800087207 */ /* 0x040fe40006000000 */
[C---:B------:R-:W-:Y:S02]  /*1a70*/  SEL R10, R0.reuse, R10, !P4 ;  /* 0x0000000a000a7207 */ /* 0x040fe40006000000 */
[C---:B------:R-:W-:Y:S02]  /*1a80*/  SEL R15, R0.reuse, R15, !P4 ;  /* 0x0000000f000f7207 */ /* 0x040fe40006000000 */
[----:B------:R-:W-:Y:S02]  /*1a90*/  SEL R4, R0, R4, !P4 ;  /* 0x0000000400047207 */ /* 0x000fe40006000000 */
[----:B0-----:R-:W-:Y:S01]  /*1aa0*/  LEA R21, P2, R18, R2, 0x1 ;  /* 0x0000000212157211 */ /* 0x001fe200078408ff */
[----:B------:R-:W-:Y:S01]  /*1ab0*/  IMAD R9, R9, UR8, RZ ;  /* 0x0000000809097c24 */ /* 0x000fe2000f8e02ff */
[----:B------:R-:W-:-:S02]  /*1ac0*/  SEL R0, R0, R19, !P4 ;  /* 0x0000001300007207 */ /* 0x000fc40006000000 */
[-C--:B------:R-:W-:Y:S01]  /*1ad0*/  LEA R20, P1, R17, R2.reuse, 0x1 ;  /* 0x0000000211147211 */ /* 0x080fe200078208ff */
[----:B------:R-:W-:Y:S01]  /*1ae0*/  IMAD R13, R13, UR8, RZ ;  /* 0x000000080d0d7c24 */ /* 0x000fe2000f8e02ff */
[----:B------:R-:W-:Y:S01]  /*1af0*/  LEA R19, P0, R16, R2, 0x1 ;  /* 0x0000000210137211 */ /* 0x000fe200078008ff */
[----:B------:R0:W-:Y:S01]  /*1b00*/  STL [R1+0x844], R21 ;  /* 0x0008441501007387 */ /* 0x0001e20000100800 */
[----:B------:R-:W-:-:S03]  /*1b10*/  IMAD R12, R12, UR8, RZ ;  /* 0x000000080c0c7c24 */ /* 0x000fc6000f8e02ff */
[----:B------:R1:W-:Y:S01]  /*1b20*/  STL [R1+0x83c], R20 ;  /* 0x00083c1401007387 */ /* 0x0003e20000100800 */
[----:B------:R-:W-:-:S03]  /*1b30*/  IMAD R11, R11, UR8, RZ ;  /* 0x000000080b0b7c24 */ /* 0x000fc6000f8e02ff */
[----:B------:R2:W-:Y:S01]  /*1b40*/  STL [R1+0x834], R19 ;  /* 0x0008341301007387 */ /* 0x0005e20000100800 */
[-C--:B0-----:R-:W-:Y:S02]  /*1b50*/  LEA R21, P4, R14, R2.reuse, 0x1 ;  /* 0x000000020e157211 */ /* 0x081fe400078808ff */
[-C--:B-1----:R-:W-:Y:S01]  /*1b60*/  LEA R20, P6, R9, R2.reuse, 0x1 ;  /* 0x0000000209147211 */ /* 0x082fe200078c08ff */
[----:B------:R-:W-:Y:S01]  /*1b70*/  IMAD R7, R7, UR8, RZ ;  /* 0x0000000807077c24 */ /* 0x000fe2000f8e02ff */
[----:B--2---:R-:W-:Y:S01]  /*1b80*/  LEA R19, P5, R13, R2, 0x1 ;  /* 0x000000020d137211 */ /* 0x004fe200078a08ff */
[----:B------:R0:W-:Y:S04]  /*1b90*/  STL [R1+0x82c], R21 ;  /* 0x00082c1501007387 */ /* 0x0001e80000100800 */
[----:B------:R1:W-:Y:S01]  /*1ba0*/  STL [R1+0x824], R20 ;  /* 0x0008241401007387 */ /* 0x0003e20000100800 */
[----:B------:R-:W-:-:S03]  /*1bb0*/  IMAD R6, R6, UR8, RZ ;  /* 0x0000000806067c24 */ /* 0x000fc6000f8e02ff */
[----:B------:R2:W-:Y:S01]  /*1bc0*/  STL [R1+0x81c], R19 ;  /* 0x00081c1301007387 */ /* 0x0005e20000100800 */
[-C--:B0-----:R-:W-:Y:S02]  /*1bd0*/  LEA R21, P3, R12, R2.reuse, 0x1 ;  /* 0x000000020c157211 */ /* 0x081fe400078608ff */
[-C--:B-1----:R-:W-:Y:S02]  /*1be0*/  LEA.HI.X.SX32 R20, R18, R3.reuse, 0x1, P2 ;  /* 0x0000000312147211 */ /* 0x082fe400010f0eff */
[-C--:B------:R-:W-:Y:S02]  /*1bf0*/  LEA.HI.X.SX32 R18, R17, R3.reuse, 0x1, P1 ;  /* 0x0000000311127211 */ /* 0x080fe400008f0eff */
[-C--:B--2---:R-:W-:Y:S01]  /*1c00*/  LEA R19, P2, R11, R2.reuse, 0x1 ;  /* 0x000000020b137211 */ /* 0x084fe200078408ff */
[----:B------:R-:W-:Y:S01]  /*1c10*/  STL [R1+0x814], R21 ;  /* 0x0008141501007387 */ /* 0x000fe20000100800 */
[----:B------:R-:W-:Y:S01]  /*1c20*/  LEA R17, P1, R7, R2, 0x1 ;  /* 0x0000000207117211 */ /* 0x000fe200078208ff */
[----:B------:R-:W-:Y:S01]  /*1c30*/  IMAD R5, R5, UR8, RZ ;  /* 0x0000000805057c24 */ /* 0x000fe2000f8e02ff */
[----:B------:R-:W-:Y:S01]  /*1c40*/  LEA.HI.X.SX32 R16, R16, R3, 0x1, P0 ;  /* 0x0000000310107211 */ /* 0x000fe200000f0eff */
[----:B------:R-:W-:Y:S04]  /*1c50*/  STL [R1+0x840], R20 ;  /* 0x0008401401007387 */ /* 0x000fe80000100800 */
[----:B------:R-:W-:Y:S04]  /*1c60*/  STL [R1+0x2cc], R19 ;  /* 0x0002cc1301007387 */ /* 0x000fe80000100800 */
[----:B------:R0:W-:Y:S04]  /*1c70*/  STL [R1+0x838], R18 ;  /* 0x0008381201007387 */ /* 0x0001e80000100800 */
[----:B------:R1:W-:Y:S01]  /*1c80*/  STL [R1+0x2ac], R17 ;  /* 0x0002ac1101007387 */ /* 0x0003e20000100800 */
[----:B------:R-:W-:-:S03]  /*1c90*/  IMAD R15, R15, UR8, RZ ;  /* 0x000000080f0f7c24 */ /* 0x000fc6000f8e02ff */
[----:B------:R2:W-:Y:S01]  /*1ca0*/  STL [R1+0x830], R16 ;  /* 0x0008301001007387 */ /* 0x0005e20000100800 */
[-C--:B0-----:R-:W-:Y:S02]  /*1cb0*/  LEA R18, P0, R6, R2.reuse, 0x1 ;  /* 0x0000000206127211 */ /* 0x081fe400078008ff */
[-C--:B-1----:R-:W-:Y:S02]  /*1cc0*/  LEA.HI.X.SX32 R17, R14, R3.reuse, 0x1, P4 ;  /* 0x000000030e117211 */ /* 0x082fe400020f0eff */
[-C--:B------:R-:W-:Y:S02]  /*1cd0*/  LEA.HI.X.SX32 R14, R9, R3.reuse, 0x1, P6 ;  /* 0x00000003090e7211 */ /* 0x080fe400030f0eff */
[----:B--2---:R-:W-:Y:S01]  /*1ce0*/  LEA R16, P4, R5, R2, 0x1 ;  /* 0x0000000205107211 */ /* 0x004fe200078808ff */
[----:B------:R-:W-:Y:S01]  /*1cf0*/  STL [R1+0x2a4], R18 ;  /* 0x0002a41201007387 */ /* 0x000fe20000100800 */
[-C--:B------:R-:W-:Y:S01]  /*1d00*/  LEA.HI.X.SX32 R13, R13, R3.reuse, 0x1, P5 ;  /* 0x000000030d0d7211 */ /* 0x080fe200028f0eff */
[----:B------:R-:W-:Y:S01]  /*1d10*/  IMAD R8, R8, UR8, RZ ;  /* 0x0000000808087c24 */ /* 0x000fe2000f8e02ff */
[----:B------:R-:W-:Y:S01]  /*1d20*/  LEA.HI.X.SX32 R12, R12, R3, 0x1, P3 ;  /* 0x000000030c0c7211 */ /* 0x000fe200018f0eff */
[----:B------:R-:W-:Y:S01]  /*1d30*/  IMAD R4, R4, UR8, RZ ;  /* 0x0000000804047c24 */ /* 0x000fe2000f8e02ff */
[----:B------:R-:W-:Y:S01]  /*1d40*/  STL [R1+0x828], R17 ;  /* 0x0008281101007387 */ /* 0x000fe20000100800 */
[----:B------:R-:W-:-:S03]  /*1d50*/  IMAD R0, R0, UR8, RZ ;  /* 0x0000000800007c24 */ /* 0x000fc6000f8e02ff */
[----:B------:R0:W-:Y:S01]  /*1d60*/  STL [R1+0x29c], R16 ;  /* 0x00029c1001007387 */ /* 0x0001e20000100800 */
[----:B------:R-:W-:-:S03]  /*1d70*/  IMAD R10, R10, UR8, RZ ;  /* 0x000000080a0a7c24 */ /* 0x000fc6000f8e02ff */
[----:B------:R-:W-:Y:S01]  /*1d80*/  STL [R1+0x820], R14 ;  /* 0x0008200e01007387 */ /* 0x000fe20000100800 */
[----:B------:R-:W-:-:S03]  /*1d90*/  LEA R9, P6, R8, R2, 0x1 ;  /* 0x0000000208097211 */ /* 0x000fc600078c08ff */
[----:B------:R1:W-:Y:S01]  /*1da0*/  STL [R1+0x818], R13 ;  /* 0x0008180d01007387 */ /* 0x0003e20000100800 */
[----:B0-----:R-:W-:-:S03]  /*1db0*/  LEA R16, P3, R15, R2, 0x1 ;  /* 0x000000020f107211 */ /* 0x001fc600078608ff */
[----:B------:R0:W-:Y:S01]  /*1dc0*/  STL [R1+0x810], R12 ;  /* 0x0008100c01007387 */ /* 0x0001e20000100800 */
[-C--:B------:R-:W-:Y:S02]  /*1dd0*/  LEA.HI.X.SX32 R6, R6, R3.reuse, 0x1, P0 ;  /* 0x0000000306067211 */ /* 0x080fe400000f0eff */
[-C--:B-1----:R-:W-:Y:S02]  /*1de0*/  LEA.HI.X.SX32 R13, R11, R3.reuse, 0x1, P2 ;  /* 0x000000030b0d7211 */ /* 0x082fe400010f0eff */
[-C--:B------:R-:W-:Y:S02]  /*1df0*/  LEA.HI.X.SX32 R11, R7, R3.reuse, 0x1, P1 ;  /* 0x00000003070b7211 */ /* 0x080fe400008f0eff */
[-C--:B0-----:R-:W-:Y:S01]  /*1e00*/  LEA R12, P2, R4, R2.reuse, 0x1 ;  /* 0x00000002040c7211 */ /* 0x081fe200078408ff */
[----:B------:R-:W-:Y:S01]  /*1e10*/  STL [R1+0x284], R16 ;  /* 0x0002841001007387 */ /* 0x000fe20000100800 */
[-C--:B------:R-:W-:Y:S02]  /*1e20*/  LEA R7, P1, R0, R2.reuse, 0x1 ;  /* 0x0000000200077211 */ /* 0x080fe400078208ff */
[----:B------:R-:W-:Y:S01]  /*1e30*/  LEA R14, P5, R10, R2, 0x1 ;  /* 0x000000020a0e7211 */ /* 0x000fe200078a08ff */
[----:B------:R-:W-:Y:S01]  /*1e40*/  STL [R1+0x2c8], R13 ;  /* 0x0002c80d01007387 */ /* 0x000fe20000100800 */
[----:B------:R-:W-:-:S02]  /*1e50*/  LEA.HI.X.SX32 R8, R8, R3, 0x1, P6 ;  /* 0x0000000308087211 */ /* 0x000fc400030f0eff */
[-C--:B------:R-:W-:Y:S01]  /*1e60*/  LEA.HI.X.SX32 R2, R5, R3.reuse, 0x1, P4 ;  /* 0x0000000305027211 */ /* 0x080fe200020f0eff */
[----:B------:R-:W-:Y:S04]  /*1e70*/  STL [R1+0x28c], R12 ;  /* 0x00028c0c01007387 */ /* 0x000fe80000100800 */
[----:B------:R-:W-:Y:S01]  /*1e80*/  STL [R1+0x2a8], R11 ;  /* 0x0002a80b01007387 */ /* 0x000fe20000100800 */
[----:B------:R-:W-:-:S03]  /*1e90*/  LEA.HI.X.SX32 R15, R15, R3, 0x1, P3 ;  /* 0x000000030f0f7211 */ /* 0x000fc600018f0eff */
[----:B------:R-:W-:Y:S04]  /*1ea0*/  STL [R1+0x294], R7 ;  /* 0x0002940701007387 */ /* 0x000fe80000100800 */
[----:B------:R0:W-:Y:S01]  /*1eb0*/  STL [R1+0x2a0], R6 ;  /* 0x0002a00601007387 */ /* 0x0001e20000100800 */
[----:B------:R-:W-:-:S03]  /*1ec0*/  LEA.HI.X.SX32 R0, R0, R3, 0x1, P1 ;  /* 0x0000000300007211 */ /* 0x000fc600008f0eff */
[----:B------:R-:W-:Y:S04]  /*1ed0*/  STL.64 [R1+0x860], R8 ;  /* 0x0008600801007387 */ /* 0x000fe80000100a00 */
[----:B------:R1:W-:Y:S01]  /*1ee0*/  STL [R1+0x298], R2 ;  /* 0x0002980201007387 */ /* 0x0003e20000100800 */
[----:B0-----:R-:W0:Y:S03]  /*1ef0*/  LDC R6, c[0x0][0x3a8] ;  /* 0x0000ea00ff067b82 */ /* 0x001e260000000800 */
[----:B------:R-:W-:Y:S01]  /*1f00*/  STL.64 [R1+0x868], R14 ;  /* 0x0008680e01007387 */ /* 0x000fe20000100a00 */
[----:B-1----:R-:W-:-:S05]  /*1f10*/  LEA.HI.X.SX32 R2, R4, R3, 0x1, P2 ;  /* 0x0000000304027211 */ /* 0x002fca00010f0eff */
[----:B------:R1:W-:Y:S04]  /*1f20*/  STL [R1+0x288], R2 ;  /* 0x0002880201007387 */ /* 0x0003e80000100800 */
[----:B------:R-:W-:Y:S04]  /*1f30*/  STL [R1+0x290], R0 ;  /* 0x0002900001007387 */ /* 0x000fe80000100800 */
        /* <DEDUP_REMOVED lines=128> */
[----:B-1----:R-:W2:Y:S04]  /*2740*/  LDL.LU R2, [R1+0xc] ;  /* 0x00000c0001027983 */ /* 0x002ea80000300800 */
[----:B------:R-:W3:Y:S04]  /*2750*/  LDL.LU R8, [R1+0x10] ;  /* 0x0000100001087983 */ /* 0x000ee80000300800 */
[----:B------:R-:W4:Y:S04]  /*2760*/  LDL.LU R9, [R1+0x14] ;  /* 0x0000140001097983 */ /* 0x000f280000300800 */
[----:B------:R-:W4:Y:S01]  /*2770*/  LDL.LU R5, [R1+0x18] ;  /* 0x0000180001057983 */ /* 0x000f220000300800 */
[----:B------:R-:W-:Y:S01]  /*2780*/  LEA.HI.X.SX32 R10, R10, R3, 0x1, P5 ;  /* 0x000000030a0a7211 */ /* 0x000fe200028f0eff */
[----:B0-----:R-:W-:-:S02]  /*2790*/  IMAD R16, R6, 0x1a, RZ ;  /* 0x0000001a06107824 */ /* 0x001fc400078e02ff */
[C---:B------:R-:W-:Y:S02]  /*27a0*/  IMAD R17, R6.reuse, 0x19, RZ ;  /* 0x0000001906117824 */ /* 0x040fe400078e02ff */
[----:B------:R-:W-:-:S03]  /*27b0*/  IMAD R20, R6, 0x1f, RZ ;  /* 0x0000001f06147824 */ /* 0x000fc600078e02ff */
[----:B------:R0:W-:Y:S01]  /*27c0*/  STL.64 [R1+0x870], R16 ;  /* 0x0008701001007387 */ /* 0x0001e20000100a00 */
[C---:B------:R-:W-:Y:S02]  /*27d0*/  IMAD R7, R6.reuse, 0x1e, RZ ;  /* 0x0000001e06077824 */ /* 0x040fe400078e02ff */
[C---:B------:R-:W-:Y:S02]  /*27e0*/  IMAD R11, R6.reuse, 0x1d, RZ ;  /* 0x0000001d060b7824 */ /* 0x040fe400078e02ff */
[C---:B------:R-:W-:Y:S02]  /*27f0*/  IMAD R12, R6.reuse, 0x1c, RZ ;  /* 0x0000001c060c7824 */ /* 0x040fe400078e02ff */
[----:B------:R-:W-:Y:S02]  /*2800*/  IMAD R13, R6, 0x1b, RZ ;  /* 0x0000001b060d7824 */ /* 0x000fe400078e02ff */
[----:B--2---:R-:W-:Y:S02]  /*2810*/  IMAD R2, R2, UR9, RZ ;  /* 0x0000000902027c24 */ /* 0x004fe4000f8e02ff */
[----:B---3--:R-:W-:-:S02]  /*2820*/  IMAD R3, R8, UR9, RZ ;  /* 0x0000000908037c24 */ /* 0x008fc4000f8e02ff */
[----:B------:R-:W-:-:S04]  /*2830*/  IMAD.WIDE R14, R2, 0x2, RZ ;  /* 0x00000002020e7825 */ /* 0x000fc800078e02ff */
[----:B----4-:R-:W-:Y:S02]  /*2840*/  IMAD R4, R9, UR9, RZ ;  /* 0x0000000909047c24 */ /* 0x010fe4000f8e02ff */
[----:B------:R-:W-:Y:S02]  /*2850*/  IMAD R5, R5, UR9, RZ ;  /* 0x0000000905057c24 */ /* 0x000fe4000f8e02ff */
[----:B------:R-:W-:-:S04]  /*2860*/  IMAD.WIDE R8, R3, 0x2, RZ ;  /* 0x0000000203087825 */ /* 0x000fc800078e02ff */
[----:B------:R-:W-:Y:S01]  /*2870*/  IMAD.WIDE R2, R4, 0x2, RZ ;  /* 0x0000000204027825 */ /* 0x000fe200078e02ff */
[----:B------:R-:W-:Y:S03]  /*2880*/  STL.64 [R1+0x2c0], R14 ;  /* 0x0002c00e01007387 */ /* 0x000fe60000100a00 */
[----:B------:R-:W-:Y:S01]  /*2890*/  IMAD.WIDE R4, R5, 0x2, RZ ;  /* 0x0000000205047825 */ /* 0x000fe200078e02ff */
[----:B------:R-:W-:Y:S03]  /*28a0*/  STL.64 [R1+0x2b8], R8 ;  /* 0x0002b80801007387 */ /* 0x000fe60000100a00 */
[C---:B0-----:R-:W-:Y:S01]  /*28b0*/  IMAD.WIDE R16, R20.reuse, 0x2, R14 ;  /* 0x0000000214107825 */ /* 0x041fe200078e020e */
[----:B------:R-:W-:Y:S04]  /*28c0*/  STL.64 [R1+0x270], R4 ;  /* 0x0002700401007387 */ /* 0x000fe80000100a00 */
[----:B------:R-:W-:Y:S04]  /*28d0*/  STL.64 [R1+0x2b0], R2 ;  /* 0x0002b00201007387 */ /* 0x000fe80000100a00 */
[----:B------:R0:W-:Y:S02]  /*28e0*/  STL.64 [R1+0x808], R16 ;  /* 0x0008081001007387 */ /* 0x0001e40000100a00 */
[----:B0-----:R-:W-:-:S05]  /*28f0*/  IMAD.WIDE R16, R20, 0x2, R8 ;  /* 0x0000000214107825 */ /* 0x001fca00078e0208 */
[----:B------:R0:W-:Y:S02]  /*2900*/  STL.64 [R1+0x800], R16 ;  /* 0x0008001001007387 */ /* 0x0001e40000100a00 */
[----:B0-----:R-:W-:Y:S02]  /*2910*/  IMAD.WIDE R16, R20, 0x2, R2 ;  /* 0x0000000214107825 */ /* 0x001fe400078e0202 */
[----:B------:R-:W0:Y:S03]  /*2920*/  LDC R20, c[0x0][0x3a8] ;  /* 0x0000ea00ff147b82 */ /* 0x000e260000000800 */
[----:B------:R1:W-:Y:S02]  /*2930*/  STL.64 [R1+0x7f8], R16 ;  /* 0x0007f81001007387 */ /* 0x0003e40000100a00 */
[----:B-1----:R-:W-:-:S05]  /*2940*/  IMAD.WIDE R16, R7, 0x2, R4 ;  /* 0x0000000207107825 */ /* 0x002fca00078e0204 */
[----:B------:R1:W-:Y:S02]  /*2950*/  STL.64 [R1+0x7f0], R16 ;  /* 0x0007f01001007387 */ /* 0x0003e40000100a00 */
[----:B-1----:R-:W-:-:S05]  /*2960*/  IMAD.WIDE R16, R7, 0x2, R14 ;  /* 0x0000000207107825 */ /* 0x002fca00078e020e */
[----:B------:R1:W-:Y:S02]  /*2970*/  STL.64 [R1+0x7e8], R16 ;  /* 0x0007e81001007387 */ /* 0x0003e40000100a00 */
[----:B-1----:R-:W-:-:S05]  /*2980*/  IMAD.WIDE R16, R7, 0x2, R8 ;  /* 0x0000000207107825 */ /* 0x002fca00078e0208 */
[----:B------:R1:W-:Y:S02]  /*2990*/  STL.64 [R1+0x7e0], R16 ;  /* 0x0007e01001007387 */ /* 0x0003e40000100a00 */
[----:B-1----:R-:W-:Y:S02]  /*29a0*/  IMAD.WIDE R16, R7, 0x2, R2 ;  /* 0x0000000207107825 */ /* 0x002fe400078e0202 */
[----:B------:R-:W1:Y:S03]  /*29b0*/  LDC R7, c[0x0][0x3a8] ;  /* 0x0000ea00ff077b82 */ /* 0x000e660000000800 */
[----:B------:R2:W-:Y:S02]  /*29c0*/  STL.64 [R1+0x7d8], R16 ;  /* 0x0007d81001007387 */ /* 0x0005e40000100a00 */
[----:B--2---:R-:W-:-:S05]  /*29d0*/  IMAD.WIDE R16, R11, 0x2, R4 ;  /* 0x000000020b107825 */ /* 0x004fca00078e0204 */
        /* <DEDUP_REMOVED lines=20> */
[----:B------:R2:W-:Y:S04]  /*2b20*/  STL.64 [R1+0x780], R16 ;  /* 0x0007801001007387 */ /* 0x0005e80000100a00 */
[----:B--2---:R-:W2:Y:S01]  /*2b30*/  LDL.LU.64 R16, [R1+0x870] ;  /* 0x0008700001107983 */ /* 0x004ea20000300a00 */
[----:B------:R-:W-:-:S05]  /*2b40*/  IMAD.WIDE R12, R13, 0x2, R2 ;  /* 0x000000020d0c7825 */ /* 0x000fca00078e0202 */
[----:B------:R2:W-:Y:S01]  /*2b50*/  STL.64 [R1+0x778], R12 ;  /* 0x0007780c01007387 */ /* 0x0005e20000100a00 */
[C---:B------:R-:W-:Y:S02]  /*2b60*/  IMAD R18, R6.reuse, 0x18, RZ ;  /* 0x0000001806127824 */ /* 0x040fe400078e02ff */
[C---:B------:R-:W-:Y:S02]  /*2b70*/  IMAD R19, R6.reuse, 0x17, RZ ;  /* 0x0000001706137824 */ /* 0x040fe400078e02ff */
[C---:B------:R-:W-:Y:S02]  /*2b80*/  IMAD R21, R6.reuse, 0x16, RZ ;  /* 0x0000001606157824 */ /* 0x040fe400078e02ff */
[C---:B------:R-:W-:Y:S02]  /*2b90*/  IMAD R22, R6.reuse, 0x15, RZ ;  /* 0x0000001506167824 */ /* 0x040fe400078e02ff */
[C---:B------:R-:W-:Y:S02]  /*2ba0*/  IMAD R23, R6.reuse, 0x14, RZ ;  /* 0x0000001406177824 */ /* 0x040fe400078e02ff */
[----:B------:R-:W-:-:S02]  /*2bb0*/  IMAD R24, R6, 0x13, RZ ;  /* 0x0000001306187824 */ /* 0x000fc400078e02ff */
[C---:B------:R-:W-:Y:S02]  /*2bc0*/  IMAD R25, R6.reuse, 0x12, RZ ;  /* 0x0000001206197824 */ /* 0x040fe400078e02ff */
[C---:B------:R-:W-:Y:S02]  /*2bd0*/  IMAD R26, R6.reuse, 0x11, RZ ;  /* 0x00000011061a7824 */ /* 0x040fe400078e02ff */
[C---:B------:R-:W-:Y:S02]  /*2be0*/  IMAD.SHL.U32 R27, R6.reuse, 0x10, RZ ;  /* 0x00000010061b7824 */ /* 0x040fe400078e00ff */
[C---:B------:R-:W-:Y:S02]  /*2bf0*/  IMAD R28, R6.reuse, 0xf, RZ ;  /* 0x0000000f061c7824 */ /* 0x040fe400078e02ff */
[----:B------:R-:W-:Y:S02]  /*2c00*/  IMAD R29, R6, 0xe, RZ ;  /* 0x0000000e061d7824 */ /* 0x000fe400078e02ff */
[----:B0-----:R-:W-:-:S02]  /*2c10*/  IMAD R20, R20, 0xd, RZ ;  /* 0x0000000d14147824 */ /* 0x001fc400078e02ff */
[----:B-1----:R-:W-:Y:S02]  /*2c20*/  IMAD R7, R7, 0xc, RZ ;  /* 0x0000000c07077824 */ /* 0x002fe400078e02ff */
[----:B--2---:R-:W-:-:S05]  /*2c30*/  IMAD.WIDE R12, R16, 0x2, R4 ;  /* 0x00000002100c7825 */ /* 0x004fca00078e0204 */
[----:B------:R0:W-:Y:S02]  /*2c40*/  STL.64 [R1+0x770], R12 ;  /* 0x0007700c01007387 */ /* 0x0001e40000100a00 */
[----:B0-----:R-:W-:-:S05]  /*2c50*/  IMAD.WIDE R12, R16, 0x2, R14 ;  /* 0x00000002100c7825 */ /* 0x001fca00078e020e */
        /* <DEDUP_REMOVED lines=11> */
[----:B0-----:R-:W-:-:S04]  /*2d10*/  IMAD.WIDE R12, R17, 0x2, R2 ;  /* 0x00000002110c7825 */ /* 0x001fc800078e0202 */
[C---:B------:R-:W-:Y:S01]  /*2d20*/  IMAD.WIDE R16, R18.reuse, 0x2, R4 ;  /* 0x0000000212107825 */ /* 0x040fe200078e0204 */
[----:B------:R0:W-:Y:S04]  /*2d30*/  STL.64 [R1+0x738], R12 ;  /* 0x0007380c01007387 */ /* 0x0001e80000100a00 */
[----:B------:R1:W-:Y:S01]  /*2d40*/  STL.64 [R1+0x730], R16 ;  /* 0x0007301001007387 */ /* 0x0003e20000100a00 */
[----:B0-----:R-:W-:-:S04]  /*2d50*/  IMAD.WIDE R12, R18, 0x2, R14 ;  /* 0x00000002120c7825 */ /* 0x001fc800078e020e */
[C---:B-1----:R-:W-:Y:S01]  /*2d60*/  IMAD.WIDE R16, R18.reuse, 0x2, R8 ;  /* 0x0000000212107825 */ /* 0x042fe200078e0208 */
        /* <DEDUP_REMOVED lines=11> */
[C---:B------:R-:W-:Y:S01]  /*2e20*/  IMAD.WIDE R18, R21.reuse, 0x2, R4 ;  /* 0x0000000215127825 */ /* 0x040fe200078e0204 */
[----:B------:R0:W-:Y:S03]  /*2e30*/  STL.64 [R1+0x6f8], R12 ;  /* 0x0006f80c01007387 */ /* 0x0001e60000100a00 */
[C---:B-1----:R-:W-:Y:S01]  /*2e40*/  IMAD.WIDE R16, R21.reuse, 0x2, R14 ;  /* 0x0000000215107825 */ /* 0x042fe200078e020e */
[----:B------:R1:W-:Y:S04]  /*2e50*/  STL.64 [R1+0x6f0], R18 ;  /* 0x0006f01201007387 */ /* 0x0003e80000100a00 */
[----:B------:R2:W-:Y:S01]  /*2e60*/  STL.64 [R1+0x6e8], R16 ;  /* 0x0006e81001007387 */ /* 0x0005e20000100a00 */
[----:B0-----:R-:W-:-:S04]  /*2e70*/  IMAD.WIDE R12, R21, 0x2, R8 ;  /* 0x00000002150c7825 */ /* 0x001fc800078e0208 */
[----:B-1----:R-:W-:Y:S01]  /*2e80*/  IMAD.WIDE R18, R21, 0x2, R2 ;  /* 0x0000000215127825 */ /* 0x002fe200078e0202 */
[----:B------:R0:W-:Y:S03]  /*2e90*/  STL.64 [R1+0x6e0], R12 ;  /* 0x0006e00c01007387 */ /* 0x0001e60000100a00 */
[C---:B--2---:R-:W-:Y:S01]  /*2ea0*/  IMAD.WIDE R16, R22.reuse, 0x2, R4 ;  /* 0x0000000216107825 */ /* 0x044fe200078e0204 */
[----:B------:R1:W-:Y:S04]  /*2eb0*/  STL.64 [R1+0x6d8], R18 ;  /* 0x0006d81201007387 */ /* 0x0003e80000100a00 */
[----:B------:R2:W-:Y:S01]  /*2ec0*/  STL.64 [R1+0x6d0], R16 ;  /* 0x0006d01001007387 */ /* 0x0005e20000100a00 */
[----:B0-----:R-:W-:-:S04]  /*2ed0*/  IMAD.WIDE R12, R22, 0x2, R14 ;  /* 0x00000002160c7825 */ /* 0x001fc800078e020e */
[C---:B-1----:R-:W-:Y:S01]  /*2ee0*/  IMAD.WIDE R18, R22.reuse, 0x2, R8 ;  /* 0x0000000216127825 */ /* 0x042fe200078e0208 */
[----:B------:R0:W-:Y:S03]  /*2ef0*/  STL.64 [R1+0x6c8], R12 ;  /* 0x0006c80c01007387 */ /* 0x0001e60000100a00 */
[----:B--2---:R-:W-:Y:S01]  /*2f00*/  IMAD.WIDE R16, R22, 0x2, R2 ;  /* 0x0000000216107825 */ /* 0x004fe200078e0202 */
[----:B------:R1:W-:Y:S04]  /*2f10*/  STL.64 [R1+0x6c0], R18 ;  /* 0x0006c01201007387 */ /* 0x0003e80000100a00 */
[----:B------:R2:W-:Y:S01]  /*2f20*/  STL.64 [R1+0x6b8], R16 ;  /* 0x0006b81001007387 */ /* 0x0005e20000100a00 */
[----:B0-----:R-:W-:-:S04]  /*2f30*/  IMAD.WIDE R12, R23, 0x2, R4 ;  /* 0x00000002170c7825 */ /* 0x001fc800078e0204 */
[C---:B-1----:R-:W-:Y:S01]  /*2f40*/  IMAD.WIDE R18, R23.reuse, 0x2, R14 ;  /* 0x0000000217127825 */ /* 0x042fe200078e020e */
[----:B------:R0:W-:Y:S03]  /*2f50*/  STL.64 [R1+0x6b0], R12 ;  /* 0x0006b00c01007387 */ /* 0x0001e60000100a00 */
[C---:B--2---:R-:W-:Y:S01]  /*2f60*/  IMAD.WIDE R16, R23.reuse, 0x2, R8 ;  /* 0x0000000217107825 */ /* 0x044fe200078e0208 */
        /* <DEDUP_REMOVED lines=44> */
[----:B0-----:R-:W-:-:S05]  /*3230*/  IMAD.WIDE R12, R29, 0x2, R4 ;  /* 0x000000021d0c7825 */ /* 0x001fca00078e0204 */
[----:B------:R0:W-:Y:S01]  /*3240*/  STL.64 [R1+0x5f0], R12 ;  /* 0x0005f00c01007387 */ /* 0x0001e20000100a00 */
[----:B-1----:R-:W-:-:S04]  /*3250*/  IMAD.WIDE R18, R29, 0x2, R8 ;  /* 0x000000021d127825 */ /* 0x002fc800078e0208 */
[----:B--2---:R-:W-:-:S04]  /*3260*/  IMAD.WIDE R16, R29, 0x2, R2 ;  /* 0x000000021d107825 */ /* 0x004fc800078e0202 */
[----:B0-----:R-:W-:-:S05]  /*3270*/  IMAD.WIDE R12, R29, 0x2, R14 ;  /* 0x000000021d0c7825 */ /* 0x001fca00078e020e */
[----:B------:R0:W-:Y:S04]  /*3280*/  STL.64 [R1+0x5e8], R12 ;  /* 0x0005e80c01007387 */ /* 0x0001e80000100a00 */
[----:B------:R1:W-:Y:S04]  /*3290*/  STL.64 [R1+0x5e0], R18 ;  /* 0x0005e01201007387 */ /* 0x0003e80000100a00 */
[----:B------:R2:W-:Y:S01]  /*32a0*/  STL.64 [R1+0x5d8], R16 ;  /* 0x0005d81001007387 */ /* 0x0005e20000100a00 */
[----:B0-----:R-:W-:-:S04]  /*32b0*/  IMAD.WIDE R12, R20, 0x2, R4 ;  /* 0x00000002140c7825 */ /* 0x001fc800078e0204 */
[C---:B-1----:R-:W-:Y:S01]  /*32c0*/  IMAD.WIDE R18, R20.reuse, 0x2, R8 ;  /* 0x0000000214127825 */ /* 0x042fe200078e0208 */
[----:B------:R0:W-:Y:S03]  /*32d0*/  STL.64 [R1+0x5d0], R12 ;  /* 0x0005d00c01007387 */ /* 0x0001e60000100a00 */
[----:B--2---:R-:W-:-:S04]  /*32e0*/  IMAD.WIDE R16, R20, 0x2, R2 ;  /* 0x0000000214107825 */ /* 0x004fc800078e0202 */
[----:B0-----:R-:W-:Y:S02]  /*32f0*/  IMAD.WIDE R12, R20, 0x2, R14 ;  /* 0x00000002140c7825 */ /* 0x001fe400078e020e */
[----:B------:R-:W0:Y:S03]  /*3300*/  LDC R20, c[0x0][0x3a8] ;  /* 0x0000ea00ff147b82 */ /* 0x000e260000000800 */
[----:B------:R1:W-:Y:S04]  /*3310*/  STL.64 [R1+0x5c8], R12 ;  /* 0x0005c80c01007387 */ /* 0x0003e80000100a00 */
[----:B------:R2:W-:Y:S04]  /*3320*/  STL.64 [R1+0x5c0], R18 ;  /* 0x0005c01201007387 */ /* 0x0005e80000100a00 */
[----:B------:R3:W-:Y:S01]  /*3330*/  STL.64 [R1+0x5b8], R16 ;  /* 0x0005b81001007387 */ /* 0x0007e20000100a00 */
[----:B-1----:R-:W-:-:S04]  /*3340*/  IMAD.WIDE R12, R7, 0x2, R4 ;  /* 0x00000002070c7825 */ /* 0x002fc800078e0204 */
[C---:B--2---:R-:W-:Y:S01]  /*3350*/  IMAD.WIDE R18, R7.reuse, 0x2, R8 ;  /* 0x0000000207127825 */ /* 0x044fe200078e0208 */
[----:B------:R1:W-:Y:S03]  /*3360*/  STL.64 [R1+0x5b0], R12 ;  /* 0x0005b00c01007387 */ /* 0x0003e60000100a00 */
[----:B---3--:R-:W-:-:S04]  /*3370*/  IMAD.WIDE R16, R7, 0x2, R2 ;  /* 0x0000000207107825 */ /* 0x008fc800078e0202 */
[----:B0-----:R-:W-:Y:S02]  /*3380*/  IMAD R20, R20, 0xb, RZ ;  /* 0x0000000b14147824 */ /* 0x001fe400078e02ff */
[----:B-1----:R-:W-:Y:S02]  /*3390*/  IMAD.WIDE R12, R7, 0x2, R14 ;  /* 0x00000002070c7825 */ /* 0x002fe400078e020e */
        /* <DEDUP_REMOVED lines=8> */
[----:B-1----:R-:W-:Y:S02]  /*3420*/  IMAD.WIDE R12, R20, 0x2, R14 ;  /* 0x00000002140c7825 */ /* 0x002fe400078e020e */
[----:B------:R-:W1:Y:S02]  /*3430*/  LDC R20, c[0x0][0x3a8] ;  /* 0x0000ea00ff147b82 */ /* 0x000e640000000800 */
[----:B0-----:R-:W-:Y:S01]  /*3440*/  IMAD R7, R7, 0xa, RZ ;  /* 0x0000000a07077824 */ /* 0x001fe200078e02ff */
[----:B------:R0:W-:Y:S04]  /*3450*/  STL.64 [R1+0x588], R12 ;  /* 0x0005880c01007387 */ /* 0x0001e80000100a00 */
[----:B------:R2:W-:Y:S04]  /*3460*/  STL.64 [R1+0x580], R18 ;  /* 0x0005801201007387 */ /* 0x0005e80000100a00 */
[----:B------:R3:W-:Y:S01]  /*3470*/  STL.64 [R1+0x578], R16 ;  /* 0x0005781001007387 */ /* 0x0007e20000100a00 */
[----:B0-----:R-:W-:-:S04]  /*3480*/  IMAD.WIDE R12, R7, 0x2, R4 ;  /* 0x00000002070c7825 */ /* 0x001fc800078e0204 */
[C---:B--2---:R-:W-:Y:S01]  /*3490*/  IMAD.WIDE R18, R7.reuse, 0x2, R8 ;  /* 0x0000000207127825 */ /* 0x044fe200078e0208 */
[----:B------:R0:W-:Y:S03]  /*34a0*/  STL.64 [R1+0x570], R12 ;  /* 0x0005700c01007387 */ /* 0x0001e60000100a00 */
[----:B---3--:R-:W-:-:S04]  /*34b0*/  IMAD.WIDE R16, R7, 0x2, R2 ;  /* 0x0000000207107825 */ /* 0x008fc800078e0202 */
[----:B-1----:R-:W-:Y:S02]  /*34c0*/  IMAD R20, R20, 0x9, RZ ;  /* 0x0000000914147824 */ /* 0x002fe400078e02ff */
        /* <DEDUP_REMOVED lines=11> */
[----:B0-----:R-:W-:Y:S01]  /*3580*/  IMAD.SHL.U32 R7, R7, 0x8, RZ ;  /* 0x0000000807077824 */ /* 0x001fe200078e00ff */
        /* <DEDUP_REMOVED lines=23> */
[----:B0-----:R-:W-:-:S05]  /*3700*/  IMAD.WIDE R12, R7, 0x2, R4 ;  /* 0x00000002070c7825 */ /* 0x001fca00078e0204 */
[----:B------:R0:W-:Y:S01]  /*3710*/  STL.64 [R1+0x4f0], R12 ;  /* 0x0004f00c01007387 */ /* 0x0001e20000100a00 */
[----:B--2---:R-:W-:-:S04]  /*3720*/  IMAD.WIDE R18, R7, 0x2, R8 ;  /* 0x0000000207127825 */ /* 0x004fc800078e0208 */
[----:B-1----:R-:W-:Y:S02]  /*3730*/  IMAD R20, R20, 0x5, RZ ;  /* 0x0000000514147824 */ /* 0x002fe400078e02ff */
[----:B---3--:R-:W-:-:S04]  /*3740*/  IMAD.WIDE R16, R7, 0x2, R2 ;  /* 0x0000000207107825 */ /* 0x008fc800078e0202 */
        /* <DEDUP_REMOVED lines=16> */
[----:B--2---:R-:W-:-:S04]  /*3850*/  IMAD.WIDE R18, R7, 0x2, R8 ;  /* 0x0000000207127825 */ /* 0x004fc800078e0208 */
[----:B---3--:R-:W-:Y:S01]  /*3860*/  IMAD.WIDE R16, R7, 0x2, R14 ;  /* 0x0000000207107825 */ /* 0x008fe200078e020e */
[----:B------:R0:W-:Y:S03]  /*3870*/  STL.64 [R1+0x4b0], R12 ;  /* 0x0004b00c01007387 */ /* 0x0001e60000100a00 */
[----:B-1----:R-:W-:Y:S01]  /*3880*/  IMAD R20, R20, 0x3, RZ ;  /* 0x0000000314147824 */ /* 0x002fe200078e02ff */
[----:B------:R1:W-:Y:S01]  /*3890*/  STL.64 [R1+0x4a8], R16 ;  /* 0x0004a81001007387 */ /* 0x0003e20000100a00 */
[----:B------:R-:W-:-:S03]  /*38a0*/  IMAD.SHL.U32 R6, R6, 0x2, RZ ;  /* 0x0000000206067824 */ /* 0x000fc600078e00ff */
[----:B------:R2:W-:Y:S01]  /*38b0*/  STL.64 [R1+0x4a0], R18 ;  /* 0x0004a01201007387 */ /* 0x0005e20000100a00 */
[----:B0-----:R-:W-:-:S04]  /*38c0*/  IMAD.WIDE R12, R7, 0x2, R2 ;  /* 0x00000002070c7825 */ /* 0x001fc800078e0202 */
[C---:B-1----:R-:W-:Y:S01]  /*38d0*/  IMAD.WIDE R16, R20.reuse, 0x2, R4 ;  /* 0x0000000214107825 */ /* 0x042fe200078e0204 */
[----:B------:R0:W-:Y:S03]  /*38e0*/  STL.64 [R1+0x498], R12 ;  /* 0x0004980c01007387 */ /* 0x0001e60000100a00 */
[----:B--2---:R-:W-:Y:S01]  /*38f0*/  IMAD.WIDE R18, R20, 0x2, R14 ;  /* 0x0000000214127825 */ /* 0x004fe200078e020e */
[----:B------:R1:W-:Y:S03]  /*3900*/  STL.64 [R1+0x490], R16 ;  /* 0x0004901001007387 */ /* 0x0003e60000100a00 */
[----:B------:R-:W-:Y:S01]  /*3910*/  IMAD.WIDE R4, R6, 0x2, R4 ;  /* 0x0000000206047825 */ /* 0x000fe200078e0204 */
[----:B------:R-:W-:Y:S03]  /*3920*/  STL.64 [R1+0x488], R18 ;  /* 0x0004881201007387 */ /* 0x000fe60000100a00 */
[----:B0-----:R-:W-:-:S04]  /*3930*/  IMAD.WIDE R12, R20, 0x2, R8 ;  /* 0x00000002140c7825 */ /* 0x001fc800078e0208 */
[--C-:B-1----:R-:W-:Y:S01]  /*3940*/  IMAD.WIDE R16, R20, 0x2, R2.reuse ;  /* 0x0000000214107825 */ /* 0x102fe200078e0202 */
[----:B------:R0:W-:Y:S04]  /*3950*/  STL.64 [R1+0x480], R12 ;  /* 0x0004800c01007387 */ /* 0x0001e80000100a00 */
[----:B------:R-:W-:Y:S01]  /*3960*/  STL.64 [R1+0x478], R16 ;  /* 0x0004781001007387 */ /* 0x000fe20000100a00 */
[----:B------:R-:W-:-:S04]  /*3970*/  IMAD.WIDE R2, R6, 0x2, R2 ;  /* 0x0000000206027825 */ /* 0x000fc800078e0202 */
[C---:B0-----:R-:W-:Y:S02]  /*3980*/  IMAD.WIDE R12, R6.reuse, 0x2, R14 ;  /* 0x00000002060c7825 */ /* 0x041fe400078e020e */
[----:B------:R0:W5:Y:S04]  /*3990*/  LDL.LU.64 R14, [R1+0x868] ;  /* 0x00086800010e7983 */ /* 0x0001680000300a00 */
[----:B------:R1:W-:Y:S02]  /*39a0*/  STL.64 [R1+0x470], R4 ;  /* 0x0004700401007387 */ /* 0x0003e40000100a00 */
[----:B-1----:R-:W-:Y:S02]  /*39b0*/  IMAD.WIDE R4, R6, 0x2, R8 ;  /* 0x0000000206047825 */ /* 0x002fe400078e0208 */
[----:B------:R0:W5:Y:S04]  /*39c0*/  LDL.LU.64 R8, [R1+0x860] ;  /* 0x0008600001087983 */ /* 0x0001680000300a00 */
[----:B------:R0:W-:Y:S04]  /*39d0*/  STL.64 [R1+0x468], R12 ;  /* 0x0004680c01007387 */ /* 0x0001e80000100a00 */
[----:B------:R0:W-:Y:S04]  /*39e0*/  STL.64 [R1+0x458], R2 ;  /* 0x0004580201007387 */ /* 0x0001e80000100a00 */
[----:B------:R0:W-:Y:S01]  /*39f0*/  STL.64 [R1+0x460], R4 ;  /* 0x0004600401007387 */ /* 0x0001e20000100a00 */
[----:B------:R-:W-:Y:S01]  /*3a00*/  ULEA.HI UR7, UR7, UR6, URZ, 0x5 ;  /* 0x0000000607077291 */ /* 0x000fe2000f8f28ff */
[----:B------:R-:W-:-:S03]  /*3a10*/  IMAD.U32 R0, RZ, RZ, UR10 ;  /* 0x0000000aff007e24 */ /* 0x000fc6000f8e00ff */
[----:B------:R-:W-:-:S12]  /*3a20*/  USHF.R.S32.HI UR7, URZ, 0x5, UR7 ;  /* 0x00000005ff077899 */ /* 0x000fd80008011407 */
.L_x_1:
[----:B0-----:R-:W2:Y:S04]  /*3a30*/  LDL.64 R2, [R1+0x2c0] ;  /* 0x0002c00001027983 */ /* 0x001ea80000100a00 */
[----:B------:R-:W-:Y:S04]  /*3a40*/  STL.64 [R1+0xeb0], R24 ;  /* 0x000eb01801007387 */ /* 0x000fe80000100a00 */
[----:B------:R-:W-:Y:S04]  /*3a50*/  STL.64 [R1+0xee0], R24 ;  /* 0x000ee01801007387 */ /* 0x000fe80000100a00 */
[----:B------:R-:W-:Y:S04]  /*3a60*/  STL.64 [R1+0xea8], R18 ;  /* 0x000ea81201007387 */ /* 0x000fe80000100a00 */
[----:B------:R0:W-:Y:S04]  /*3a70*/  STL.64 [R1+0xed8], R18 ;  /* 0x000ed81201007387 */ /* 0x0001e80000100a00 */
[----:B------:R-:W-:Y:S04]  /*3a80*/  STL.64 [R1+0xea0], R16 ;  /* 0x000ea01001007387 */ /* 0x000fe80000100a00 */
        /* <DEDUP_REMOVED lines=10> */
[----:B------:R-:W-:Y:S04]  /*3b30*/  STL [R1+0xd70], R29 ;  /* 0x000d701d01007387 */ /* 0x000fe80000100800 */
[----:B------:R-:W-:Y:S04]  /*3b40*/  STL [R1+0xd88], R28 ;  /* 0x000d881c01007387 */ /* 0x000fe80000100800 */
[----:B------:R-:W-:Y:S04]  /*3b50*/  STL [R1+0xd98], R28 ;  /* 0x000d981c01007387 */ /* 0x000fe80000100800 */
[----:B------:R-:W-:Y:S04]  /*3b60*/  STL [R1+0xda8], R28 ;  /* 0x000da81c01007387 */ /* 0x000fe80000100800 */
[----:B------:R-:W-:Y:S04]  /*3b70*/  STL [R1+0xdb8], R28 ;  /* 0x000db81c01007387 */ /* 0x000fe80000100800 */
[----:B------:R-:W-:Y:S04]  /*3b80*/  STL [R1+0xdc8], R28 ;  /* 0x000dc81c01007387 */ /* 0x000fe80000100800 */
        /* <DEDUP_REMOVED lines=8> */
[----:B------:R-:W-:Y:S04]  /*3c10*/  STL.64 [R1+0xde0], R26 ;  /* 0x000de01a01007387 */ /* 0x000fe80000100a00 */
[----:B------:R-:W-:Y:S01]  /*3c20*/  STL.64 [R1+0xe00], R26 ;  /* 0x000e001a01007387 */ /* 0x000fe20000100a00 */
[----:B------:R-:W-:-:S03]  /*3c30*/  ISETP.GT.AND P0, PT, R0, RZ, PT ;  /* 0x000000ff0000720c */ /* 0x000fc60003f04270 */
[----:B------:R-:W-:Y:S04]  /*3c40*/  STL.64 [R1+0xe30], R26 ;  /* 0x000e301a01007387 */ /* 0x000fe80000100a00 */
[----:B------:R-:W-:Y:S04]  /*3c50*/  STL.64 [R1+0xe58], R26 ;  /* 0x000e581a01007387 */ /* 0x000fe80000100a00 */
[----:B------:R-:W-:Y:S04]  /*3c60*/  STL.64 [R1+0xe88], R26 ;  /* 0x000e881a01007387 */ /* 0x000fe80000100a00 */
[----:B------:R1:W-:Y:S01]  /*3c70*/  STL.64 [R1+0xd60], R12 ;  /* 0x000d600c01007387 */ /* 0x0003e20000100a00 */
[----:B0-----:R-:W-:-:S03]  /*3c80*/  PRMT R18, RZ, 0x7610, R18 ;  /* 0x00007610ff127816 */ /* 0x001fc60000000012 */
[----:B-1----:R-:W3:Y:S04]  /*3c90*/  LDL.64 R12, [R1+0x2b8] ;  /* 0x0002b800010c7983 */ /* 0x002ee80000100a00 */
[----:B-----5:R0:W-:Y:S04]  /*3ca0*/  STL.64 [R1+0xd58], R8 ;  /* 0x000d580801007387 */ /* 0x0201e80000100a00 */
[----:B0-----:R-:W4:Y:S04]  /*3cb0*/  LDL.64 R8, [R1+0x2b0] ;  /* 0x0002b00001087983 */ /* 0x001f280000100a00 */
[----:B------:R0:W-:Y:S04]  /*3cc0*/  STL.64 [R1+0xd50], R14 ;  /* 0x000d500e01007387 */ /* 0x0001e80000100a00 */
[----:B------:R-:W4:Y:S04]  /*3cd0*/  LDL.64 R24, [R1+0x468] ;  /* 0x0004680001187983 */ /* 0x000f280000100a00 */
[----:B0-----:R-:W4:Y:S01]  /*3ce0*/  LDL.64 R14, [R1+0x270] ;  /* 0x00027000010e7983 */ /* 0x001f220000100a00 */
[----:B--2---:R-:W-:-:S04]  /*3cf0*/  IADD3 R4, P1, PT, R2, UR4, RZ ;  /* 0x0000000402047c10 */ /* 0x004fc8000ff3e0ff */
[----:B------:R-:W-:-:S05]  /*3d00*/  IADD3.X R5, PT, PT, R3, UR5, RZ, P1, !PT ;  /* 0x0000000503057c10 */ /* 0x000fca0008ffe4ff */
[----:B------:R-:W2:Y:S04]  /*3d10*/  @P0 LDG.E.U16 R18, desc[UR12][R4.64] ;  /* 0x0000000c04120981 */ /* 0x000ea8000c1e1500 */
[----:B---3--:R-:W-:Y:S01]  /*3d20*/  STL.64 [R1+0xd78], R12 ;  /* 0x000d780c01007387 */ /* 0x008fe20000100a00 */
[----:B------:R-:W-:Y:S02]  /*3d30*/  PRMT R11, RZ, 0x7610, R11 ;  /* 0x00007610ff0b7816 */ /* 0x000fe4000000000b */
[----:B------:R-:W-:Y:S01]  /*3d40*/  IADD3 R6, P2, PT, R12, UR4, RZ ;  /* 0x000000040c067c10 */ /* 0x000fe2000ff5e0ff */
        /* <DEDUP_REMOVED lines=8> */
[----:B------:R-:W-:Y:S04]  /*3dd0*/  STL.64 [R1+0xe38], R12 ;  /* 0x000e380c01007387 */ /* 0x000fe80000100a00 */
[----:B------:R-:W-:Y:S04]  /*3de0*/  STL.64 [R1+0xe68], R12 ;  /* 0x000e680c01007387 */ /* 0x000fe80000100a00 */
[----:B------:R-:W-:Y:S04]  /*3df0*/  STL.64 [R1+0xe98], R12 ;  /* 0x000e980c01007387 */ /* 0x000fe80000100a00 */
[----:B--2---:R0:W-:Y:S04]  /*3e00*/  STL [R1+0x280], R18 ;  /* 0x0002801201007387 */ /* 0x0041e80000100800 */
[----:B0-----:R-:W2:Y:S01]  /*3e10*/  LDL.64 R18, [R1+0x460] ;  /* 0x0004600001127983 */ /* 0x001ea20000100a00 */
[----:B----4-:R-:W-:-:S03]  /*3e20*/  IADD3 R2, P1, PT, R8, UR4, RZ ;  /* 0x0000000408027c10 */ /* 0x010fc6000ff3e0ff */
[----:B------:R-:W-:Y:S01]  /*3e30*/  STL.64 [R1+0xd80], R8 ;  /* 0x000d800801007387 */ /* 0x000fe20000100a00 */
[----:B------:R-:W-:-:S03]  /*3e40*/  IADD3.X R3, PT, PT, R9, UR5, RZ, P1, !PT ;  /* 0x0000000509037c10 */ /* 0x000fc60008ffe4ff */
[----:B------:R-:W-:Y:S01]  /*3e50*/  STL [R1+0xd90], R8 ;  /* 0x000d900801007387 */ /* 0x000fe20000100800 */
[----:B------:R-:W-:-:S03]  /*3e60*/  IADD3 R4, P3, PT, R14, UR4, RZ ;  /* 0x000000040e047c10 */ /* 0x000fc6000ff7e0ff */
[----:B------:R-:W-:Y:S01]  /*3e70*/  STL [R1+0xda0], R8 ;  /* 0x000da00801007387 */ /* 0x000fe20000100800 */
[----:B------:R-:W-:-:S03]  /*3e80*/  PRMT R20, RZ, 0x7610, R20 ;  /* 0x00007610ff147816 */ /* 0x000fc60000000014 */
[----:B------:R-:W-:Y:S01]  /*3e90*/  STL [R1+0xdb0], R8 ;  /* 0x000db00801007387 */ /* 0x000fe20000100800 */
[----:B------:R-:W-:-:S03]  /*3ea0*/  PRMT R21, RZ, 0x7610, R21 ;  /* 0x00007610ff157816 */ /* 0x000fc60000000015 */
[----:B------:R0:W-:Y:S01]  /*3eb0*/  STL [R1+0xdc0], R8 ;  /* 0x000dc00801007387 */ /* 0x0001e20000100800 */
[----:B------:R-:W-:-:S03]  /*3ec0*/  IADD3.X R5, PT, PT, R15, UR5, RZ, P3, !PT ;  /* 0x000000050f057c10 */ /* 0x000fc60009ffe4ff */
[----:B------:R-:W3:Y:S01]  /*3ed0*/  @P0 LDG.E.U16 R11, desc[UR12][R2.64] ;  /* 0x0000000c020b0981 */ /* 0x000ee2000c1e1500 */
[----:B------:R-:W-:-:S03]  /*3ee0*/  IADD3.X R7, PT, PT, R13, UR5, RZ, P2, !PT ;  /* 0x000000050d077c10 */ /* 0x000fc600097fe4ff */
[----:B------:R-:W4:Y:S04]  /*3ef0*/  LDL.64 R22, [R1+0x458] ;  /* 0x0004580001167983 */ /* 0x000f280000100a00 */
[----:B0-----:R-:W4:Y:S04]  /*3f00*/  LDL.64 R8, [R1+0x470] ;  /* 0x0004700001087983 */ /* 0x001f280000100a00 */
[----:B------:R-:W4:Y:S04]  /*3f10*/  @P0 LDG.E.U16 R20, desc[UR12][R4.64] ;  /* 0x0000000c04140981 */ /* 0x000f28000c1e1500 */
[----:B------:R0:W4:Y:S01]  /*3f20*/  @P0 LDG.E.U16 R21, desc[UR12][R6.64] ;  /* 0x0000000c06150981 */ /* 0x000122000c1e1500 */
[----:B------:R-:W-:-:S02]  /*3f30*/  ISETP.GT.AND P1, PT, R0, 0x2, PT ;  /* 0x000000020000780c */ /* 0x000fc40003f24270 */
[----:B------:R-:W-:Y:S02]  /*3f40*/  PRMT R16, RZ, 0x7610, R16 ;  /* 0x00007610ff107816 */ /* 0x000fe40000000010 */
[----:B------:R-:W-:Y:S02]  /*3f50*/  PRMT R17, RZ, 0x7610, R17 ;  /* 0x00007610ff117816 */ /* 0x000fe40000000011 */
[----:B0-----:R-:W-:-:S04]  /*3f60*/  IADD3 R6, P2, PT, R24, UR4, RZ ;  /* 0x0000000418067c10 */ /* 0x001fc8000ff5e0ff */
[----:B------:R-:W-:-:S05]  /*3f70*/  IADD3.X R7, PT, PT, R25, UR5, RZ, P2, !PT ;  /* 0x0000000519077c10 */ /* 0x000fca00097fe4ff */
[----:B------:R0:W4:Y:S02]  /*3f80*/  @P1 LDG.E.U16 R17, desc[UR12][R6.64] ;  /* 0x0000000c06111981 */ /* 0x000124000c1e1500 */
[----:B0-----:R-:W-:Y:S02]  /*3f90*/  PRMT R6, RZ, 0x7610, R6 ;  /* 0x00007610ff067816 */ /* 0x001fe40000000006 */
[----:B------:R-:W-:Y:S02]  /*3fa0*/  PRMT R7, RZ, 0x7610, R7 ;  /* 0x00007610ff077816 */ /* 0x000fe40000000007 */
[----:B--2---:R-:W-:-:S04]  /*3fb0*/  IADD3 R2, P3, PT, R18, UR4, RZ ;  /* 0x0000000412027c10 */ /* 0x004fc8000ff7e0ff */
[----:B------:R-:W-:-:S05]  /*3fc0*/  IADD3.X R3, PT, PT, R19, UR5, RZ, P3, !PT ;  /* 0x0000000513037c10 */ /* 0x000fca0009ffe4ff */
[----:B------:R4:W2:Y:S04]  /*3fd0*/  @P1 LDG.E.U16 R16, desc[UR12][R2.64] ;  /* 0x0000000c02101981 */ /* 0x0008a8000c1e1500 */
[----:B---3--:R-:W-:Y:S04]  /*3fe0*/  STL.64 [R1+0xdd0], R10 ;  /* 0x000dd00a01007387 */ /* 0x008fe80000100a00 */
[----:B------:R-:W-:Y:S01]  /*3ff0*/  STL.64 [R1+0xdf8], R10 ;  /* 0x000df80a01007387 */ /* 0x000fe20000100a00 */
[----:B----4-:R-:W-:-:S03]  /*4000*/  IADD3 R2, P2, PT, R8, UR4, RZ ;  /* 0x0000000408027c10 */ /* 0x010fc6000ff5e0ff */
[----:B------:R-:W-:Y:S01]  /*4010*/  STL.64 [R1+0xe28], R10 ;  /* 0x000e280a01007387 */ /* 0x000fe20000100a00 */
[----:B------:R-:W-:Y:S02]  /*4020*/  IADD3 R4, P0, PT, R22, UR4, RZ ;  /* 0x0000000416047c10 */ /* 0x000fe4000ff1e0ff */
[----:B------:R-:W-:Y:S01]  /*4030*/  IADD3.X R3, PT, PT, R9, UR5, RZ, P2, !PT ;  /* 0x0000000509037c10 */ /* 0x000fe200097fe4ff */
[----:B------:R-:W-:Y:S01]  /*4040*/  STL.64 [R1+0xde8], R14 ;  /* 0x000de80e01007387 */ /* 0x000fe20000100a00 */
[----:B------:R-:W-:-:S03]  /*4050*/  IADD3.X R5, PT, PT, R23, UR5, RZ, P0, !PT ;  /* 0x0000000517057c10 */ /* 0x000fc600087fe4ff */
[----:B------:R-:W-:Y:S04]  /*4060*/  STL.64 [R1+0xe18], R14 ;  /* 0x000e180e01007387 */ /* 0x000fe80000100a00 */
[----:B------:R-:W3:Y:S04]  /*4070*/  LDL.LU.64 R24, [R1+0xee0] ;  /* 0x000ee00001187983 */ /* 0x000ee80000300a00 */
[----:B------:R-:W-:Y:S04]  /*4080*/  STL [R1+0x27c], R20 ;  /* 0x00027c1401007387 */ /* 0x000fe80000100800 */
[----:B------:R0:W-:Y:S04]  /*4090*/  STL [R1+0x278], R21 ;  /* 0x0002781501007387 */ /* 0x0001e80000100800 */
[----:B------:R-:W4:Y:S04]  /*40a0*/  @P1 LDG.E.U16 R6, desc[UR12][R2.64] ;  /* 0x0000000c02061981 */ /* 0x000f28000c1e1500 */
[----:B------:R-:W4:Y:S04]  /*40b0*/  LDL.64 R18, [R1+0x480] ;  /* 0x0004800001127983 */ /* 0x000f280000100a00 */
[----:B0-----:R-:W4:Y:S04]  /*40c0*/  LDL.64 R20, [R1+0x488] ;  /* 0x0004880001147983 */ /* 0x001f280000100a00 */
[----:B------:R0:W4:Y:S01]  /*40d0*/  @P1 LDG.E.U16 R7, desc[UR12][R4.64] ;  /* 0x0000000c04071981 */ /* 0x000122000c1e1500 */
[----:B------:R-:W-:-:S03]  /*40e0*/  ISETP.GT.AND P0, PT, R0, 0x3, PT ;  /* 0x000000030000780c */ /* 0x000fc60003f04270 */
[----:B--2---:R-:W-:Y:S04]  /*40f0*/  STL [R1+0x450], R16 ;  /* 0x0004501001007387 */ /* 0x004fe80000100800 */
[----:B------:R1:W-:Y:S04]  /*4100*/  STL [R1+0x454], R17 ;  /* 0x0004541101007387 */ /* 0x0003e80000100800 */
[----:B------:R-:W2:Y:S04]  /*4110*/  LDL.64 R8, [R1+0x490] ;  /* 0x0004900001087983 */ /* 0x000ea80000100a00 */
[----:B------:R-:W2:Y:S04]  /*4120*/  LDL.64 R22, [R1+0x4a8] ;  /* 0x0004a80001167983 */ /* 0x000ea80000100a00 */
[----:B-1----:R-:W2:Y:S01]  /*4130*/  LDL.64 R16, [R1+0x478] ;  /* 0x0004780001107983 */ /* 0x002ea20000100a00 */
[----:B---3--:R-:W-:-:S02]  /*4140*/  PRMT R24, RZ, 0x7610, R24 ;  /* 0x00007610ff187816 */ /* 0x008fc40000000018 */
[----:B------:R-:W-:Y:S01]  /*4150*/  PRMT R25, RZ, 0x7610, R25 ;  /* 0x00007610ff197816 */ /* 0x000fe20000000019 */
[----:B----4-:R1:W-:Y:S01]  /*4160*/  STL [R1+0x448], R6 ;  /* 0x0004480601007387 */ /* 0x0103e20000100800 */
[----:B0-----:R-:W-:Y:S02]  /*4170*/  IADD3 R4, P2, PT, R20, UR4, RZ ;  /* 0x0000000414047c10 */ /* 0x001fe4000ff5e0ff */
[----:B-1----:R-:W-:Y:S01]  /*4180*/  IADD3 R6, P1, PT, R18, UR4, RZ ;  /* 0x0000000412067c10 */ /* 0x002fe2000ff3e0ff */
[----:B------:R0:W-:Y:S01]  /*4190*/  STL [R1+0x44c], R7 ;  /* 0x00044c0701007387 */ /* 0x0001e20000100800 */
[----:B------:R-:W-:-:S03]  /*41a0*/  IADD3.X R5, PT, PT, R21, UR5, RZ, P2, !PT ;  /* 0x0000000515057c10 */ /* 0x000fc600097fe4ff */
[----:B------:R-:W3:Y:S04]  /*41b0*/  LDL.64 R20, [R1+0x4a0] ;  /* 0x0004a00001147983 */ /* 0x000ee80000100a00 */
[----:B------:R1:W4:Y:S01]  /*41c0*/  @P0 LDG.E.U16 R25, desc[UR12][R4.64] ;  /* 0x0000000c04190981 */ /* 0x000322000c1e1500 */
[----:B0-----:R-:W-:-:S03]  /*41d0*/  IADD3.X R7, PT, PT, R19, UR5, RZ, P1, !PT ;  /* 0x0000000513077c10 */ /* 0x001fc60008ffe4ff */
[----:B------:R-:W3:Y:S04]  /*41e0*/  LDL.LU.64 R18, [R1+0xed8] ;  /* 0x000ed80001127983 */ /* 0x000ee80000300a00 */
[----:B------:R-:W4:Y:S01]  /*41f0*/  @P0 LDG.E.U16 R24, desc[UR12][R6.64] ;  /* 0x0000000c06180981 */ /* 0x000f22000c1e1500 */
[----:B--2---:R-:W-:Y:S01]  /*4200*/  IADD3 R2, P2, PT, R16, UR4, RZ ;  /* 0x0000000410027c10 */ /* 0x004fe2000ff5e0ff */
[----:B-1----:R-:W-:Y:S02]  /*4210*/  IMAD.MOV.U32 R4, RZ, RZ, R16 ;  /* 0x000000ffff047224 */ /* 0x002fe400078e0010 */
[----:B------:R-:W-:Y:S02]  /*4220*/  IMAD.MOV.U32 R5, RZ, RZ, R17 ;  /* 0x000000ffff057224 */ /* 0x000fe400078e0011 */
[----:B------:R-:W2:Y:S03]  /*4230*/  LDL.LU.64 R16, [R1+0xed0] ;  /* 0x000ed00001107983 */ /* 0x000ea60000300a00 */
[----:B------:R-:W-:-:S02]  /*4240*/  IADD3.X R3, PT, PT, R5, UR5, RZ, P2, !PT ;  /* 0x0000000505037c10 */ /* 0x000fc400097fe4ff */
[----:B------:R-:W-:Y:S02]  /*4250*/  IADD3 R4, P3, PT, R8, UR4, RZ ;  /* 0x0000000408047c10 */ /* 0x000fe4000ff7e0ff */
[----:B---3--:R-:W-:Y:S01]  /*4260*/  PRMT R19, RZ, 0x7610, R19 ;  /* 0x00007610ff137816 */ /* 0x008fe20000000013 */
[----:B----4-:R-:W-:Y:S05]  /*4270*/  STL [R1+0x444], R24 ;  /* 0x0004441801007387 */ /* 0x010fea0000100800 */
[----:B------:R0:W3:Y:S01]  /*4280*/  @P0 LDG.E.U16 R19, desc[UR12][R2.64] ;  /* 0x0000000c02130981 */ /* 0x0000e2000c1e1500 */
[----:B------:R-:W-:-:S03]  /*4290*/  PRMT R18, RZ, 0x7610, R18 ;  /* 0x00007610ff127816 */ /* 0x000fc60000000012 */
[----:B------:R1:W-:Y:S01]  /*42a0*/  STL [R1+0x440], R25 ;  /* 0x0004401901007387 */ /* 0x0003e20000100800 */
[----:B0-----:R-:W-:Y:S02]  /*42b0*/  IMAD.MOV.U32 R3, RZ, RZ, R9 ;  /* 0x000000ffff037224 */ /* 0x001fe400078e0009 */
[----:B------:R-:W-:Y:S02]  /*42c0*/  IMAD.MOV.U32 R2, RZ, RZ, R8 ;  /* 0x000000ffff027224 */ /* 0x000fe400078e0008 */
[----:B------:R-:W4:Y:S01]  /*42d0*/  LDL.64 R8, [R1+0x4b0] ;  /* 0x0004b00001087983 */ /* 0x000f220000100a00 */
[----:B------:R-:W-:-:S03]  /*42e0*/  IADD3.X R5, PT, PT, R3, UR5, RZ, P3, !PT ;  /* 0x0000000503057c10 */ /* 0x000fc60009ffe4ff */
[----:B-1----:R-:W3:Y:S04]  /*42f0*/  LDL.64 R24, [R1+0x498] ;  /* 0x0004980001187983 */ /* 0x002ee80000100a00 */
[----:B------:R-:W3:Y:S01]  /*4300*/  @P0 LDG.E.U16 R18, desc[UR12][R4.64] ;  /* 0x0000000c04120981 */ /* 0x000ee2000c1e1500 */
[----:B------:R-:W-:Y:S02]  /*4310*/  ISETP.GT.AND P1, PT, R0, 0x4, PT ;  /* 0x000000040000780c */ /* 0x000fe40003f24270 */
[----:B------:R-:W-:Y:S02]  /*4320*/  IADD3 R2, P3, PT, R20, UR4, RZ ;  /* 0x0000000414027c10 */ /* 0x000fe4000ff7e0ff */
[----:B------:R-:W-:Y:S02]  /*4330*/  IADD3 R6, P2, PT, R22, UR4, RZ ;  /* 0x0000000416067c10 */ /* 0x000fe4000ff5e0ff */
[----:B------:R-:W-:-:S02]  /*4340*/  IADD3.X R3, PT, PT, R21, UR5, RZ, P3, !PT ;  /* 0x0000000515037c10 */ /* 0x000fc40009ffe4ff */
[----:B------:R-:W-:Y:S02]  /*4350*/  IADD3.X R7, PT, PT, R23, UR5, RZ, P2, !PT ;  /* 0x0000000517077c10 */ /* 0x000fe400097fe4ff */
[----:B------:R-:W3:Y:S01]  /*4360*/  LDL.LU.64 R22, [R1+0xec8] ;  /* 0x000ec80001167983 */ /* 0x000ee20000300a00 */
[----:B--2---:R-:W-:Y:S02]  /*4370*/  PRMT R16, RZ, 0x7610, R16 ;  /* 0x00007610ff107816 */ /* 0x004fe40000000010 */
[----:B------:R-:W-:-:S04]  /*4380*/  PRMT R17, RZ, 0x7610, R17 ;  /* 0x00007610ff117816 */ /* 0x000fc80000000011 */
[----:B------:R-:W2:Y:S04]  /*4390*/  @P1 LDG.E.U16 R16, desc[UR12][R2.64] ;  /* 0x0000000c02101981 */ /* 0x000ea8000c1e1500 */
[----:B------:R0:W2:Y:S02]  /*43a0*/  @P1 LDG.E.U16 R17, desc[UR12][R6.64] ;  /* 0x0000000c06111981 */ /* 0x0000a4000c1e1500 */
[----:B0-----:R-:W-:Y:S02]  /*43b0*/  PRMT R6, RZ, 0x7610, R6 ;  /* 0x00007610ff067816 */ /* 0x001fe40000000006 */
[----:B------:R-:W-:Y:S02]  /*43c0*/  PRMT R7, RZ, 0x7610, R7 ;  /* 0x00007610ff077816 */ /* 0x000fe40000000007 */
[----:B----4-:R-:W-:-:S02]  /*43d0*/  IADD3 R2, P2, PT, R8, UR4, RZ ;  /* 0x0000000408027c10 */ /* 0x010fc4000ff5e0ff */
[----:B---3--:R-:W-:Y:S02]  /*43e0*/  IADD3 R4, P0, PT, R24, UR4, RZ ;  /* 0x0000000418047c10 */ /* 0x008fe4000ff1e0ff */
[----:B------:R-:W-:Y:S01]  /*43f0*/  IADD3.X R3, PT, PT, R9, UR5, RZ, P2, !PT ;  /* 0x0000000509037c10 */ /* 0x000fe200097fe4ff */
[----:B------:R-:W-:Y:S01]  /*4400*/  STL [R1+0x438], R18 ;  /* 0x0004381201007387 */ /* 0x000fe20000100800 */
[----:B------:R-:W-:-:S03]  /*4410*/  IADD3.X R5, PT, PT, R25, UR5, RZ, P0, !PT ;  /* 0x0000000519057c10 */ /* 0x000fc600087fe4ff */
[----:B------:R0:W-:Y:S04]  /*4420*/  STL [R1+0x43c], R19 ;  /* 0x00043c1301007387 */ /* 0x0001e80000100800 */
[----:B------:R-:W3:Y:S04]  /*4430*/  @P1 LDG.E.U16 R6, desc[UR12][R2.64] ;  /* 0x0000000c02061981 */ /* 0x000ee8000c1e1500 */
[----:B------:R-:W4:Y:S04]  /*4440*/  LDL.64 R20, [R1+0x4c0] ;  /* 0x0004c00001147983 */ /* 0x000f280000100a00 */
[----:B0-----:R-:W4:Y:S04]  /*4450*/  LDL.64 R18, [R1+0x4c8] ;  /* 0x0004c80001127983 */ /* 0x001f280000100a00 */
[----:B------:R4:W4:Y:S01]  /*4460*/  @P1 LDG.E.U16 R7, desc[UR12][R4.64] ;  /* 0x0000000c04071981 */ /* 0x000922000c1e1500 */
[----:B------:R-:W-:-:S02]  /*4470*/  ISETP.GT.AND P0, PT, R0, 0x5, PT ;  /* 0x000000050000780c */ /* 0x000fc40003f04270 */
[----:B------:R-:W-:Y:S02]  /*4480*/  PRMT R22, RZ, 0x7610, R22 ;  /* 0x00007610ff167816 */ /* 0x000fe40000000016 */
[----:B------:R-:W-:Y:S01]  /*4490*/  PRMT R23, RZ, 0x7610, R23 ;  /* 0x00007610ff177816 */ /* 0x000fe20000000017 */
[----:B--2---:R-:W-:Y:S04]  /*44a0*/  STL [R1+0x430], R16 ;  /* 0x0004301001007387 */ /* 0x004fe80000100800 */
[----:B------:R0:W-:Y:S04]  /*44b0*/  STL [R1+0x434], R17 ;  /* 0x0004341101007387 */ /* 0x0001e80000100800 */
[----:B------:R-:W2:Y:S04]  /*44c0*/  LDL.64 R8, [R1+0x4d0] ;  /* 0x0004d00001087983 */ /* 0x000ea80000100a00 */
[----:B------:R-:W2:Y:S04]  /*44d0*/  LDL.64 R24, [R1+0x4e8] ;  /* 0x0004e80001187983 */ /* 0x000ea80000100a00 */
[----:B0-----:R-:W2:Y:S04]  /*44e0*/  LDL.64 R16, [R1+0x4b8] ;  /* 0x0004b80001107983 */ /* 0x001ea80000100a00 */
[----:B---3--:R0:W-:Y:S01]  /*44f0*/  STL [R1+0x428], R6 ;  /* 0x0004280601007387 */ /* 0x0081e20000100800 */
[----:B----4-:R-:W-:-:S02]  /*4500*/  IADD3 R4, P2, PT, R18, UR4, RZ ;  /* 0x0000000412047c10 */ /* 0x010fc4000ff5e0ff */
[----:B0-----:R-:W-:Y:S01]  /*4510*/  IADD3 R6, P1, PT, R20, UR4, RZ ;  /* 0x0000000414067c10 */ /* 0x001fe2000ff3e0ff */
[----:B------:R0:W-:Y:S01]  /*4520*/  STL [R1+0x42c], R7 ;  /* 0x00042c0701007387 */ /* 0x0001e20000100800 */
[----:B------:R-:W-:-:S03]  /*4530*/  IADD3.X R5, PT, PT, R19, UR5, RZ, P2, !PT ;  /* 0x0000000513057c10 */ /* 0x000fc600097fe4ff */
[----:B------:R-:W3:Y:S04]  /*4540*/  LDL.64 R18, [R1+0x4e0] ;  /* 0x0004e00001127983 */ /* 0x000ee80000100a00 */
[----:B------:R1:W4:Y:S01]  /*4550*/  @P0 LDG.E.U16 R23, desc[UR12][R4.64] ;  /* 0x0000000c04170981 */ /* 0x000322000c1e1500 */
[----:B0-----:R-:W-:-:S03]  /*4560*/  IADD3.X R7, PT, PT, R21, UR5, RZ, P1, !PT ;  /* 0x0000000515077c10 */ /* 0x001fc60008ffe4ff */
[----:B------:R-:W3:Y:S04]  /*4570*/  LDL.LU.64 R20, [R1+0xec0] ;  /* 0x000ec00001147983 */ /* 0x000ee80000300a00 */
[----:B------:R-:W3:Y:S01]  /*4580*/  @P0 LDG.E.U16 R22, desc[UR12][R6.64] ;  /* 0x0000000c06160981 */ /* 0x000ee2000c1e1500 */
[----:B------:R-:W-:Y:S02]  /*4590*/  PRMT R13, RZ, 0x7610, R13 ;  /* 0x00007610ff0d7816 */ /* 0x000fe4000000000d */
[----:B------:R-:W-:Y:S02]  /*45a0*/  PRMT R12, RZ, 0x7610, R12 ;  /* 0x00007610ff0c7816 */ /* 0x000fe4000000000c */
[----:B--2---:R-:W-:Y:S01]  /*45b0*/  IADD3 R2, P2, PT, R16, UR4, RZ ;  /* 0x0000000410027c10 */ /* 0x004fe2000ff5e0ff */
[----:B-1----:R-:W-:-:S02]  /*45c0*/  IMAD.MOV.U32 R4, RZ, RZ, R16 ;  /* 0x000000ffff047224 */ /* 0x002fc400078e0010 */
[----:B------:R-:W-:Y:S02]  /*45d0*/  IMAD.MOV.U32 R5, RZ, RZ, R17 ;  /* 0x000000ffff057224 */ /* 0x000fe400078e0011 */
[----:B------:R-:W2:Y:S03]  /*45e0*/  LDL.LU.64 R16, [R1+0xeb8] ;  /* 0x000eb80001107983 */ /* 0x000ea60000300a00 */
[----:B------:R-:W-:Y:S02]  /*45f0*/  IADD3.X R3, PT, PT, R5, UR5, RZ, P2, !PT ;  /* 0x0000000505037c10 */ /* 0x000fe400097fe4ff */
[----:B------:R-:W-:-:S03]  /*4600*/  IADD3 R4, P3, PT, R8, UR4, RZ ;  /* 0x0000000408047c10 */ /* 0x000fc6000ff7e0ff */
[----:B------:R0:W2:Y:S02]  /*4610*/  @P0 LDG.E.U16 R13, desc[UR12][R2.64] ;  /* 0x0000000c020d0981 */ /* 0x0000a4000c1e1500 */
[----:B0-----:R-:W-:Y:S02]  /*4620*/  IMAD.MOV.U32 R3, RZ, RZ, R9 ;  /* 0x000000ffff037224 */ /* 0x001fe400078e0009 */
[----:B------:R-:W-:-:S03]  /*4630*/  IMAD.MOV.U32 R2, RZ, RZ, R8 ;  /* 0x000000ffff027224 */ /* 0x000fc600078e0008 */
[----:B------:R-:W-:-:S05]  /*4640*/  IADD3.X R5, PT, PT, R3, UR5, RZ, P3, !PT ;  /* 0x0000000503057c10 */ /* 0x000fca0009ffe4ff */
[----:B------:R-:W2:Y:S04]  /*4650*/  @P0 LDG.E.U16 R12, desc[UR12][R4.64] ;  /* 0x0000000c040c0981 */ /* 0x000ea8000c1e1500 */
[----:B---3--:R-:W-:Y:S04]  /*4660*/  STL [R1+0x424], R22 ;  /* 0x0004241601007387 */ /* 0x008fe80000100800 */
[----:B----4-:R0:W-:Y:S04]  /*4670*/  STL [R1+0x420], R23 ;  /* 0x0004201701007387 */ /* 0x0101e80000100800 */
[----:B------:R-:W3:Y:S04]  /*4680*/  LDL.64 R8, [R1+0x4f0] ;  /* 0x0004f00001087983 */ /* 0x000ee80000100a00 */
[----:B0-----:R-:W4:Y:S01]  /*4690*/  LDL.64 R22, [R1+0x4d8] ;  /* 0x0004d80001167983 */ /* 0x001f220000100a00 */
[----:B------:R-:W-:-:S02]  /*46a0*/  ISETP.GT.AND P1, PT, R0, 0x6, PT ;  /* 0x000000060000780c */ /* 0x000fc40003f24270 */
[----:B------:R-:W-:Y:S02]  /*46b0*/  IADD3 R2, P3, PT, R18, UR4, RZ ;  /* 0x0000000412027c10 */ /* 0x000fe4000ff7e0ff */
[----:B------:R-:W-:Y:S02]  /*46c0*/  IADD3 R6, P2, PT, R24, UR4, RZ ;  /* 0x0000000418067c10 */ /* 0x000fe4000ff5e0ff */
[----:B------:R-:W-:Y:S02]  /*46d0*/  IADD3.X R3, PT, PT, R19, UR5, RZ, P3, !PT ;  /* 0x0000000513037c10 */ /* 0x000fe40009ffe4ff */
[----:B------:R-:W-:Y:S02]  /*46e0*/  IADD3.X R7, PT, PT, R25, UR5, RZ, P2, !PT ;  /* 0x0000000519077c10 */ /* 0x000fe400097fe4ff */
[----:B------:R-:W4:Y:S01]  /*46f0*/  LDL.LU.64 R24, [R1+0xeb0] ;  /* 0x000eb00001187983 */ /* 0x000f220000300a00 */
[----:B--2---:R-:W-:Y:S02]  /*4700*/  PRMT R16, RZ, 0x7610, R16 ;  /* 0x00007610ff107816 */ /* 0x004fe40000000010 */
[----:B------:R-:W-:-:S04]  /*4710*/  PRMT R17, RZ, 0x7610, R17 ;  /* 0x00007610ff117816 */ /* 0x000fc80000000011 */
[----:B------:R-:W2:Y:S04]  /*4720*/  @P1 LDG.E.U16 R16, desc[UR12][R2.64] ;  /* 0x0000000c02101981 */ /* 0x000ea8000c1e1500 */
[----:B------:R0:W2:Y:S02]  /*4730*/  @P1 LDG.E.U16 R17, desc[UR12][R6.64] ;  /* 0x0000000c06111981 */ /* 0x0000a4000c1e1500 */
[----:B0-----:R-:W-:Y:S02]  /*4740*/  PRMT R6, RZ, 0x7610, R6 ;  /* 0x00007610ff067816 */ /* 0x001fe40000000006 */
[----:B------:R-:W-:Y:S01]  /*4750*/  PRMT R7, RZ, 0x7610, R7 ;  /* 0x00007610ff077816 */ /* 0x000fe20000000007 */
[----:B------:R-:W-:Y:S04]  /*4760*/  STL [R1+0x414], R12 ;  /* 0x0004140c01007387 */ /* 0x000fe80000100800 */
[----:B------:R0:W-:Y:S04]  /*4770*/  STL [R1+0x41c], R13 ;  /* 0x00041c0d01007387 */ /* 0x0001e80000100800 */
[----:B------:R-:W2:Y:S04]  /*4780*/  LDL.64 R18, [R1+0x500] ;  /* 0x0005000001127983 */ /* 0x000ea80000100a00 */
[----:B0-----:R-:W2:Y:S01]  /*4790*/  LDL.64 R12, [R1+0x508] ;  /* 0x00050800010c7983 */ /* 0x001ea20000100a00 */
[----:B---3--:R-:W-:-:S04]  /*47a0*/  IADD3 R2, P2, PT, R8, UR4, RZ ;  /* 0x0000000408027c10 */ /* 0x008fc8000ff5e0ff */
[----:B------:R-:W-:Y:S02]  /*47b0*/  IADD3.X R3, PT, PT, R9, UR5, RZ, P2, !PT ;  /* 0x0000000509037c10 */ /* 0x000fe400097fe4ff */
[----:B----4-:R-:W-:-:S03]  /*47c0*/  IADD3 R4, P0, PT, R22, UR4, RZ ;  /* 0x0000000416047c10 */ /* 0x010fc6000ff1e0ff */
[----:B------:R-:W3:Y:S01]  /*47d0*/  @P1 LDG.E.U16 R6, desc[UR12][R2.64] ;  /* 0x0000000c02061981 */ /* 0x000ee2000c1e1500 */
[----:B------:R-:W-:-:S05]  /*47e0*/  IADD3.X R5, PT, PT, R23, UR5, RZ, P0, !PT ;  /* 0x0000000517057c10 */ /* 0x000fca00087fe4ff */
[----:B------:R0:W4:Y:S01]  /*47f0*/  @P1 LDG.E.U16 R7, desc[UR12][R4.64] ;  /* 0x0000000c04071981 */ /* 0x000122000c1e1500 */
[----:B------:R-:W-:-:S03]  /*4800*/  ISETP.GT.AND P0, PT, R0, 0x7, PT ;  /* 0x000000070000780c */ /* 0x000fc60003f04270 */
[----:B--2---:R-:W-:Y:S04]  /*4810*/  STL [R1+0x410], R16 ;  /* 0x0004101001007387 */ /* 0x004fe80000100800 */
[----:B------:R1:W-:Y:S04]  /*4820*/  STL [R1+0x418], R17 ;  /* 0x0004181101007387 */ /* 0x0003e80000100800 */
[----:B------:R-:W2:Y:S04]  /*4830*/  LDL.64 R8, [R1+0x510] ;  /* 0x0005100001087983 */ /* 0x000ea80000100a00 */
[----:B------:R-:W2:Y:S04]  /*4840*/  LDL.64 R22, [R1+0x528] ;  /* 0x0005280001167983 */ /* 0x000ea80000100a00 */
[----:B-1----:R-:W2:Y:S01]  /*4850*/  LDL.64 R16, [R1+0x4f8] ;  /* 0x0004f80001107983 */ /* 0x002ea20000100a00 */
[----:B------:R-:W-:-:S02]  /*4860*/  PRMT R26, RZ, 0x7610, R26 ;  /* 0x00007610ff1a7816 */ /* 0x000fc4000000001a */
[----:B------:R-:W-:Y:S02]  /*4870*/  PRMT R27, RZ, 0x7610, R27 ;  /* 0x00007610ff1b7816 */ /* 0x000fe4000000001b */
[----:B0-----:R-:W-:-:S04]  /*4880*/  IADD3 R4, P2, PT, R12, UR4, RZ ;  /* 0x000000040c047c10 */ /* 0x001fc8000ff5e0ff */
[----:B------:R-:W-:-:S05]  /*4890*/  IADD3.X R5, PT, PT, R13, UR5, RZ, P2, !PT ;  /* 0x000000050d057c10 */ /* 0x000fca00097fe4ff */
[----:B------:R2:W2:Y:S04]  /*48a0*/  @P0 LDG.E.U16 R27, desc[UR12][R4.64] ;  /* 0x0000000c041b0981 */ /* 0x0004a8000c1e1500 */
[----:B---3--:R0:W-:Y:S04]  /*48b0*/  STL [R1+0x408], R6 ;  /* 0x0004080601007387 */ /* 0x0081e80000100800 */
[----:B----4-:R1:W-:Y:S01]  /*48c0*/  STL [R1+0x40c], R7 ;  /* 0x00040c0701007387 */ /* 0x0103e20000100800 */
[----:B0-----:R-:W-:-:S03]  /*48d0*/  IADD3 R6, P1, PT, R18, UR4, RZ ;  /* 0x0000000412067c10 */ /* 0x001fc6000ff3e0ff */
[----:B------:R-:W3:Y:S01]  /*48e0*/  LDL.64 R12, [R1+0x520] ;  /* 0x00052000010c7983 */ /* 0x000ee20000100a00 */
[----:B-1----:R-:W-:Y:S02]  /*48f0*/  IADD3.X R7, PT, PT, R19, UR5, RZ, P1, !PT ;  /* 0x0000000513077c10 */ /* 0x002fe40008ffe4ff */
[----:B------:R-:W-:Y:S01]  /*4900*/  PRMT R21, RZ, 0x7610, R21 ;  /* 0x00007610ff157816 */ /* 0x000fe20000000015 */
[----:B------:R-:W4:Y:S04]  /*4910*/  LDL.LU.64 R18, [R1+0xea8] ;  /* 0x000ea80001127983 */ /* 0x000f280000300a00 */
[----:B------:R-:W4:Y:S01]  /*4920*/  @P0 LDG.E.U16 R26, desc[UR12][R6.64] ;  /* 0x0000000c061a0981 */ /* 0x000f22000c1e1500 */
[----:B------:R-:W-:Y:S01]  /*4930*/  PRMT R20, RZ, 0x7610, R20 ;  /* 0x00007610ff147816 */ /* 0x000fe20000000014 */
[----:B--2---:R-:W-:Y:S01]  /*4940*/  IMAD.MOV.U32 R5, RZ, RZ, R17 ;  /* 0x000000ffff057224 */ /* 0x004fe200078e0011 */
[----:B------:R-:W-:-:S04]  /*4950*/  IADD3 R2, P2, PT, R16, UR4, RZ ;  /* 0x0000000410027c10 */ /* 0x000fc8000ff5e0ff */
[----:B------:R-:W-:Y:S01]  /*4960*/  IADD3.X R3, PT, PT, R5, UR5, RZ, P2, !PT ;  /* 0x0000000505037c10 */ /* 0x000fe200097fe4ff */
[----:B------:R-:W-:Y:S01]  /*4970*/  IMAD.MOV.U32 R4, RZ, RZ, R16 ;  /* 0x000000ffff047224 */ /* 0x000fe200078e0010 */
[----:B------:R-:W-:Y:S01]  /*4980*/  IADD3 R4, P3, PT, R8, UR4, RZ ;  /* 0x0000000408047c10 */ /* 0x000fe2000ff7e0ff */
[----:B------:R-:W2:Y:S04]  /*4990*/  LDL.LU.64 R16, [R1+0xea0] ;  /* 0x000ea00001107983 */ /* 0x000ea80000300a00 */
[----:B------:R0:W2:Y:S02]  /*49a0*/  @P0 LDG.E.U16 R21, desc[UR12][R2.64] ;  /* 0x0000000c02150981 */ /* 0x0000a4000c1e1500 */
[----:B0-----:R-:W-:-:S05]  /*49b0*/  IMAD.MOV.U32 R3, RZ, RZ, R9 ;  /* 0x000000ffff037224 */ /* 0x001fca00078e0009 */
[----:B------:R-:W-:-:S05]  /*49c0*/  IADD3.X R5, PT, PT, R3, UR5, RZ, P3, !PT ;  /* 0x0000000503057c10 */ /* 0x000fca0009ffe4ff */
[----:B------:R-:W2:Y:S01]  /*49d0*/  @P0 LDG.E.U16 R20, desc[UR12][R4.64] ;  /* 0x0000000c04140981 */ /* 0x000ea2000c1e1500 */
[----:B------:R-:W-:Y:S01]  /*49e0*/  IMAD.MOV.U32 R2, RZ, RZ, R8 ;  /* 0x000000ffff027224 */ /* 0x000fe200078e0008 */
[----:B------:R-:W-:-:S04]  /*49f0*/  IADD3 R6, P2, PT, R22, UR4, RZ ;  /* 0x0000000416067c10 */ /* 0x000fc8000ff5e0ff */
[----:B------:R-:W-:Y:S02]  /*4a00*/  IADD3.X R7, PT, PT, R23, UR5, RZ, P2, !PT ;  /* 0x0000000517077c10 */ /* 0x000fe400097fe4ff */
[----:B---3--:R-:W-:Y:S01]  /*4a10*/  IADD3 R2, P3, PT, R12, UR4, RZ ;  /* 0x000000040c027c10 */ /* 0x008fe2000ff7e0ff */
[----:B----4-:R-:W-:Y:S04]  /*4a20*/  STL [R1+0x404], R26 ;  /* 0x0004041a01007387 */ /* 0x010fe80000100800 */
[----:B------:R0:W-:Y:S04]  /*4a30*/  STL [R1+0x400], R27 ;  /* 0x0004001b01007387 */ /* 0x0001e80000100800 */
[----:B------:R-:W3:Y:S01]  /*4a40*/  LDL.64 R8, [R1+0x530] ;  /* 0x0005300001087983 */ /* 0x000ee20000100a00 */
[----:B------:R-:W-:-:S03]  /*4a50*/  IADD3.X R3, PT, PT, R13, UR5, RZ, P3, !PT ;  /* 0x000000050d037c10 */ /* 0x000fc60009ffe4ff */
[----:B------:R-:W4:Y:S04]  /*4a60*/  LDL.64 R22, [R1+0x548] ;  /* 0x0005480001167983 */ /* 0x000f280000100a00 */
[----:B0-----:R-:W4:Y:S04]  /*4a70*/  LDL.64 R26, [R1+0x518] ;  /* 0x00051800011a7983 */ /* 0x001f280000100a00 */
[----:B------:R-:W4:Y:S01]  /*4a80*/  LDL.64 R12, [R1+0x540] ;  /* 0x00054000010c7983 */ /* 0x000f220000100a00 */
[----:B------:R-:W-:Y:S02]  /*4a90*/  ISETP.GT.AND P1, PT, R0, 0x8, PT ;  /* 0x000000080000780c */ /* 0x000fe40003f24270 */
[----:B------:R-:W-:-:S02]  /*4aa0*/  PRMT R18, RZ, 0x7610, R18 ;  /* 0x00007610ff127816 */ /* 0x000fc40000000012 */
[----:B------:R-:W-:Y:S02]  /*4ab0*/  PRMT R24, RZ, 0x7610, R24 ;  /* 0x00007610ff187816 */ /* 0x000fe40000000018 */
[----:B------:R-:W-:-:S07]  /*4ac0*/  PRMT R19, RZ, 0x7610, R19 ;  /* 0x00007610ff137816 */ /* 0x000fce0000000013 */
[----:B------:R3:W4:Y:S04]  /*4ad0*/  @P1 LDG.E.U16 R18, desc[UR12][R2.64] ;  /* 0x0000000c02121981 */ /* 0x000728000c1e1500 */
[----:B------:R0:W4:Y:S04]  /*4ae0*/  @P1 LDG.E.U16 R24, desc[UR12][R6.64] ;  /* 0x0000000c06181981 */ /* 0x000128000c1e1500 */
[----:B--2---:R-:W-:Y:S04]  /*4af0*/  STL [R1+0x3f8], R20 ;  /* 0x0003f81401007387 */ /* 0x004fe80000100800 */
[----:B------:R1:W-:Y:S04]  /*4b00*/  STL [R1+0x3fc], R21 ;  /* 0x0003fc1501007387 */ /* 0x0003e80000100800 */
[----:B-1----:R-:W2:Y:S01]  /*4b10*/  LDL.64 R20, [R1+0x538] ;  /* 0x0005380001147983 */ /* 0x002ea20000100a00 */
[----:B------:R-:W-:-:S02]  /*4b20*/  PRMT R17, RZ, 0x7610, R17 ;  /* 0x00007610ff117816 */ /* 0x000fc40000000011 */
[----:B------:R-:W-:Y:S02]  /*4b30*/  PRMT R28, RZ, 0x7610, R28 ;  /* 0x00007610ff1c7816 */ /* 0x000fe4000000001c */
[----:B------:R-:W-:Y:S02]  /*4b40*/  PRMT R29, RZ, 0x7610, R29 ;  /* 0x00007610ff1d7816 */ /* 0x000fe4000000001d */
[----:B---3--:R-:W-:Y:S02]  /*4b50*/  IADD3 R2, P2, PT, R8, UR4, RZ ;  /* 0x0000000408027c10 */ /* 0x008fe4000ff5e0ff */
[----:B----4-:R-:W-:Y:S02]  /*4b60*/  IADD3 R4, P0, PT, R26, UR4, RZ ;  /* 0x000000041a047c10 */ /* 0x010fe4000ff1e0ff */
[----:B------:R-:W-:Y:S02]  /*4b70*/  IADD3.X R3, PT, PT, R9, UR5, RZ, P2, !PT ;  /* 0x0000000509037c10 */ /* 0x000fe400097fe4ff */
[----:B------:R-:W-:Y:S01]  /*4b80*/  IADD3.X R5, PT, PT, R27, UR5, RZ, P0, !PT ;  /* 0x000000051b057c10 */ /* 0x000fe200087fe4ff */
[----:B------:R-:W3:Y:S01]  /*4b90*/  LDL.64 R8, [R1+0x550] ;  /* 0x0005500001087983 */ /* 0x000ee20000100a00 */
[----:B------:R-:W-:-:S03]  /*4ba0*/  ISETP.GT.AND P0, PT, R0, 0x9, PT ;  /* 0x000000090000780c */ /* 0x000fc60003f04270 */
[----:B------:R1:W4:Y:S04]  /*4bb0*/  @P1 LDG.E.U16 R17, desc[UR12][R4.64] ;  /* 0x0000000c04111981 */ /* 0x000328000c1e1500 */
[----:B------:R2:W4:Y:S01]  /*4bc0*/  @P1 LDG.E.U16 R19, desc[UR12][R2.64] ;  /* 0x0000000c02131981 */ /* 0x000522000c1e1500 */
[----:B0-----:R-:W-:-:S03]  /*4bd0*/  IADD3 R6, P1, PT, R12, UR4, RZ ;  /* 0x000000040c067c10 */ /* 0x001fc6000ff3e0ff */
[----:B------:R-:W4:Y:S01]  /*4be0*/  LDL.64 R26, [R1+0x568] ;  /* 0x00056800011a7983 */ /* 0x000f220000100a00 */
[----:B-1----:R-:W-:Y:S02]  /*4bf0*/  IADD3 R4, P2, PT, R22, UR4, RZ ;  /* 0x0000000416047c10 */ /* 0x002fe4000ff5e0ff */
[----:B------:R-:W-:Y:S02]  /*4c00*/  IADD3.X R7, PT, PT, R13, UR5, RZ, P1, !PT ;  /* 0x000000050d077c10 */ /* 0x000fe40008ffe4ff */
[----:B------:R-:W-:Y:S02]  /*4c10*/  IADD3.X R5, PT, PT, R23, UR5, RZ, P2, !PT ;  /* 0x0000000517057c10 */ /* 0x000fe400097fe4ff */
[----:B------:R-:W4:Y:S04]  /*4c20*/  LDL.64 R22, [R1+0x560] ;  /* 0x0005600001167983 */ /* 0x000f280000100a00 */
[----:B------:R-:W4:Y:S04]  /*4c30*/  LDL.LU.64 R12, [R1+0xe98] ;  /* 0x000e9800010c7983 */ /* 0x000f280000300a00 */
[----:B------:R-:W4:Y:S04]  /*4c40*/  @P0 LDG.E.U16 R28, desc[UR12][R6.64] ;  /* 0x0000000c061c0981 */ /* 0x000f28000c1e1500 */
[----:B------:R0:W4:Y:S01]  /*4c50*/  @P0 LDG.E.U16 R29, desc[UR12][R4.64] ;  /* 0x0000000c041d0981 */ /* 0x000122000c1e1500 */
[----:B--2---:R-:W-:Y:S01]  /*4c60*/  IADD3 R2, P2, PT, R20, UR4, RZ ;  /* 0x0000000414027c10 */ /* 0x004fe2000ff5e0ff */
[----:B0-----:R-:W-:-:S02]  /*4c70*/  IMAD.MOV.U32 R4, RZ, RZ, R20 ;  /* 0x000000ffff047224 */ /* 0x001fc400078e0014 */
[----:B------:R-:W-:Y:S02]  /*4c80*/  IMAD.MOV.U32 R5, RZ, RZ, R21 ;  /* 0x000000ffff057224 */ /* 0x000fe400078e0015 */
[----:B------:R-:W2:Y:S03]  /*4c90*/  LDL.LU.64 R20, [R1+0xe90] ;  /* 0x000e900001147983 */ /* 0x000ea60000300a00 */
[----:B------:R-:W-:Y:S02]  /*4ca0*/  IADD3.X R3, PT, PT, R5, UR5, RZ, P2, !PT ;  /* 0x0000000505037c10 */ /* 0x000fe400097fe4ff */
[----:B---3--:R-:W-:Y:S02]  /*4cb0*/  IADD3 R4, P3, PT, R8, UR4, RZ ;  /* 0x0000000408047c10 */ /* 0x008fe4000ff7e0ff */
[----:B----4-:R-:W-:Y:S01]  /*4cc0*/  PRMT R13, RZ, 0x7610, R13 ;  /* 0x00007610ff0d7816 */ /* 0x010fe2000000000d */
[----:B------:R-:W-:Y:S05]  /*4cd0*/  STL [R1+0x3f4], R28 ;  /* 0x0003f41c01007387 */ /* 0x000fea0000100800 */
        /* <DEDUP_REMOVED lines=30> */
[----:B------:R4:W4:Y:S04]  /*4ec0*/  @P1 LDG.E.U16 R7, desc[UR12][R4.64] ;  /* 0x0000000c04071981 */ /* 0x000928000c1e1500 */
[----:B--2---:R-:W-:Y:S04]  /*4ed0*/  STL [R1+0x3e4], R20 ;  /* 0x0003e41401007387 */ /* 0x004fe80000100800 */
[----:B------:R0:W-:Y:S01]  /*4ee0*/  STL [R1+0x3e8], R21 ;  /* 0x0003e81501007387 */ /* 0x0001e20000100800 */
[----:B------:R-:W-:-:S03]  /*4ef0*/  ISETP.GT.AND P0, PT, R0, 0xb, PT ;  /* 0x0000000b0000780c */ /* 0x000fc60003f04270 */
[----:B------:R-:W2:Y:S04]  /*4f00*/  LDL.64 R8, [R1+0x590] ;  /* 0x0005900001087983 */ /* 0x000ea80000100a00 */
[----:B------:R-:W2:Y:S04]  /*4f10*/  LDL.64 R28, [R1+0x5a8] ;  /* 0x0005a800011c7983 */ /* 0x000ea80000100a00 */
[----:B0-----:R-:W2:Y:S01]  /*4f20*/  LDL.64 R20, [R1+0x578] ;  /* 0x0005780001147983 */ /* 0x001ea20000100a00 */
[----:B------:R-:W-:Y:S02]  /*4f30*/  PRMT R26, RZ, 0x7610, R26 ;  /* 0x00007610ff1a7816 */ /* 0x000fe4000000001a */
[----:B------:R-:W-:Y:S01]  /*4f40*/  PRMT R27, RZ, 0x7610, R27 ;  /* 0x00007610ff1b7816 */ /* 0x000fe2000000001b */
        /* <DEDUP_REMOVED lines=9> */
[----:B------:R0:W4:Y:S01]  /*4fe0*/  @P0 LDG.E.U16 R26, desc[UR12][R6.64] ;  /* 0x0000000c061a0981 */ /* 0x000122000c1e1500 */
[----:B--2---:R-:W-:Y:S01]  /*4ff0*/  IADD3 R2, P2, PT, R20, UR4, RZ ;  /* 0x0000000414027c10 */ /* 0x004fe2000ff5e0ff */
[----:B-1----:R-:W-:Y:S02]  /*5000*/  IMAD.MOV.U32 R4, RZ, RZ, R20 ;  /* 0x000000ffff047224 */ /* 0x002fe400078e0014 */
[----:B------:R-:W-:Y:S02]  /*5010*/  IMAD.MOV.U32 R5, RZ, RZ, R21 ;  /* 0x000000ffff057224 */ /* 0x000fe400078e0015 */
[----:B------:R-:W2:Y:S03]  /*5020*/  LDL.LU.64 R20, [R1+0xe78] ;  /* 0x000e780001147983 */ /* 0x000ea60000300a00 */
[----:B------:R-:W-:-:S02]  /*5030*/  IADD3.X R3, PT, PT, R5, UR5, RZ, P2, !PT ;  /* 0x0000000505037c10 */ /* 0x000fc400097fe4ff */
[----:B------:R-:W-:Y:S02]  /*5040*/  IADD3 R4, P3, PT, R8, UR4, RZ ;  /* 0x0000000408047c10 */ /* 0x000fe4000ff7e0ff */
[----:B------:R-:W-:Y:S02]  /*5050*/  ISETP.GT.AND P1, PT, R0, 0xc, PT ;  /* 0x0000000c0000780c */ /* 0x000fe40003f24270 */
[----:B0-----:R-:W-:-:S04]  /*5060*/  IADD3 R6, P2, PT, R28, UR4, RZ ;  /* 0x000000041c067c10 */ /* 0x001fc8000ff5e0ff */
[----:B------:R-:W-:Y:S02]  /*5070*/  IADD3.X R7, PT, PT, R29, UR5, RZ, P2, !PT ;  /* 0x000000051d077c10 */ /* 0x000fe400097fe4ff */
        /* <DEDUP_REMOVED lines=11> */
[----:B------:R-:W-:-:S03]  /*5130*/  IADD3 R2, P3, PT, R12, UR4, RZ ;  /* 0x000000040c027c10 */ /* 0x000fc6000ff7e0ff */
[----:B------:R-:W3:Y:S01]  /*5140*/  LDL.LU.64 R28, [R1+0xe70] ;  /* 0x000e7000011c7983 */ /* 0x000ee20000300a00 */
[----:B------:R-:W-:Y:S02]  /*5150*/  IADD3.X R3, PT, PT, R13, UR5, RZ, P3, !PT ;  /* 0x000000050d037c10 */ /* 0x000fe40009ffe4ff */
        /* <DEDUP_REMOVED lines=34> */
[----:B--2---:R-:W-:Y:S01]  /*5380*/  IADD3 R2, P2, PT, R20, UR4, RZ ;  /* 0x0000000414027c10 */ /* 0x004fe2000ff5e0ff */
[----:B-1----:R-:W-:Y:S02]  /*5390*/  IMAD.MOV.U32 R4, RZ, RZ, R20 ;  /* 0x000000ffff047224 */ /* 0x002fe400078e0014 */
[----:B------:R-:W-:Y:S02]  /*53a0*/  IMAD.MOV.U32 R5, RZ, RZ, R21 ;  /* 0x000000ffff057224 */ /* 0x000fe400078e0015 */
[----:B------:R-:W2:Y:S01]  /*53b0*/  LDL.LU.64 R20, [R1+0xe60] ;  /* 0x000e600001147983 */ /* 0x000ea20000300a00 */
[----:B------:R-:W-:-:S02]  /*53c0*/  PRMT R11, RZ, 0x7610, R11 ;  /* 0x00007610ff0b7816 */ /* 0x000fc4000000000b */
[----:B------:R-:W-:Y:S02]  /*53d0*/  IADD3.X R3, PT, PT, R5, UR5, RZ, P2, !PT ;  /* 0x0000000505037c10 */ /* 0x000fe400097fe4ff */
[----:B------:R-:W-:-:S03]  /*53e0*/  IADD3 R4, P3, PT, R8, UR4, RZ ;  /* 0x0000000408047c10 */ /* 0x000fc6000ff7e0ff */
[----:B------:R0:W2:Y:S01]  /*53f0*/  @P0 LDG.E.U16 R11, desc[UR12][R2.64] ;  /* 0x0000000c020b0981 */ /* 0x0000a2000c1e1500 */
[----:B------:R-:W-:Y:S01]  /*5400*/  PRMT R10, RZ, 0x7610, R10 ;  /* 0x00007610ff0a7816 */ /* 0x000fe2000000000a */
[----:B0-----:R-:W-:Y:S02]  /*5410*/  IMAD.MOV.U32 R3, RZ, RZ, R9 ;  /* 0x000000ffff037224 */ /* 0x001fe400078e0009 */
[----:B------:R-:W-:-:S03]  /*5420*/  IMAD.MOV.U32 R2, RZ, RZ, R8 ;  /* 0x000000ffff027224 */ /* 0x000fc600078e0008 */
[----:B------:R-:W-:-:S05]  /*5430*/  IADD3.X R5, PT, PT, R3, UR5, RZ, P3, !PT ;  /* 0x0000000503057c10 */ /* 0x000fca0009ffe4ff */
[----:B------:R-:W2:Y:S01]  /*5440*/  @P0 LDG.E.U16 R10, desc[UR12][R4.64] ;  /* 0x0000000c040a0981 */ /* 0x000ea2000c1e1500 */
[----:B------:R-:W-:Y:S02]  /*5450*/  ISETP.GT.AND P1, PT, R0, 0xe, PT ;  /* 0x0000000e0000780c */ /* 0x000fe40003f24270 */
[----:B------:R-:W-:-:S04]  /*5460*/  IADD3 R6, P2, PT, R26, UR4, RZ ;  /* 0x000000041a067c10 */ /* 0x000fc8000ff5e0ff */
[----:B------:R-:W-:Y:S01]  /*5470*/  IADD3.X R7, PT, PT, R27, UR5, RZ, P2, !PT ;  /* 0x000000051b077c10 */ /* 0x000fe200097fe4ff */
[----:B---3--:R-:W-:Y:S04]  /*5480*/  STL [R1+0x3b4], R28 ;  /* 0x0003b41c01007387 */ /* 0x008fe80000100800 */
[----:B----4-:R0:W-:Y:S04]  /*5490*/  STL [R1+0x3b0], R29 ;  /* 0x0003b01d01007387 */ /* 0x0101e80000100800 */
[----:B------:R-:W3:Y:S04]  /*54a0*/  LDL.64 R8, [R1+0x5f0] ;  /* 0x0005f00001087983 */ /* 0x000ee80000100a00 */
[----:B0-----:R-:W4:Y:S01]  /*54b0*/  LDL.64 R28, [R1+0x5d8] ;  /* 0x0005d800011c7983 */ /* 0x001f220000100a00 */
[----:B------:R-:W-:-:S03]  /*54c0*/  IADD3 R2, P3, PT, R22, UR4, RZ ;  /* 0x0000000416027c10 */ /* 0x000fc6000ff7e0ff */
[----:B------:R-:W4:Y:S01]  /*54d0*/  LDL.LU.64 R26, [R1+0xe58] ;  /* 0x000e5800011a7983 */ /* 0x000f220000300a00 */
[----:B------:R-:W-:Y:S02]  /*54e0*/  IADD3.X R3, PT, PT, R23, UR5, RZ, P3, !PT ;  /* 0x0000000517037c10 */ /* 0x000fe40009ffe4ff */
        /* <DEDUP_REMOVED lines=15> */
[----:B------:R0:W4:Y:S04]  /*55e0*/  @P1 LDG.E.U16 R7, desc[UR12][R4.64] ;  /* 0x0000000c04071981 */ /* 0x000128000c1e1500 */
[----:B--2---:R-:W-:Y:S04]  /*55f0*/  STL [R1+0x3a0], R20 ;  /* 0x0003a01401007387 */ /* 0x004fe80000100800 */
[----:B------:R1:W-:Y:S04]  /*5600*/  STL [R1+0x3a8], R21 ;  /* 0x0003a81501007387 */ /* 0x0003e80000100800 */
[----:B------:R-:W2:Y:S01]  /*5610*/  LDL.64 R8, [R1+0x610] ;  /* 0x0006100001087983 */ /* 0x000ea20000100a00 */
[----:B------:R-:W-:-:S03]  /*5620*/  ISETP.GT.AND P0, PT, R0, 0xf, PT ;  /* 0x0000000f0000780c */ /* 0x000fc60003f04270 */
[----:B------:R-:W2:Y:S04]  /*5630*/  LDL.64 R28, [R1+0x628] ;  /* 0x00062800011c7983 */ /* 0x000ea80000100a00 */
[----:B-1----:R-:W2:Y:S01]  /*5640*/  LDL.64 R20, [R1+0x5f8] ;  /* 0x0005f80001147983 */ /* 0x002ea20000100a00 */
[----:B------:R-:W-:Y:S02]  /*5650*/  PRMT R26, RZ, 0x7610, R26 ;  /* 0x00007610ff1a7816 */ /* 0x000fe4000000001a */
[----:B------:R-:W-:Y:S02]  /*5660*/  PRMT R27, RZ, 0x7610, R27 ;  /* 0x00007610ff1b7816 */ /* 0x000fe4000000001b */
[----:B0-----:R-:W-:-:S04]  /*5670*/  IADD3 R4, P2, PT, R10, UR4, RZ ;  /* 0x000000040a047c10 */ /* 0x001fc8000ff5e0ff */
[----:B------:R-:W-:-:S05]  /*5680*/  IADD3.X R5, PT, PT, R11, UR5, RZ, P2, !PT ;  /* 0x000000050b057c10 */ /* 0x000fca00097fe4ff */
[----:B------:R2:W2:Y:S01]  /*5690*/  @P0 LDG.E.U16 R27, desc[UR12][R4.64] ;  /* 0x0000000c041b0981 */ /* 0x0004a2000c1e1500 */
[----:B------:R-:W-:Y:S02]  /*56a0*/  PRMT R13, RZ, 0x7610, R13 ;  /* 0x00007610ff0d7816 */ /* 0x000fe4000000000d */
[----:B------:R-:W-:Y:S01]  /*56b0*/  PRMT R12, RZ, 0x7610, R12 ;  /* 0x00007610ff0c7816 */ /* 0x000fe2000000000c */
[----:B---3--:R0:W-:Y:S04]  /*56c0*/  STL [R1+0x398], R6 ;  /* 0x0003980601007387 */ /* 0x0081e80000100800 */
[----:B----4-:R1:W-:Y:S01]  /*56d0*/  STL [R1+0x39c], R7 ;  /* 0x00039c0701007387 */ /* 0x0103e20000100800 */
[----:B0-----:R-:W-:-:S03]  /*56e0*/  IADD3 R6, P1, PT, R22, UR4, RZ ;  /* 0x0000000416067c10 */ /* 0x001fc6000ff3e0ff */
[----:B------:R-:W3:Y:S01]  /*56f0*/  LDL.64 R10, [R1+0x620] ;  /* 0x00062000010a7983 */ /* 0x000ee20000100a00 */
[----:B-1----:R-:W-:-:S03]  /*5700*/  IADD3.X R7, PT, PT, R23, UR5, RZ, P1, !PT ;  /* 0x0000000517077c10 */ /* 0x002fc60008ffe4ff */
[----:B------:R-:W4:Y:S04]  /*5710*/  LDL.LU.64 R22, [R1+0xe50] ;  /* 0x000e500001167983 */ /* 0x000f280000300a00 */
[----:B------:R-:W4:Y:S01]  /*5720*/  @P0 LDG.E.U16 R26, desc[UR12][R6.64] ;  /* 0x0000000c061a0981 */ /* 0x000f22000c1e1500 */
        /* <DEDUP_REMOVED lines=20> */
[----:B------:R-:W4:Y:S04]  /*5870*/  LDL.64 R28, [R1+0x640] ;  /* 0x00064000011c7983 */ /* 0x000f280000100a00 */
[----:B--2---:R-:W-:Y:S04]  /*5880*/  STL [R1+0x388], R12 ;  /* 0x0003880c01007387 */ /* 0x004fe80000100800 */
[----:B------:R0:W-:Y:S04]  /*5890*/  STL [R1+0x38c], R13 ;  /* 0x00038c0d01007387 */ /* 0x0001e80000100800 */
[----:B0-----:R-:W2:Y:S01]  /*58a0*/  LDL.64 R12, [R1+0x638] ;  /* 0x00063800010c7983 */ /* 0x001ea20000100a00 */
[----:B------:R-:W-:-:S02]  /*58b0*/  ISETP.GT.AND P1, PT, R0, 0x10, PT ;  /* 0x000000100000780c */ /* 0x000fc40003f24270 */
[----:B------:R-:W-:Y:S02]  /*58c0*/  PRMT R21, RZ, 0x7610, R21 ;  /* 0x00007610ff157816 */ /* 0x000fe40000000015 */
[----:B------:R-:W-:Y:S02]  /*58d0*/  PRMT R20, RZ, 0x7610, R20 ;  /* 0x00007610ff147816 */ /* 0x000fe40000000014 */
[----:B------:R-:W-:Y:S02]  /*58e0*/  PRMT R22, RZ, 0x7610, R22 ;  /* 0x00007610ff167816 */ /* 0x000fe40000000016 */
[----:B------:R-:W-:-:S05]  /*58f0*/  PRMT R23, RZ, 0x7610, R23 ;  /* 0x00007610ff177816 */ /* 0x000fca0000000017 */
[----:B------:R3:W2:Y:S04]  /*5900*/  @P1 LDG.E.U16 R21, desc[UR12][R2.64] ;  /* 0x0000000c02151981 */ /* 0x0006a8000c1e1500 */
[----:B------:R0:W2:Y:S01]  /*5910*/  @P1 LDG.E.U16 R22, desc[UR12][R6.64] ;  /* 0x0000000c06161981 */ /* 0x0000a2000c1e1500 */
[----:B------:R-:W-:Y:S02]  /*5920*/  PRMT R14, RZ, 0x7610, R14 ;  /* 0x00007610ff0e7816 */ /* 0x000fe4000000000e */
[----:B------:R-:W-:Y:S02]  /*5930*/  PRMT R15, RZ, 0x7610, R15 ;  /* 0x00007610ff0f7816 */ /* 0x000fe4000000000f */
[----:B---3--:R-:W-:Y:S02]  /*5940*/  IADD3 R2, P2, PT, R8, UR4, RZ ;  /* 0x0000000408027c10 */ /* 0x008fe4000ff5e0ff */
[----:B----4-:R-:W-:-:S02]  /*5950*/  IADD3 R4, P0, PT, R26, UR4, RZ ;  /* 0x000000041a047c10 */ /* 0x010fc4000ff1e0ff */
        /* <DEDUP_REMOVED lines=20> */
[----:B------:R-:W-:Y:S02]  /*5aa0*/  ISETP.GT.AND P1, PT, R0, 0x12, PT ;  /* 0x000000120000780c */ /* 0x000fe40003f24270 */
        /* <DEDUP_REMOVED lines=12> */
[----:B------:R-:W-:Y:S02]  /*5b70*/  IADD3 R2, P3, PT, R10, UR4, RZ ;  /* 0x000000040a027c10 */ /* 0x000fe4000ff7e0ff */
[----:B------:R-:W-:Y:S02]  /*5b80*/  IADD3 R6, P2, PT, R26, UR4, RZ ;  /* 0x000000041a067c10 */ /* 0x000fe4000ff5e0ff */
[----:B------:R-:W-:Y:S02]  /*5b90*/  IADD3.X R3, PT, PT, R11, UR5, RZ, P3, !PT ;  /* 0x000000050b037c10 */ /* 0x000fe40009ffe4ff */
[----:B------:R-:W-:-:S02]  /*5ba0*/  IADD3.X R7, PT, PT, R27, UR5, RZ, P2, !PT ;  /* 0x000000051b077c10 */ /* 0x000fc400097fe4ff */
        /* <DEDUP_REMOVED lines=132> */
[----:B------:R0:W-:Y:S04]  /*63f0*/  STL [R1+0x334], R13 ;  /* 0x0003340d01007387 */ /* 0x0001e80000100800 */
[----:B------:R-:W2:Y:S04]  /*6400*/  LDL.64 R8, [R1+0x710] ;  /* 0x0007100001087983 */ /* 0x000ea80000100a00 */
[----:B------:R-:W2:Y:S04]  /*6410*/  LDL.64 R14, [R1+0x728] ;  /* 0x00072800010e7983 */ /* 0x000ea80000100a00 */
[----:B0-----:R-:W2:Y:S01]  /*6420*/  LDL.64 R12, [R1+0x6f8] ;  /* 0x0006f800010c7983 */ /* 0x001ea20000100a00 */
[----:B------:R-:W-:-:S02]  /*6430*/  ISETP.GT.AND P0, PT, R0, 0x17, PT ;  /* 0x000000170000780c */ /* 0x000fc40003f04270 */
[----:B------:R-:W-:Y:S02]  /*6440*/  PRMT R27, RZ, 0x7610, R27 ;  /* 0x00007610ff1b7816 */ /* 0x000fe4000000001b */
[----:B------:R-:W-:Y:S01]  /*6450*/  PRMT R26, RZ, 0x7610, R26 ;  /* 0x00007610ff1a7816 */ /* 0x000fe2000000001a */
[----:B---3--:R0:W-:Y:S01]  /*6460*/  STL [R1+0x324], R6 ;  /* 0x0003240601007387 */ /* 0x0081e20000100800 */
[----:B----4-:R-:W-:Y:S02]  /*6470*/  IADD3 R4, P2, PT, R28, UR4, RZ ;  /* 0x000000041c047c10 */ /* 0x010fe4000ff5e0ff */
        /* <DEDUP_REMOVED lines=17> */
[----:B---3--:R-:W-:-:S06]  /*6590*/  PRMT R11, RZ, 0x7610, R11 ;  /* 0x00007610ff0b7816 */ /* 0x008fcc000000000b */
[----:B------:R0:W3:Y:S01]  /*65a0*/  @P0 LDG.E.U16 R11, desc[UR12][R2.64] ;  /* 0x0000000c020b0981 */ /* 0x0000e2000c1e1500 */
[----:B------:R-:W-:Y:S01]  /*65b0*/  PRMT R10, RZ, 0x7610, R10 ;  /* 0x00007610ff0a7816 */ /* 0x000fe2000000000a */
[----:B0-----:R-:W-:Y:S02]  /*65c0*/  IMAD.MOV.U32 R3, RZ, RZ, R9 ;  /* 0x000000ffff037224 */ /* 0x001fe400078e0009 */
[----:B------:R-:W-:-:S03]  /*65d0*/  IMAD.MOV.U32 R2, RZ, RZ, R8 ;  /* 0x000000ffff027224 */ /* 0x000fc600078e0008 */
[----:B------:R-:W-:Y:S02]  /*65e0*/  IADD3.X R5, PT, PT, R3, UR5, RZ, P3, !PT ;  /* 0x0000000503057c10 */ /* 0x000fe40009ffe4ff */
[----:B------:R-:W-:Y:S01]  /*65f0*/  IADD3 R2, P3, PT, R28, UR4, RZ ;  /* 0x000000041c027c10 */ /* 0x000fe2000ff7e0ff */
[----:B----4-:R-:W-:Y:S01]  /*6600*/  STL [R1+0x320], R26 ;  /* 0x0003201a01007387 */ /* 0x010fe20000100800 */
[----:B--2---:R-:W-:Y:S02]  /*6610*/  PRMT R12, RZ, 0x7610, R12 ;  /* 0x00007610ff0c7816 */ /* 0x004fe4000000000c */
[----:B------:R-:W-:Y:S01]  /*6620*/  PRMT R13, RZ, 0x7610, R13 ;  /* 0x00007610ff0d7816 */ /* 0x000fe2000000000d */
[----:B------:R0:W-:Y:S01]  /*6630*/  STL [R1+0x31c], R27 ;  /* 0x00031c1b01007387 */ /* 0x0001e20000100800 */
[----:B------:R-:W-:-:S03]  /*6640*/  IADD3.X R3, PT, PT, R29, UR5, RZ, P3, !PT ;  /* 0x000000051d037c10 */ /* 0x000fc60009ffe4ff */
[----:B------:R-:W2:Y:S04]  /*6650*/  LDL.64 R8, [R1+0x730] ;  /* 0x0007300001087983 */ /* 0x000ea80000100a00 */
[----:B------:R-:W4:Y:S04]  /*6660*/  @P0 LDG.E.U16 R10, desc[UR12][R4.64] ;  /* 0x0000000c040a0981 */ /* 0x000f28000c1e1500 */
[----:B0-----:R-:W3:Y:S04]  /*6670*/  LDL.64 R26, [R1+0x718] ;  /* 0x00071800011a7983 */ /* 0x001ee80000100a00 */
[----:B------:R-:W3:Y:S04]  /*6680*/  @P1 LDG.E.U16 R12, desc[UR12][R2.64] ;  /* 0x0000000c020c1981 */ /* 0x000ee8000c1e1500 */
[----:B------:R0:W3:Y:S04]  /*6690*/  @P1 LDG.E.U16 R13, desc[UR12][R6.64] ;  /* 0x0000000c060d1981 */ /* 0x0000e8000c1e1500 */
[----:B------:R-:W3:Y:S01]  /*66a0*/  LDL.LU.64 R14, [R1+0xde8] ;  /* 0x000de800010e7983 */ /* 0x000ee20000300a00 */
[----:B0-----:R-:W-:-:S02]  /*66b0*/  PRMT R6, RZ, 0x7610, R6 ;  /* 0x00007610ff067816 */ /* 0x001fc40000000006 */
[----:B------:R-:W-:Y:S02]  /*66c0*/  PRMT R7, RZ, 0x7610, R7 ;  /* 0x00007610ff077816 */ /* 0x000fe40000000007 */
[----:B--2---:R-:W-:Y:S01]  /*66d0*/  IADD3 R2, P2, PT, R8, UR4, RZ ;  /* 0x0000000408027c10 */ /* 0x004fe2000ff5e0ff */
[----:B----4-:R-:W-:Y:S03]  /*66e0*/  STL [R1+0x314], R10 ;  /* 0x0003140a01007387 */ /* 0x010fe60000100800 */
[----:B------:R-:W-:Y:S01]  /*66f0*/  IADD3.X R3, PT, PT, R9, UR5, RZ, P2, !PT ;  /* 0x0000000509037c10 */ /* 0x000fe200097fe4ff */
[----:B---3--:R0:W-:Y:S01]  /*6700*/  STL [R1+0x318], R11 ;  /* 0x0003180b01007387 */ /* 0x0081e20000100800 */
[----:B------:R-:W-:-:S03]  /*6710*/  IADD3 R4, P0, PT, R26, UR4, RZ ;  /* 0x000000041a047c10 */ /* 0x000fc6000ff1e0ff */
[----:B------:R-:W2:Y:S01]  /*6720*/  LDL.64 R28, [R1+0x740] ;  /* 0x00074000011c7983 */ /* 0x000ea20000100a00 */
[----:B------:R-:W-:-:S03]  /*6730*/  IADD3.X R5, PT, PT, R27, UR5, RZ, P0, !PT ;  /* 0x000000051b057c10 */ /* 0x000fc600087fe4ff */
[----:B------:R2:W3:Y:S04]  /*6740*/  @P1 LDG.E.U16 R6, desc[UR12][R2.64] ;  /* 0x0000000c02061981 */ /* 0x0004e8000c1e1500 */
[----:B0-----:R-:W4:Y:S04]  /*6750*/  LDL.64 R10, [R1+0x748] ;  /* 0x00074800010a7983 */ /* 0x001f280000100a00 */
[----:B------:R-:W-:Y:S04]  /*6760*/  STL [R1+0x16c], R12 ;  /* 0x00016c0c01007387 */ /* 0x000fe80000100800 */
[----:B------:R0:W-:Y:S04]  /*6770*/  STL [R1+0x310], R13 ;  /* 0x0003100d01007387 */ /* 0x0001e80000100800 */
[----:B------:R4:W3:Y:S04]  /*6780*/  @P1 LDG.E.U16 R7, desc[UR12][R4.64] ;  /* 0x0000000c04071981 */ /* 0x0008e8000c1e1500 */
[----:B0-----:R-:W3:Y:S04]  /*6790*/  LDL.64 R12, [R1+0x738] ;  /* 0x00073800010c7983 */ /* 0x001ee80000100a00 */
[----:B------:R-:W3:Y:S01]  /*67a0*/  LDL.LU.64 R26, [R1+0xde0] ;  /* 0x000de000011a7983 */ /* 0x000ee20000300a00 */
[----:B------:R-:W-:-:S03]  /*67b0*/  ISETP.GT.AND P0, PT, R0, 0x19, PT ;  /* 0x000000190000780c */ /* 0x000fc60003f04270 */
[----:B------:R-:W3:Y:S01]  /*67c0*/  LDL.64 R8, [R1+0x750] ;  /* 0x0007500001087983 */ /* 0x000ee20000100a00 */
[----:B--2---:R-:W-:Y:S02]  /*67d0*/  IADD3 R2, P1, PT, R28, UR4, RZ ;  /* 0x000000041c027c10 */ /* 0x004fe4000ff3e0ff */
[----:B----4-:R-:W-:-:S04]  /*67e0*/  IADD3 R4, P2, PT, R10, UR4, RZ ;  /* 0x000000040a047c10 */ /* 0x010fc8000ff5e0ff */
[----:B------:R-:W-:Y:S02]  /*67f0*/  IADD3.X R5, PT, PT, R11, UR5, RZ, P2, !PT ;  /* 0x000000050b057c10 */ /* 0x000fe400097fe4ff */
[----:B------:R-:W2:Y:S01]  /*6800*/  LDL.64 R10, [R1+0x768] ;  /* 0x00076800010a7983 */ /* 0x000ea20000100a00 */
[----:B------:R-:W-:-:S03]  /*6810*/  IADD3.X R3, PT, PT, R29, UR5, RZ, P1, !PT ;  /* 0x000000051d037c10 */ /* 0x000fc60008ffe4ff */
[----:B---3--:R0:W-:Y:S04]  /*6820*/  STL [R1+0x164], R6 ;  /* 0x0001640601007387 */ /* 0x0081e80000100800 */
[----:B------:R1:W-:Y:S04]  /*6830*/  STL [R1+0x168], R7 ;  /* 0x0001680701007387 */ /* 0x0003e80000100800 */
[----:B------:R-:W3:Y:S01]  /*6840*/  LDL.64 R28, [R1+0x760] ;  /* 0x00076000011c7983 */ /* 0x000ee20000100a00 */
[----:B------:R-:W-:Y:S02]  /*6850*/  PRMT R27, RZ, 0x7610, R27 ;  /* 0x00007610ff1b7816 */ /* 0x000fe4000000001b */
[----:B------:R-:W-:-:S02]  /*6860*/  PRMT R26, RZ, 0x7610, R26 ;  /* 0x00007610ff1a7816 */ /* 0x000fc4000000001a */
[----:B0-----:R-:W-:Y:S02]  /*6870*/  IADD3 R6, P2, PT, R12, UR4, RZ ;  /* 0x000000040c067c10 */ /* 0x001fe4000ff5e0ff */
[----:B------:R0:W4:Y:S02]  /*6880*/  @P0 LDG.E.U16 R27, desc[UR12][R4.64] ;  /* 0x0000000c041b0981 */ /* 0x000124000c1e1500 */
[----:B-1----:R-:W-:Y:S02]  /*6890*/  IADD3.X R7, PT, PT, R13, UR5, RZ, P2, !PT ;  /* 0x000000050d077c10 */ /* 0x002fe400097fe4ff */
[----:B------:R1:W2:Y:S04]  /*68a0*/  @P0 LDG.E.U16 R26, desc[UR12][R2.64] ;  /* 0x0000000c021a0981 */ /* 0x0002a8000c1e1500 */
[----:B------:R-:W3:Y:S01]  /*68b0*/  LDL.LU.64 R12, [R1+0xdd8] ;  /* 0x000dd800010c7983 */ /* 0x000ee20000300a00 */
[----:B0-----:R-:W-:-:S06]  /*68c0*/  PRMT R4, RZ, 0x7610, R4 ;  /* 0x00007610ff047816 */ /* 0x001fcc0000000004 */
[----:B------:R-:W3:Y:S01]  /*68d0*/  @P0 LDG.E.U16 R4, desc[UR12][R6.64] ;  /* 0x0000000c06040981 */ /* 0x000ee2000c1e1500 */
[----:B-1----:R-:W-:Y:S02]  /*68e0*/  IADD3 R2, P1, PT, R8, UR4, RZ ;  /* 0x0000000408027c10 */ /* 0x002fe4000ff3e0ff */
[----:B------:R-:W-:Y:S02]  /*68f0*/  ISETP.GT.AND P2, PT, R0, 0x1a, PT ;  /* 0x0000001a0000780c */ /* 0x000fe40003f44270 */
[----:B------:R-:W-:Y:S01]  /*6900*/  IADD3.X R3, PT, PT, R9, UR5, RZ, P1, !PT ;  /* 0x0000000509037c10 */ /* 0x000fe20008ffe4ff */
[----:B--2---:R-:W-:Y:S04]  /*6910*/  STL [R1+0xac], R26 ;  /* 0x0000ac1a01007387 */ /* 0x004fe80000100800 */
[----:B----4-:R0:W-:Y:S04]  /*6920*/  STL [R1+0x160], R27 ;  /* 0x0001601b01007387 */ /* 0x0101e80000100800 */
[----:B------:R-:W2:Y:S01]  /*6930*/  LDL.64 R8, [R1+0x770] ;  /* 0x0007700001087983 */ /* 0x000ea20000100a00 */
[----:B---3--:R-:W-:-:S03]  /*6940*/  PRMT R12, RZ, 0x7610, R12 ;  /* 0x00007610ff0c7816 */ /* 0x008fc6000000000c */
[----:B0-----:R-:W3:Y:S04]  /*6950*/  LDL.64 R26, [R1+0x758] ;  /* 0x00075800011a7983 */ /* 0x001ee80000100a00 */
[----:B------:R0:W-:Y:S01]  /*6960*/  STL [R1+0xa8], R4 ;  /* 0x0000a80401007387 */ /* 0x0001e20000100800 */
[----:B------:R-:W-:-:S06]  /*6970*/  PRMT R13, RZ, 0x7610, R13 ;  /* 0x00007610ff0d7816 */ /* 0x000fcc000000000d */
[----:B------:R1:W4:Y:S01]  /*6980*/  @P0 LDG.E.U16 R13, desc[UR12][R2.64] ;  /* 0x0000000c020d0981 */ /* 0x000322000c1e1500 */
[----:B0-----:R-:W-:-:S04]  /*6990*/  IADD3 R4, P1, PT, R10, UR4, RZ ;  /* 0x000000040a047c10 */ /* 0x001fc8000ff3e0ff */
[----:B------:R-:W-:Y:S02]  /*69a0*/  IADD3.X R5, PT, PT, R11, UR5, RZ, P1, !PT ;  /* 0x000000050b057c10 */ /* 0x000fe40008ffe4ff */
[----:B------:R-:W2:Y:S04]  /*69b0*/  LDL.LU.64 R10, [R1+0xdd0] ;  /* 0x000dd000010a7983 */ /* 0x000ea80000300a00 */
[----:B------:R-:W2:Y:S01]  /*69c0*/  @P2 LDG.E.U16 R12, desc[UR12][R4.64] ;  /* 0x0000000c040c2981 */ /* 0x000ea2000c1e1500 */
[----:B-1----:R-:W-:-:S03]  /*69d0*/  IADD3 R2, P0, PT, R28, UR4, RZ ;  /* 0x000000041c027c10 */ /* 0x002fc6000ff1e0ff */
[----:B--2---:R-:W-:Y:S04]  /*69e0*/  STL [R1+0xa0], R12 ;  /* 0x0000a00c01007387 */ /* 0x004fe80000100800 */
[----:B----4-:R0:W-:Y:S04]  /*69f0*/  STL [R1+0xa4], R13 ;  /* 0x0000a40d01007387 */ /* 0x0101e80000100800 */
[----:B0-----:R-:W2:Y:S04]  /*6a00*/  LDL.64 R12, [R1+0x788] ;  /* 0x00078800010c7983 */ /* 0x001ea80000100a00 */
[----:B------:R-:W4:Y:S01]  /*6a10*/  LDL.LU R28, [R1+0xdc8] ;  /* 0x000dc800011c7983 */ /* 0x000f220000300800 */
[----:B------:R-:W-:-:S02]  /*6a20*/  IADD3.X R3, PT, PT, R29, UR5, RZ, P0, !PT ;  /* 0x000000051d037c10 */ /* 0x000fc400087fe4ff */
[----:B----4-:R-:W-:-:S06]  /*6a30*/  PRMT R28, RZ, 0x7610, R28 ;  /* 0x00007610ff1c7816 */ /* 0x010fcc000000001c */
[----:B------:R3:W4:Y:S02]  /*6a40*/  @P2 LDG.E.U16 R28, desc[UR12][R2.64] ;  /* 0x0000000c021c2981 */ /* 0x000724000c1e1500 */
[----:B---3--:R-:W-:Y:S02]  /*6a50*/  IADD3 R2, P0, PT, R26, UR4, RZ ;  /* 0x000000041a027c10 */ /* 0x008fe4000ff1e0ff */
[----:B----4-:R0:W-:Y:S04]  /*6a60*/  STL [R1+0x5c], R28 ;  /* 0x00005c1c01007387 */ /* 0x0101e80000100800 */
[----:B0-----:R-:W3:Y:S04]  /*6a70*/  LDL.64 R28, [R1+0x780] ;  /* 0x00078000011c7983 */ /* 0x001ee80000100a00 */
[----:B------:R-:W4:Y:S01]  /*6a80*/  LDL.LU R26, [R1+0xdc4] ;  /* 0x000dc400011a7983 */ /* 0x000f220000300800 */
[----:B------:R-:W-:-:S02]  /*6a90*/  IADD3.X R3, PT, PT, R27, UR5, RZ, P0, !PT ;  /* 0x000000051b037c10 */ /* 0x000fc400087fe4ff */
[----:B----4-:R-:W-:-:S06]  /*6aa0*/  PRMT R26, RZ, 0x7610, R26 ;  /* 0x00007610ff1a7816 */ /* 0x010fcc000000001a */
[----:B------:R0:W4:Y:S02]  /*6ab0*/  @P2 LDG.E.U16 R26, desc[UR12][R2.64] ;  /* 0x0000000c021a2981 */ /* 0x000124000c1e1500 */
[----:B0-----:R-:W-:Y:S02]  /*6ac0*/  IADD3 R2, P0, PT, R8, UR4, RZ ;  /* 0x0000000408027c10 */ /* 0x001fe4000ff1e0ff */
[----:B----4-:R0:W-:Y:S04]  /*6ad0*/  STL [R1+0x58], R26 ;  /* 0x0000581a01007387 */ /* 0x0101e80000100800 */
[----:B0-----:R-:W4:Y:S04]  /*6ae0*/  LDL.64 R26, [R1+0x778] ;  /* 0x00077800011a7983 */ /* 0x001f280000100a00 */
[----:B------:R-:W2:Y:S01]  /*6af0*/  LDL.LU R8, [R1+0xdc0] ;  /* 0x000dc00001087983 */ /* 0x000ea20000300800 */
[----:B------:R-:W-:-:S02]  /*6b00*/  IADD3.X R3, PT, PT, R9, UR5, RZ, P0, !PT ;  /* 0x0000000509037c10 */ /* 0x000fc400087fe4ff */
[----:B--2---:R-:W-:-:S06]  /*6b10*/  PRMT R8, RZ, 0x7610, R8 ;  /* 0x00007610ff087816 */ /* 0x004fcc0000000008 */
[----:B------:R0:W2:Y:S02]  /*6b20*/  @P2 LDG.E.U16 R8, desc[UR12][R2.64] ;  /* 0x0000000c02082981 */ /* 0x0000a4000c1e1500 */
[----:B0-----:R-:W-:Y:S02]  /*6b30*/  IADD3 R2, P0, PT, R12, UR4, RZ ;  /* 0x000000040c027c10 */ /* 0x001fe4000ff1e0ff */
[----:B--2---:R0:W-:Y:S04]  /*6b40*/  STL [R1+0x54], R8 ;  /* 0x0000540801007387 */ /* 0x0041e80000100800 */
[----:B0-----:R-:W2:Y:S04]  /*6b50*/  LDL.64 R8, [R1+0x790] ;  /* 0x0007900001087983 */ /* 0x001ea80000100a00 */
[----:B------:R-:W2:Y:S01]  /*6b60*/  LDL.LU R12, [R1+0xdbc] ;  /* 0x000dbc00010c7983 */ /* 0x000ea20000300800 */
[----:B------:R-:W-:-:S02]  /*6b70*/  ISETP.GT.AND P1, PT, R0, 0x1b, PT ;  /* 0x0000001b0000780c */ /* 0x000fc40003f24270 */
[----:B------:R-:W-:Y:S02]  /*6b80*/  IADD3.X R3, PT, PT, R13, UR5, RZ, P0, !PT ;  /* 0x000000050d037c10 */ /* 0x000fe400087fe4ff */
[----:B--2---:R-:W-:-:S09]  /*6b90*/  PRMT R12, RZ, 0x7610, R12 ;  /* 0x00007610ff0c7816 */ /* 0x004fd2000000000c */
[----:B------:R3:W2:Y:S02]  /*6ba0*/  @P1 LDG.E.U16 R12, desc[UR12][R2.64] ;  /* 0x0000000c020c1981 */ /* 0x0006a4000c1e1500 */
[----:B---3--:R-:W-:Y:S02]  /*6bb0*/  IADD3 R2, P0, PT, R28, UR4, RZ ;  /* 0x000000041c027c10 */ /* 0x008fe4000ff1e0ff */
[----:B--2---:R0:W-:Y:S04]  /*6bc0*/  STL [R1+0x50], R12 ;  /* 0x0000500c01007387 */ /* 0x0041e80000100800 */
[----:B0-----:R-:W2:Y:S04]  /*6bd0*/  LDL.64 R12, [R1+0x7a8] ;  /* 0x0007a800010c7983 */ /* 0x001ea80000100a00 */
[----:B------:R-:W3:Y:S01]  /*6be0*/  LDL.LU R28, [R1+0xdb8] ;  /* 0x000db800011c7983 */ /* 0x000ee20000300800 */
[----:B------:R-:W-:-:S02]  /*6bf0*/  IADD3.X R3, PT, PT, R29, UR5, RZ, P0, !PT ;  /* 0x000000051d037c10 */ /* 0x000fc400087fe4ff */
[----:B---3--:R-:W-:-:S06]  /*6c00*/  PRMT R28, RZ, 0x7610, R28 ;  /* 0x00007610ff1c7816 */ /* 0x008fcc000000001c */
[----:B------:R4:W3:Y:S02]  /*6c10*/  @P1 LDG.E.U16 R28, desc[UR12][R2.64] ;  /* 0x0000000c021c1981 */ /* 0x0008e4000c1e1500 */
[----:B----4-:R-:W-:Y:S02]  /*6c20*/  IADD3 R2, P0, PT, R26, UR4, RZ ;  /* 0x000000041a027c10 */ /* 0x010fe4000ff1e0ff */
[----:B---3--:R0:W-:Y:S04]  /*6c30*/  STL [R1+0x3c], R28 ;  /* 0x00003c1c01007387 */ /* 0x0081e80000100800 */
        /* <DEDUP_REMOVED lines=83> */
[----:B------:R-:W-:Y:S02]  /*7170*/  PRMT R6, RZ, 0x7610, R6 ;  /* 0x00007610ff067816 */ /* 0x000fe40000000006 */
[----:B------:R-:W-:Y:S02]  /*7180*/  PRMT R5, RZ, 0x7610, R5 ;  /* 0x00007610ff057816 */ /* 0x000fe40000000005 */
[----:B---3--:R-:W-:-:S06]  /*7190*/  PRMT R28, RZ, 0x7610, R28 ;  /* 0x00007610ff1c7816 */ /* 0x008fcc000000001c */
[----:B------:R4:W3:Y:S02]  /*71a0*/  @P1 LDG.E.U16 R28, desc[UR12][R2.64] ;  /* 0x0000000c021c1981 */ /* 0x0008e4000c1e1500 */
[----:B----4-:R-:W-:-:S04]  /*71b0*/  IADD3 R2, P0, PT, R26, UR4, RZ ;  /* 0x000000041a027c10 */ /* 0x010fc8000ff1e0ff */
[----:B------:R-:W-:-:S05]  /*71c0*/  IADD3.X R3, PT, PT, R27, UR5, RZ, P0, !PT ;  /* 0x000000051b037c10 */ /* 0x000fca00087fe4ff */
[----:B------:R0:W4:Y:S02]  /*71d0*/  @P1 LDG.E.U16 R6, desc[UR12][R2.64] ;  /* 0x0000000c02061981 */ /* 0x000124000c1e1500 */
[----:B0-----:R-:W-:-:S04]  /*71e0*/  IADD3 R2, P0, PT, R8, UR4, RZ ;  /* 0x0000000408027c10 */ /* 0x001fc8000ff1e0ff */
[----:B------:R-:W-:Y:S02]  /*71f0*/  IADD3.X R3, PT, PT, R9, UR5, RZ, P0, !PT ;  /* 0x0000000509037c10 */ /* 0x000fe400087fe4ff */
[----:B------:R-:W-:-:S03]  /*7200*/  ISETP.GT.AND P0, PT, R0, 0x1f, PT ;  /* 0x0000001f0000780c */ /* 0x000fc60003f04270 */
[----:B------:R2:W4:Y:S01]  /*7210*/  @P1 LDG.E.U16 R5, desc[UR12][R2.64] ;  /* 0x0000000c02051981 */ /* 0x000522000c1e1500 */
[----:B------:R-:W-:Y:S02]  /*7220*/  PRMT R4, RZ, 0x7610, R4 ;  /* 0x00007610ff047816 */ /* 0x000fe40000000004 */
[----:B--2---:R-:W-:-:S04]  /*7230*/  IADD3 R2, P1, PT, R12, UR4, RZ ;  /* 0x000000040c027c10 */ /* 0x004fc8000ff3e0ff */
[----:B------:R-:W-:-:S05]  /*7240*/  IADD3.X R3, PT, PT, R13, UR5, RZ, P1, !PT ;  /* 0x000000050d037c10 */ /* 0x000fca0008ffe4ff */
[----:B------:R-:W2:Y:S04]  /*7250*/  @P0 LDG.E.U16 R4, desc[UR12][R2.64] ;  /* 0x0000000c02040981 */ /* 0x000ea8000c1e1500 */
[----:B---3--:R0:W-:Y:S04]  /*7260*/  STL [R1+0xc], R28 ;  /* 0x00000c1c01007387 */ /* 0x0081e80000100800 */
[----:B------:R-:W3:Y:S04]  /*7270*/  LDL.64 R26, [R1+0x7f8] ;  /* 0x0007f800011a7983 */ /* 0x000ee80000100a00 */
[----:B0-----:R-:W3:Y:S04]  /*7280*/  LDL.64 R28, [R1+0x800] ;  /* 0x00080000011c7983 */ /* 0x001ee80000100a00 */
[----:B------:R-:W4:Y:S04]  /*7290*/  LDL.LU.64 R8, [R1+0xd80] ;  /* 0x000d800001087983 */ /* 0x000f280000300a00 */
[----:B------:R-:W4:Y:S04]  /*72a0*/  LDL.LU.64 R12, [R1+0xd78] ;  /* 0x000d7800010c7983 */ /* 0x000f280000300a00 */
[----:B--2---:R0:W-:Y:S02]  /*72b0*/  STL [R1], R4 ;  /* 0x0000000401007387 */ /* 0x0041e40000100800 */
[----:B0-----:R-:W0:Y:S01]  /*72c0*/  LDC R4, c[0x0][0x3a8] ;  /* 0x0000ea00ff047b82 */ /* 0x001e220000000800 */
[----:B---3--:R-:W-:-:S04]  /*72d0*/  IADD3 R2, P1, PT, R28, UR4, RZ ;  /* 0x000000041c027c10 */ /* 0x008fc8000ff3e0ff */
[----:B------:R-:W-:Y:S02]  /*72e0*/  IADD3.X R3, PT, PT, R29, UR5, RZ, P1, !PT ;  /* 0x000000051d037c10 */ /* 0x000fe40008ffe4ff */
[----:B------:R-:W2:Y:S02]  /*72f0*/  LDL.LU R29, [R1+0xd70] ;  /* 0x000d7000011d7983 */ /* 0x000ea40000300800 */
[----:B--2---:R-:W-:-:S06]  /*7300*/  PRMT R29, RZ, 0x7610, R29 ;  /* 0x00007610ff1d7816 */ /* 0x004fcc000000001d */
[----:B------:R1:W2:Y:S02]  /*7310*/  @P0 LDG.E.U16 R29, desc[UR12][R2.64] ;  /* 0x0000000c021d0981 */ /* 0x0002a4000c1e1500 */
[----:B-1----:R-:W-:-:S04]  /*7320*/  IADD3 R2, P1, PT, R26, UR4, RZ ;  /* 0x000000041a027c10 */ /* 0x002fc8000ff3e0ff */
[----:B------:R-:W-:Y:S01]  /*7330*/  IADD3.X R3, PT, PT, R27, UR5, RZ, P1, !PT ;  /* 0x000000051b037c10 */ /* 0x000fe20008ffe4ff */
[----:B--2---:R1:W-:Y:S04]  /*7340*/  STL [R1+0xcf0], R29 ;  /* 0x000cf01d01007387 */ /* 0x0043e80000100800 */
[----:B-1----:R-:W0:Y:S04]  /*7350*/  LDL.64 R28, [R1+0x2c0] ;  /* 0x0002c000011c7983 */ /* 0x002e280000100a00 */
[----:B------:R-:W2:Y:S01]  /*7360*/  LDL.LU.64 R26, [R1+0xd68] ;  /* 0x000d6800011a7983 */ /* 0x000ea20000300a00 */
[----:B------:R-:W-:-:S02]  /*7370*/  ISETP.GT.AND P2, PT, R0, 0x1, PT ;  /* 0x000000010000780c */ /* 0x000fc40003f44270 */
[----:B--2---:R-:W-:-:S06]  /*7380*/  PRMT R27, RZ, 0x7610, R27 ;  /* 0x00007610ff1b7816 */ /* 0x004fcc000000001b */
[----:B------:R0:W2:Y:S01]  /*7390*/  @P0 LDG.E.U16 R27, desc[UR12][R2.64] ;  /* 0x0000000c021b0981 */ /* 0x0000a2000c1e1500 */
[----:B------:R-:W-:Y:S01]  /*73a0*/  PRMT R26, RZ, 0x7610, R26 ;  /* 0x00007610ff1a7816 */ /* 0x000fe2000000001a */
[----:B0-----:R-:W-:-:S03]  /*73b0*/  IMAD.WIDE R2, R4, 0x2, R28 ;  /* 0x0000000204027825 */ /* 0x001fc600078e021c */
[----:B------:R-:W-:-:S04]  /*73c0*/  IADD3 R2, P1, PT, R2, UR4, RZ ;  /* 0x0000000402027c10 */ /* 0x000fc8000ff3e0ff */
[----:B------:R-:W-:-:S05]  /*73d0*/  IADD3.X R3, PT, PT, R3, UR5, RZ, P1, !PT ;  /* 0x0000000503037c10 */ /* 0x000fca0008ffe4ff */
[----:B------:R4:W3:Y:S02]  /*73e0*/  @P2 LDG.E.U16 R26, desc[UR12][R2.64] ;  /* 0x0000000c021a2981 */ /* 0x0008e4000c1e1500 */
[----:B----4-:R-:W-:Y:S01]  /*73f0*/  IMAD.WIDE R2, R4, 0x2, R12 ;  /* 0x0000000204027825 */ /* 0x010fe200078e020c */
[----:B------:R-:W-:Y:S02]  /*7400*/  PRMT R25, RZ, 0x7610, R25 ;  /* 0x00007610ff197816 */ /* 0x000fe40000000019 */
[----:B------:R-:W-:-:S04]  /*7410*/  IADD3 R2, P1, PT, R2, UR4, RZ ;  /* 0x0000000402027c10 */ /* 0x000fc8000ff3e0ff */
[----:B------:R-:W-:-:S05]  /*7420*/  IADD3.X R3, PT, PT, R3, UR5, RZ, P1, !PT ;  /* 0x0000000503037c10 */ /* 0x000fca0008ffe4ff */
[----:B------:R0:W4:Y:S02]  /*7430*/  @P2 LDG.E.U16 R25, desc[UR12][R2.64] ;  /* 0x0000000c02192981 */ /* 0x000124000c1e1500 */
[----:B0-----:R-:W-:Y:S02]  /*7440*/  IMAD.WIDE R2, R4, 0x2, R8 ;  /* 0x0000000204027825 */ /* 0x001fe400078e0208 */
[----:B--2---:R0:W-:Y:S04]  /*7450*/  STL [R1+0xcf4], R27 ;  /* 0x000cf41b01007387 */ /* 0x0041e80000100800 */
[----:B------:R-:W-:Y:S04]  /*7460*/  STL [R1+0x8], R6 ;  /* 0x0000080601007387 */ /* 0x000fe80000100800 */
[----:B------:R-:W2:Y:S04]  /*7470*/  LDL.LU.64 R12, [R1+0xd60] ;  /* 0x000d6000010c7983 */ /* 0x000ea80000300a00 */
[----:B------:R1:W-:Y:S04]  /*7480*/  STL [R1+0x4], R5 ;  /* 0x0000040501007387 */ /* 0x0003e80000100800 */
[----:B------:R-:W3:Y:S01]  /*7490*/  LDL.LU.64 R8, [R1+0xd58] ;  /* 0x000d580001087983 */ /* 0x000ee20000300a00 */
[----:B------:R-:W-:-:S02]  /*74a0*/  IADD3 R2, P1, PT, R2, UR4, RZ ;  /* 0x0000000402027c10 */ /* 0x000fc4000ff3e0ff */
[----:B------:R-:W-:Y:S02]  /*74b0*/  PRMT R7, RZ, 0x7610, R7 ;  /* 0x00007610ff077816 */ /* 0x000fe40000000007 */
[----:B------:R-:W-:-:S05]  /*74c0*/  IADD3.X R3, PT, PT, R3, UR5, RZ, P1, !PT ;  /* 0x0000000503037c10 */ /* 0x000fca0008ffe4ff */
[----:B------:R0:W4:Y:S01]  /*74d0*/  @P2 LDG.E.U16 R7, desc[UR12][R2.64] ;  /* 0x0000000c02072981 */ /* 0x000122000c1e1500 */
[----:B------:R-:W-:Y:S01]  /*74e0*/  PRMT R16, RZ, 0x7610, R16 ;  /* 0x00007610ff107816 */ /* 0x000fe20000000010 */
[----:B0-----:R-:W-:Y:S01]  /*74f0*/  IMAD.WIDE R2, R4, 0x2, R14 ;  /* 0x0000000204027825 */ /* 0x001fe200078e020e */
[----:B------:R-:W0:Y:S02]  /*7500*/  S2R R29, SR_TID.X ;  /* 0x00000000001d7919 */ /* 0x000e240000002100 */
[----:B------:R-:W-:Y:S01]  /*7510*/  IADD3 R2, P1, PT, R2, UR4, RZ ;  /* 0x0000000402027c10 */ /* 0x000fe2000ff3e0ff */
[----:B------:R-:W0:Y:S03]  /*7520*/  S2R R27, SR_TID.X ;  /* 0x00000000001b7919 */ /* 0x000e260000002100 */
[----:B------:R-:W-:-:S05]  /*7530*/  IADD3.X R3, PT, PT, R3, UR5, RZ, P1, !PT ;  /* 0x0000000503037c10 */ /* 0x000fca0008ffe4ff */
[----:B------:R1:W4:Y:S02]  /*7540*/  @P2 LDG.E.U16 R16, desc[UR12][R2.64] ;  /* 0x0000000c02102981 */ /* 0x000324000c1e1500 */
[----:B-1----:R-:W-:-:S04]  /*7550*/  IMAD R2, R4, 0x1f, RZ ;  /* 0x0000001f04027824 */ /* 0x002fc800078e02ff */
[----:B------:R-:W-:Y:S02]  /*7560*/  IMAD.WIDE R2, R2, 0x2, R14 ;  /* 0x0000000202027825 */ /* 0x000fe400078e020e */
[----:B------:R-:W4:Y:S01]  /*7570*/  LDL.LU.64 R14, [R1+0xd50] ;  /* 0x000d5000010e7983 */ /* 0x000f220000300a00 */
[----:B------:R-:W-:-:S04]  /*7580*/  IADD3 R2, P1, PT, R2, UR4, RZ ;  /* 0x0000000402027c10 */ /* 0x000fc8000ff3e0ff */
[----:B------:R-:W-:Y:S02]  /*7590*/  IADD3.X R3, PT, PT, R3, UR5, RZ, P1, !PT ;  /* 0x0000000503037c10 */ /* 0x000fe40008ffe4ff */
[----:B0-----:R-:W-:-:S05]  /*75a0*/  LOP3.LUT R28, R27, 0x1f, RZ, 0xc0, !PT ;  /* 0x0000001f1b1c7812 */ /* 0x001fca00078ec0ff */
[----:B------:R-:W-:Y:S01]  /*75b0*/  IMAD R28, R28, UR11, RZ ;  /* 0x0000000b1c1c7c24 */ /* 0x000fe2000f8e02ff */
[----:B--2---:R-:W-:-:S06]  /*75c0*/  PRMT R13, RZ, 0x7610, R13 ;  /* 0x00007610ff0d7816 */ /* 0x004fcc000000000d */
[----:B------:R0:W2:Y:S01]  /*75d0*/  @P0 LDG.E.U16 R13, desc[UR12][R2.64] ;  /* 0x0000000c020d0981 */ /* 0x0000a2000c1e1500 */
[----:B---3--:R-:W-:Y:S01]  /*75e0*/  IMAD.MOV.U32 R4, RZ, RZ, R9 ;  /* 0x000000ffff047224 */ /* 0x008fe200078e0009 */
[----:B0-----:R-:W-:-:S04]  /*75f0*/  LOP3.LUT R2, R29, 0x1f, RZ, 0xc0, !PT ;  /* 0x0000001f1d027812 */ /* 0x001fc800078ec0ff */
[----:B------:R-:W-:Y:S01]  /*7600*/  ISETP.GE.AND P0, PT, R2, R0, PT ;  /* 0x000000000200720c */ /* 0x000fe20003f06270 */
[----:B------:R-:W-:Y:S01]  /*7610*/  IMAD.MOV.U32 R5, RZ, RZ, R8 ;  /* 0x000000ffff057224 */ /* 0x000fe200078e0008 */
[----:B------:R-:W-:Y:S01]  /*7620*/  PRMT R12, RZ, 0x7610, R12 ;  /* 0x00007610ff0c7816 */ /* 0x000fe2000000000c */
[----:B------:R-:W-:Y:S01]  /*7630*/  IMAD.WIDE R2, R28, 0x2, R4 ;  /* 0x000000021c027825 */ /* 0x000fe200078e0204 */
[----:B------:R-:W-:Y:S09]  /*7640*/  BAR.SYNC.DEFER_BLOCKING 0x0 ;  /* 0x0000000000007b1d */ /* 0x000ff20000010000 */
[----:B------:R0:W3:Y:S01]  /*7650*/  @!P0 LDG.E.U16 R12, desc[UR12][R2.64] ;  /* 0x0000000c020c8981 */ /* 0x0000e2000c1e1500 */
[C---:B------:R-:W-:Y:S01]  /*7660*/  IMAD.SHL.U32 R6, R29.reuse, 0x2, RZ ;  /* 0x000000021d067824 */ /* 0x040fe200078e00ff */
[----:B0-----:R-:W-:-:S05]  /*7670*/  LOP3.LUT R2, R29, 0x7, RZ, 0xc0, !PT ;  /* 0x000000071d027812 */ /* 0x001fca00078ec0ff */
[----:B------:R-:W-:Y:S01]  /*7680*/  IMAD R3, R2, 0x210, RZ ;  /* 0x0000021002037824 */ /* 0x000fe200078e02ff */
[----:B--2---:R0:W-:Y:S04]  /*7690*/  STL [R1+0xcf8], R13 ;  /* 0x000cf80d01007387 */ /* 0x0041e80000100800 */
[----:B------:R1:W-:Y:S04]  /*76a0*/  STL [R1+0x85c], R0 ;  /* 0x00085c0001007387 */ /* 0x0003e80000100800 */
[----:B------:R2:W-:Y:S04]  /*76b0*/  STL.64 [R1+0x308], R4 ;  /* 0x0003080401007387 */ /* 0x0005e80000100a00 */
[----:B------:R-:W4:Y:S01]  /*76c0*/  LDL.LU R8, [R1+0x284] ;  /* 0x0002840001087983 */ /* 0x000f220000300800 */
[----:B0-----:R-:W-:-:S03]  /*76d0*/  IMAD.MOV.U32 R13, RZ, RZ, R10 ;  /* 0x000000ffff0d7224 */ /* 0x001fc600078e000a */
[----:B-1----:R-:W4:Y:S01]  /*76e0*/  LDL.LU R0, [R1+0x278] ;  /* 0x0002780001007983 */ /* 0x002f220000300800 */
[----:B--2---:R-:W-:Y:S01]  /*76f0*/  IMAD.SHL.U32 R5, R29, 0x8, RZ ;  /* 0x000000081d057824 */ /* 0x004fe200078e00ff */
[----:B------:R-:W-:-:S04]  /*7700*/  LOP3.LUT R4, R6, 0x10, RZ, 0xc0, !PT ;  /* 0x0000001006047812 */ /* 0x000fc800078ec0ff */
[----:B------:R-:W-:-:S05]  /*7710*/  LOP3.LUT R5, R5, 0x30, RZ, 0xc0, !PT ;  /* 0x0000003005057812 */ /* 0x000fca00078ec0ff */
[----:B------:R-:W-:Y:S01]  /*7720*/  IMAD R5, R2, 0x40, R5 ;  /* 0x0000004002057824 */ /* 0x000fe200078e0205 */
[----:B------:R-:W-:-:S04]  /*7730*/  LOP3.LUT R2, R4, 0x20, R29, 0xf8, !PT ;  /* 0x0000002004027812 */ /* 0x000fc800078ef81d */
[----:B------:R-:W-:Y:S02]  /*7740*/  LOP3.LUT R2, R3, R2, RZ, 0x3c, !PT ;  /* 0x0000000203027212 */ /* 0x000fe400078e3cff */
[----:B------:R-:W-:Y:S01]  /*7750*/  PRMT R4, RZ, 0x7610, R4 ;  /* 0x00007610ff047816 */ /* 0x000fe20000000004 */
[----:B---3--:R4:W-:Y:S04]  /*7760*/  STL [R1+0xcfc], R12 ;  /* 0x000cfc0c01007387 */ /* 0x0089e80000100800 */
[----:B------:R0:W-:Y:S01]  /*7770*/  STL [R1+0x384], R2 ;  /* 0x0003840201007387 */ /* 0x0001e20000100800 */
[----:B----4-:R-:W-:-:S04]  /*7780*/  IMAD.MOV.U32 R12, RZ, RZ, R14 ;  /* 0x000000ffff0c7224 */ /* 0x010fc800078e000e */
[----:B0-----:R-:W-:-:S05]  /*7790*/  IMAD.WIDE R2, R28, 0x2, R12 ;  /* 0x000000021c027825 */ /* 0x001fca00078e020c */
[----:B------:R0:W2:Y:S01]  /*77a0*/  @!P0 LDG.E.U16 R4, desc[UR12][R2.64] ;  /* 0x0000000c02048981 */ /* 0x0000a2000c1e1500 */
[----:B------:R-:W-:-:S03]  /*77b0*/  IMAD.MOV.U32 R9, RZ, RZ, R15 ;  /* 0x000000ffff097224 */ /* 0x000fc600078e000f */
[----:B------:R1:W-:Y:S04]  /*77c0*/  STL.64 [R1+0x300], R12 ;  /* 0x0003000c01007387 */ /* 0x0003e80000100a00 */
[----:B------:R-:W3:Y:S01]  /*77d0*/  LDL.LU R14, [R1+0x288] ;  /* 0x00028800010e7983 */ /* 0x000ee20000300800 */
[----:B0-----:R-:W-:-:S03]  /*77e0*/  LOP3.LUT R2, R5, 0x30, R6, 0x78, !PT ;  /* 0x0000003005027812 */ /* 0x001fc600078e7806 */
[----:B-1----:R-:W4:Y:S01]  /*77f0*/  LDL.LU R12, [R1+0x28c] ;  /* 0x00028c00010c7983 */ /* 0x002f220000300800 */
[----:B------:R-:W-:-:S03]  /*7800*/  PRMT R6, RZ, 0x7610, R6 ;  /* 0x00007610ff067816 */ /* 0x000fc60000000006 */
[----:B--2---:R0:W-:Y:S04]  /*7810*/  STL [R1+0xd00], R4 ;  /* 0x000d000401007387 */ /* 0x0041e80000100800 */
[----:B0-----:R-:W2:Y:S04]  /*7820*/  LDL.LU R4, [R1+0x280] ;  /* 0x0002800001047983 */ /* 0x001ea80000300800 */
[----:B------:R0:W-:Y:S04]  /*7830*/  STL [R1+0xd04], R2 ;  /* 0x000d040201007387 */ /* 0x0001e80000100800 */
[----:B------:R-:W2:Y:S04]  /*7840*/  LDL.LU R29, [R1+0x27c] ;  /* 0x00027c00011d7983 */ /* 0x000ea80000300800 */
[----:B0-----:R-:W2:Y:S04]  /*7850*/  LDL.LU R2, [R1+0x294] ;  /* 0x0002940001027983 */ /* 0x001ea80000300800 */
[----:B------:R0:W-:Y:S02]  /*7860*/  STL.64 [R1+0x2f8], R8 ;  /* 0x0002f80801007387 */ /* 0x0001e40000100a00 */
[----:B0-----:R-:W-:-:S05]  /*7870*/  IMAD.WIDE R8, R28, 0x2, R8 ;  /* 0x000000021c087825 */ /* 0x001fca00078e0208 */
[----:B------:R0:W2:Y:S01]  /*7880*/  @!P0 LDG.E.U16 R6, desc[UR12][R8.64] ;  /* 0x0000000c08068981 */ /* 0x0000a2000c1e1500 */
[----:B---3--:R-:W-:Y:S01]  /*7890*/  IMAD.MOV.U32 R15, RZ, RZ, R14 ;  /* 0x000000ffff0f7224 */ /* 0x008fe200078e000e */
[----:B------:R-:W-:Y:S01]  /*78a0*/  LOP3.LUT R10, R27, 0x3f, RZ, 0xc0, !PT ;  /* 0x0000003f1b0a7812 */ /* 0x000fe200078ec0ff */
[----:B----4-:R-:W-:Y:S01]  /*78b0*/  IMAD.MOV.U32 R14, RZ, RZ, R12 ;  /* 0x000000ffff0e7224 */ /* 0x010fe200078e000c */
[----:B------:R-:W3:Y:S04]  /*78c0*/  LDL.LU R27, [R1+0x298] ;  /* 0x00029800011b7983 */ /* 0x000ee80000300800 */
[----:B------:R-:W4:Y:S01]  /*78d0*/  LDL.LU R13, [R1+0x29c] ;  /* 0x00029c00010d7983 */ /* 0x000f220000300800 */
[----:B0-----:R-:W-:Y:S01]  /*78e0*/  PRMT R9, RZ, 0x7610, R9 ;  /* 0x00007610ff097816 */ /* 0x001fe20000000009 */
[----:B------:R-:W0:Y:S02]  /*78f0*/  S2UR UR8, SR_CgaCtaId ;  /* 0x00000000000879c3 */ /* 0x000e240000008800 */
[----:B--2---:R1:W-:Y:S04]  /*7900*/  STL [R1+0xd08], R6 ;  /* 0x000d080601007387 */ /* 0x0043e80000100800 */
[----:B-1----:R-:W2:Y:S04]  /*7910*/  LDL.LU R6, [R1+0x290] ;  /* 0x0002900001067983 */ /* 0x002ea80000300800 */
[----:B------:R1:W-:Y:S02]  /*7920*/  STL.64 [R1+0x2f0], R14 ;  /* 0x0002f00e01007387 */ /* 0x0003e40000100a00 */
[----:B-1----:R-:W-:-:S05]  /*7930*/  IMAD.WIDE R14, R28, 0x2, R14 ;  /* 0x000000021c0e7825 */ /* 0x002fca00078e020e */
[----:B------:R1:W3:Y:S01]  /*7940*/  @!P0 LDG.E.U16 R9, desc[UR12][R14.64] ;  /* 0x0000000c0e098981 */ /* 0x0002e2000c1e1500 */
[----:B------:R-:W-:Y:S02]  /*7950*/  UMOV UR6, 0x400 ;  /* 0x0000040000067882 */ /* 0x000fe40000000000 */
[----:B0-----:R-:W-:Y:S01]  /*7960*/  ULEA UR6, UR8, UR6, 0x18 ;  /* 0x0000000608067291 */ /* 0x001fe2000f8ec0ff */
[----:B------:R-:W-:Y:S02]  /*7970*/  IMAD.SHL.U32 R10, R10, 0x2, RZ ;  /* 0x000000020a0a7824 */ /* 0x000fe400078e00ff */
[----:B-1----:R-:W-:-:S06]  /*7980*/  IMAD.MOV.U32 R14, RZ, RZ, R2 ;  /* 0x000000ffff0e7224 */ /* 0x002fcc00078e0002 */
[----:B------:R-:W-:Y:S04]  /*7990*/  STS.U16 [R10+UR6+0x80], R0 ;  /* 0x000080000a007988 */ /* 0x000fe80008000406 */
[----:B------:R0:W-:Y:S02]  /*79a0*/  STS.U16 [R10+UR6], R11 ;  /* 0x0000000b0a007988 */ /* 0x0001e40008000406 */
[----:B0-----:R-:W-:Y:S01]  /*79b0*/  PRMT R11, RZ, 0x7610, R11 ;  /* 0x00007610ff0b7816 */ /* 0x001fe2000000000b */
[----:B--2---:R-:W-:Y:S01]  /*79c0*/  IMAD.MOV.U32 R15, RZ, RZ, R6 ;  /* 0x000000ffff0f7224 */ /* 0x004fe200078e0006 */
[----:B---3--:R-:W-:Y:S04]  /*79d0*/  STL [R1+0xd0c], R9 ;  /* 0x000d0c0901007387 */ /* 0x008fe80000100800 */
[----:B------:R-:W2:Y:S04]  /*79e0*/  LDL.LU R12, [R1+0x2a0] ;  /* 0x0002a000010c7983 */ /* 0x000ea80000300800 */
[----:B------:R-:W3:Y:S04]  /*79f0*/  LDL.LU R0, [R1+0x2a4] ;  /* 0x0002a40001007983 */ /* 0x000ee80000300800 */
[----:B------:R0:W-:Y:S02]  /*7a00*/  STL.64 [R1+0x2e8], R14 ;  /* 0x0002e80e01007387 */ /* 0x0001e40000100a00 */
[----:B0-----:R-:W-:-:S05]  /*7a10*/  IMAD.WIDE R14, R28, 0x2, R14 ;  /* 0x000000021c0e7825 */ /* 0x001fca00078e020e */
[----:B------:R4:W2:Y:S01]  /*7a20*/  @!P0 LDG.E.U16 R11, desc[UR12][R14.64] ;  /* 0x0000000c0e0b8981 */ /* 0x0008a2000c1e1500 */
[----:B------:R-:W-:-:S03]  /*7a30*/  PRMT R8, RZ, 0x7610, R8 ;  /* 0x00007610ff087816 */ /* 0x000fc60000000008 */
[----:B------:R0:W-:Y:S01]  /*7a40*/  STS.U16 [R10+UR6+0x100], R4 ;  /* 0x000100040a007988 */ /* 0x0001e20008000406 */
[----:B----4-:R-:W-:Y:S02]  /*7a50*/  IMAD.MOV.U32 R14, RZ, RZ, R13 ;  /* 0x000000ffff0e7224 */ /* 0x010fe400078e000d */
[----:B------:R-:W-:Y:S01]  /*7a60*/  IMAD.MOV.U32 R15, RZ, RZ, R27 ;  /* 0x000000ffff0f7224 */ /* 0x000fe200078e001b */
[----:B--2---:R-:W-:Y:S04]  /*7a70*/  STL [R1+0xd10], R11 ;  /* 0x000d100b01007387 */ /* 0x004fe80000100800 */
[----:B0-----:R-:W2:Y:S04]  /*7a80*/  LDL.LU R4, [R1+0x2a8] ;  /* 0x0002a80001047983 */ /* 0x001ea80000300800 */
[----:B------:R-:W4:Y:S04]  /*7a90*/  LDL.LU R2, [R1+0x2ac] ;  /* 0x0002ac0001027983 */ /* 0x000f280000300800 */
[----:B------:R0:W-:Y:S02]  /*7aa0*/  STL.64 [R1+0x2e0], R14 ;  /* 0x0002e00e01007387 */ /* 0x0001e40000100a00 */
[----:B0-----:R-:W-:-:S05]  /*7ab0*/  IMAD.WIDE R14, R28, 0x2, R14 ;  /* 0x000000021c0e7825 */ /* 0x001fca00078e020e */
[----:B------:R0:W2:Y:S01]  /*7ac0*/  @!P0 LDG.E.U16 R8, desc[UR12][R14.64] ;  /* 0x0000000c0e088981 */ /* 0x0000a2000c1e1500 */
[----:B------:R-:W-:Y:S02]  /*7ad0*/  IMAD.MOV.U32 R13, RZ, RZ, R12 ;  /* 0x000000ffff0d7224 */ /* 0x000fe400078e000c */
[----:B---3--:R-:W-:Y:S01]  /*7ae0*/  IMAD.MOV.U32 R12, RZ, RZ, R0 ;  /* 0x000000ffff0c7224 */ /* 0x008fe200078e0000 */
[----:B------:R-:W-:-:S03]  /*7af0*/  PRMT R5, RZ, 0x7610, R5 ;  /* 0x00007610ff057816 */ /* 0x000fc60000000005 */
[----:B0-----:R-:W-:-:S05]  /*7b00*/  IMAD.WIDE R14, R28, 0x2, R12 ;  /* 0x000000021c0e7825 */ /* 0x001fca00078e020c */
[----:B------:R-:W3:Y:S04]  /*7b10*/  @!P0 LDG.E.U16 R5, desc[UR12][R14.64] ;  /* 0x0000000c0e058981 */ /* 0x000ee8000c1e1500 */
[----:B--2---:R0:W-:Y:S04]  /*7b20*/  STL [R1+0xd14], R8 ;  /* 0x000d140801007387 */ /* 0x0041e80000100800 */
[----:B------:R-:W2:Y:S04]  /*7b30*/  LDL.LU R9, [R1+0x2c8] ;  /* 0x0002c80001097983 */ /* 0x000ea80000300800 */
[----:B------:R-:W2:Y:S04]  /*7b40*/  LDL.LU R6, [R1+0x2cc] ;  /* 0x0002cc0001067983 */ /* 0x000ea80000300800 */
[----:B------:R4:W-:Y:S01]  /*7b50*/  STL.64 [R1+0x2d8], R12 ;  /* 0x0002d80c01007387 */ /* 0x0009e20000100a00 */
[----:B------:R-:W-:-:S03]  /*7b60*/  PRMT R3, RZ, 0x7610, R3 ;  /* 0x00007610ff037816 */ /* 0x000fc60000000003 */
[----:B0-----:R-:W2:Y:S04]  /*7b70*/  LDL.LU R8, [R1+0x810] ;  /* 0x0008100001087983 */ /* 0x001ea80000300800 */
[----:B------:R-:W2:Y:S01]  /*7b80*/  LDL.LU R0, [R1+0x814] ;  /* 0x0008140001007983 */ /* 0x000ea20000300800 */
[----:B----4-:R-:W-:Y:S02]  /*7b90*/  IMAD.MOV.U32 R12, RZ, RZ, R2 ;  /* 0x000000ffff0c7224 */ /* 0x010fe400078e0002 */
[----:B------:R-:W-:Y:S01]  /*7ba0*/  IMAD.MOV.U32 R13, RZ, RZ, R4 ;  /* 0x000000ffff0d7224 */ /* 0x000fe200078e0004 */
[----:B---3--:R-:W-:Y:S01]  /*7bb0*/  STL [R1+0xd18], R5 ;  /* 0x000d180501007387 */ /* 0x008fe20000100800 */
[----:B------:R-:W-:-:S03]  /*7bc0*/  IMAD.WIDE R14, R28, 0x2, R12 ;  /* 0x000000021c0e7825 */ /* 0x000fc600078e020c */
[----:B------:R-:W-:Y:S04]  /*7bd0*/  STL.64 [R1+0x2d0], R12 ;  /* 0x0002d00c01007387 */ /* 0x000fe80000100a00 */
[----:B------:R0:W-:Y:S04]  /*7be0*/  STS.U16 [R10+UR6+0x1000], R17 ;  /* 0x001000110a007988 */ /* 0x0001e80008000406 */
[----:B------:R1:W3:Y:S04]  /*7bf0*/  @!P0 LDG.E.U16 R3, desc[UR12][R14.64] ;  /* 0x0000000c0e038981 */ /* 0x0002e8000c1e1500 */
[----:B------:R-:W4:Y:S01]  /*7c00*/  LDL.LU R4, [R1+0x818] ;  /* 0x0008180001047983 */ /* 0x000f220000300800 */
[----:B0-----:R-:W-:-:S03]  /*7c10*/  PRMT R17, RZ, 0x7610, R17 ;  /* 0x00007610ff117816 */ /* 0x001fc60000000011 */
[----:B------:R-:W4:Y:S01]  /*7c20*/  LDL.LU R2, [R1+0x81c] ;  /* 0x00081c0001027983 */ /* 0x000f220000300800 */
[----:B--2---:R-:W-:Y:S02]  /*7c30*/  IMAD.MOV.U32 R13, RZ, RZ, R9 ;  /* 0x000000ffff0d7224 */ /* 0x004fe400078e0009 */
[----:B------:R-:W-:-:S04]  /*7c40*/  IMAD.MOV.U32 R12, RZ, RZ, R6 ;  /* 0x000000ffff0c7224 */ /* 0x000fc800078e0006 */
[----:B-1----:R-:W-:-:S05]  /*7c50*/  IMAD.WIDE R14, R28, 0x2, R12 ;  /* 0x000000021c0e7825 */ /* 0x002fca00078e020c */
[----:B------:R0:W2:Y:S01]  /*7c60*/  @!P0 LDG.E.U16 R17, desc[UR12][R14.64] ;  /* 0x0000000c0e118981 */ /* 0x0000a2000c1e1500 */
[----:B------:R-:W-:Y:S02]  /*7c70*/  IMAD.MOV.U32 R9, RZ, RZ, R8 ;  /* 0x000000ffff097224 */ /* 0x000fe400078e0008 */
[----:B------:R-:W-:Y:S01]  /*7c80*/  IMAD.MOV.U32 R8, RZ, RZ, R0 ;  /* 0x000000ffff087224 */ /* 0x000fe200078e0000 */
[----:B------:R1:W-:Y:S03]  /*7c90*/  STS.U16 [R10+UR6+0x1080], R18 ;  /* 0x001080120a007988 */ /* 0x0003e60008000406 */
[----:B0-----:R-:W-:Y:S01]  /*7ca0*/  IMAD.WIDE R14, R28, 0x2, R8 ;  /* 0x000000021c0e7825 */ /* 0x001fe200078e0208 */
[----:B-1----:R-:W-:-:S06]  /*7cb0*/  PRMT R18, RZ, 0x7610, R18 ;  /* 0x00007610ff127816 */ /* 0x002fcc0000000012 */
[----:B------:R0:W4:Y:S04]  /*7cc0*/  @!P0 LDG.E.U16 R18, desc[UR12][R14.64] ;  /* 0x0000000c0e128981 */ /* 0x000128000c1e1500 */
[----:B---3--:R-:W-:Y:S04]  /*7cd0*/  STL [R1+0xd1c], R3 ;  /* 0x000d1c0301007387 */ /* 0x008fe80000100800 */
[----:B------:R-:W-:Y:S04]  /*7ce0*/  STL.64 [R1+0x2c8], R12 ;  /* 0x0002c80c01007387 */ /* 0x000fe80000100a00 */
[----:B------:R-:W3:Y:S04]  /*7cf0*/  LDL.LU R6, [R1+0x820] ;  /* 0x0008200001067983 */ /* 0x000ee80000300800 */
[----:B------:R-:W3:Y:S04]  /*7d00*/  LDL.LU R5, [R1+0x824] ;  /* 0x0008240001057983 */ /* 0x000ee80000300800 */
[----:B------:R1:W-:Y:S02]  /*7d10*/  STS.U16 [R10+UR6+0x1180], R19 ;  /* 0x001180130a007988 */ /* 0x0003e40008000406 */
[----:B-1----:R-:W-:-:S02]  /*7d20*/  PRMT R19, RZ, 0x7610, R19 ;  /* 0x00007610ff137816 */ /* 0x002fc40000000013 */
[----:B--2---:R-:W-:Y:S04]  /*7d30*/  STL [R1+0xd20], R17 ;  /* 0x000d201101007387 */ /* 0x004fe80000100800 */
[----:B------:R4:W-:Y:S04]  /*7d40*/  STL.64 [R1+0x2a8], R8 ;  /* 0x0002a80801007387 */ /* 0x0009e80000100a00 */
[----:B------:R-:W2:Y:S04]  /*7d50*/  LDL.LU R3, [R1+0x828] ;  /* 0x0008280001037983 */ /* 0x000ea80000300800 */
[----:B------:R-:W2:Y:S01]  /*7d60*/  LDL.LU R0, [R1+0x82c] ;  /* 0x00082c0001007983 */ /* 0x000ea20000300800 */
[----:B----4-:R-:W-:-:S02]  /*7d70*/  IMAD.MOV.U32 R8, RZ, RZ, R2 ;  /* 0x000000ffff087224 */ /* 0x010fc400078e0002 */
[----:B------:R-:W-:Y:S02]  /*7d80*/  IMAD.MOV.U32 R9, RZ, RZ, R4 ;  /* 0x000000ffff097224 */ /* 0x000fe400078e0004 */
[----:B0-----:R-:W-:-:S05]  /*7d90*/  IMAD.WIDE R14, R28, 0x2, R8 ;  /* 0x000000021c0e7825 */ /* 0x001fca00078e0208 */
[----:B------:R0:W4:Y:S04]  /*7da0*/  @!P0 LDG.E.U16 R19, desc[UR12][R14.64] ;  /* 0x0000000c0e138981 */ /* 0x000128000c1e1500 */
[----:B------:R-:W-:Y:S04]  /*7db0*/  STL [R1+0xd24], R18 ;  /* 0x000d241201007387 */ /* 0x000fe80000100800 */
[----:B------:R-:W2:Y:S04]  /*7dc0*/  LDL.LU R4, [R1+0x830] ;  /* 0x0008300001047983 */ /* 0x000ea80000300800 */
[----:B------:R-:W2:Y:S04]  /*7dd0*/  LDL.LU R2, [R1+0x834] ;  /* 0x0008340001027983 */ /* 0x000ea80000300800 */
[----:B------:R3:W-:Y:S04]  /*7de0*/  STL.64 [R1+0x2a0], R8 ;  /* 0x0002a00801007387 */ /* 0x0007e80000100a00 */
[----:B------:R1:W-:Y:S01]  /*7df0*/  STS.U16 [R10+UR6+0x2000], R20 ;  /* 0x002000140a007988 */ /* 0x0003e20008000406 */
[----:B---3--:R-:W-:-:S02]  /*7e00*/  IMAD.MOV.U32 R8, RZ, RZ, R5 ;  /* 0x000000ffff087224 */ /* 0x008fc400078e0005 */
[----:B------:R-:W-:Y:S01]  /*7e10*/  IMAD.MOV.U32 R9, RZ, RZ, R6 ;  /* 0x000000ffff097224 */ /* 0x000fe200078e0006 */
[----:B-1----:R-:W-:Y:S01]  /*7e20*/  PRMT R20, RZ, 0x7610, R20 ;  /* 0x00007610ff147816 */ /* 0x002fe20000000014 */
[----:B0-----:R-:W-:Y:S01]  /*7e30*/  IMAD.WIDE R14, R28, 0x2, R8 ;  /* 0x000000021c0e7825 */ /* 0x001fe200078e0208 */
[----:B------:R0:W-:Y:S04]  /*7e40*/  STS.U16 [R10+UR6+0x2080], R21 ;  /* 0x002080150a007988 */ /* 0x0001e80008000406 */
[----:B------:R1:W3:Y:S01]  /*7e50*/  @!P0 LDG.E.U16 R20, desc[UR12][R14.64] ;  /* 0x0000000c0e148981 */ /* 0x0002e2000c1e1500 */
[----:B0-----:R-:W-:-:S03]  /*7e60*/  PRMT R21, RZ, 0x7610, R21 ;  /* 0x00007610ff157816 */ /* 0x001fc60000000015 */
[----:B----4-:R-:W-:Y:S04]  /*7e70*/  STL [R1+0xd28], R19 ;  /* 0x000d281301007387 */ /* 0x010fe80000100800 */
[----:B------:R2:W-:Y:S02]  /*7e80*/  STL.64 [R1+0x298], R8 ;  /* 0x0002980801007387 */ /* 0x0005e40000100a00 */
[----:B--2---:R-:W-:Y:S02]  /*7e90*/  IMAD.MOV.U32 R8, RZ, RZ, R0 ;  /* 0x000000ffff087224 */ /* 0x004fe400078e0000 */
[----:B------:R-:W-:Y:S02]  /*7ea0*/  IMAD.MOV.U32 R9, RZ, RZ, R3 ;  /* 0x000000ffff097224 */ /* 0x000fe400078e0003 */
[----:B-1----:R-:W-:-:S05]  /*7eb0*/  IMAD.WIDE R14, R28, 0x2, R8 ;  /* 0x000000021c0e7825 */ /* 0x002fca00078e0208 */
[----:B------:R0:W2:Y:S01]  /*7ec0*/  @!P0 LDG.E.U16 R21, desc[UR12][R14.64] ;  /* 0x0000000c0e158981 */ /* 0x0000a2000c1e1500 */
[----:B------:R-:W-:-:S03]  /*7ed0*/  IMAD.MOV.U32 R5, RZ, RZ, R4 ;  /* 0x000000ffff057224 */ /* 0x000fc600078e0004 */
[----:B---3--:R-:W-:Y:S04]  /*7ee0*/  STL [R1+0xd2c], R20 ;  /* 0x000d2c1401007387 */ /* 0x008fe80000100800 */
[----:B------:R-:W3:Y:S04]  /*7ef0*/  LDL.LU R3, [R1+0x838] ;  /* 0x0008380001037983 */ /* 0x000ee80000300800 */
[----:B------:R-:W4:Y:S01]  /*7f00*/  LDL.LU R0, [R1+0x83c] ;  /* 0x00083c0001007983 */ /* 0x000f220000300800 */
[----:B------:R-:W-:-:S03]  /*7f10*/  IMAD.MOV.U32 R4, RZ, RZ, R2 ;  /* 0x000000ffff047224 */ /* 0x000fc600078e0002 */
[----:B------:R-:W-:Y:S01]  /*7f20*/  STL.64 [R1+0x290], R8 ;  /* 0x0002900801007387 */ /* 0x000fe20000100a00 */
[----:B0-----:R-:W-:-:S03]  /*7f30*/  IMAD.WIDE R14, R28, 0x2, R4 ;  /* 0x000000021c0e7825 */ /* 0x001fc600078e0204 */
[----:B------:R0:W-:Y:S02]  /*7f40*/  STS.U16 [R10+UR6+0x2100], R22 ;  /* 0x002100160a007988 */ /* 0x0001e40008000406 */
[----:B0-----:R-:W-:-:S06]  /*7f50*/  PRMT R22, RZ, 0x7610, R22 ;  /* 0x00007610ff167816 */ /* 0x001fcc0000000016 */
[----:B------:R0:W3:Y:S04]  /*7f60*/  @!P0 LDG.E.U16 R22, desc[UR12][R14.64] ;  /* 0x0000000c0e168981 */ /* 0x0000e8000c1e1500 */
[----:B--2---:R-:W-:Y:S04]  /*7f70*/  STL [R1+0xd30], R21 ;  /* 0x000d301501007387 */ /* 0x004fe80000100800 */
[----:B------:R-:W2:Y:S04]  /*7f80*/  LDL.LU R13, [R1+0x168] ;  /* 0x00016800010d7983 */ /* 0x000ea80000300800 */
[----:B------:R-:W2:Y:S04]  /*7f90*/  LDL.LU R19, [R1+0x16c] ;  /* 0x00016c0001137983 */ /* 0x000ea80000300800 */
[----:B------:R-:W2:Y:S04]  /*7fa0*/  LDL.LU R18, [R1+0x310] ;  /* 0x0003100001127983 */ /* 0x000ea80000300800 */
[----:B------:R4:W-:Y:S04]  /*7fb0*/  STL.64 [R1+0x288], R4 ;  /* 0x0002880401007387 */ /* 0x0009e80000100a00 */
[----:B------:R-:W2:Y:S04]  /*7fc0*/  LDL.LU R17, [R1+0x164] ;  /* 0x0001640001117983 */ /* 0x000ea80000300800 */
[----:B------:R-:W2:Y:S04]  /*7fd0*/  LDL.LU R9, [R1+0x840] ;  /* 0x0008400001097983 */ /* 0x000ea80000300800 */
[----:B------:R-:W2:Y:S01]  /*7fe0*/  LDL.LU R2, [R1+0x844] ;  /* 0x0008440001027983 */ /* 0x000ea20000300800 */
[----:B----4-:R-:W-:-:S02]  /*7ff0*/  IMAD.MOV.U32 R4, RZ, RZ, R0 ;  /* 0x000000ffff047224 */ /* 0x010fc400078e0000 */
[----:B---3--:R-:W-:Y:S01]  /*8000*/  IMAD.MOV.U32 R5, RZ, RZ, R3 ;  /* 0x000000ffff057224 */ /* 0x008fe200078e0003 */
[----:B------:R1:W-:Y:S01]  /*8010*/  STS.U16 [R10+UR6+0x2180], R23 ;  /* 0x002180170a007988 */ /* 0x0003e20008000406 */
[----:B0-----:R-:W-:Y:S01]  /*8020*/  IMAD.WIDE R14, R28, 0x2, R4 ;  /* 0x000000021c0e7825 */ /* 0x001fe200078e0204 */
[----:B-1----:R-:W-:-:S06]  /*8030*/  PRMT R23, RZ, 0x7610, R23 ;  /* 0x00007610ff177816 */ /* 0x002fcc0000000017 */
[----:B------:R0:W3:Y:S04]  /*8040*/  @!P0 LDG.E.U16 R23, desc[UR12][R14.64] ;  /* 0x0000000c0e178981 */ /* 0x0000e8000c1e1500 */
[----:B------:R1:W-:Y:S02]  /*8050*/  STS.U16 [R10+UR6+0x1100], R24 ;  /* 0x001100180a007988 */ /* 0x0003e40008000406 */
[----:B-1----:R-:W-:Y:S02]  /*8060*/  PRMT R24, RZ, 0x7610, R24 ;  /* 0x00007610ff187816 */ /* 0x002fe40000000018 */
[----:B------:R-:W-:Y:S04]  /*8070*/  STL [R1+0xd34], R22 ;  /* 0x000d341601007387 */ /* 0x000fe80000100800 */
[----:B------:R-:W4:Y:S04]  /*8080*/  LDL.LU R3, [R1+0x3ec] ;  /* 0x0003ec0001037983 */ /* 0x000f280000300800 */
[----:B------:R-:W4:Y:S04]  /*8090*/  LDL.LU R6, [R1+0x3f4] ;  /* 0x0003f40001067983 */ /* 0x000f280000300800 */
[----:B------:R-:W4:Y:S04]  /*80a0*/  LDL.LU R27, [R1+0x3f0] ;  /* 0x0003f000011b7983 */ /* 0x000f280000300800 */
[----:B------:R1:W-:Y:S04]  /*80b0*/  STS.U16 [R10+UR6+0x180], R29 ;  /* 0x0001801d0a007988 */ /* 0x0003e80008000406 */
[----:B------:R0:W-:Y:S04]  /*80c0*/  STL.64 [R1+0x280], R4 ;  /* 0x0002800401007387 */ /* 0x0001e80000100a00 */
[----:B-1----:R-:W4:Y:S04]  /*80d0*/  LDL.LU R29, [R1+0x3e0] ;  /* 0x0003e000011d7983 */ /* 0x002f280000300800 */
[----:B0-----:R-:W4:Y:S04]  /*80e0*/  LDL.LU R5, [R1+0x378] ;  /* 0x0003780001057983 */ /* 0x001f280000300800 */
[----:B------:R-:W4:Y:S04]  /*80f0*/  LDL.LU R8, [R1+0x380] ;  /* 0x0003800001087983 */ /* 0x000f280000300800 */
[----:B------:R-:W4:Y:S04]  /*8100*/  LDL.LU R4, [R1+0x37c] ;  /* 0x00037c0001047983 */ /* 0x000f280000300800 */
[----:B------:R-:W4:Y:S01]  /*8110*/  LDL.LU R0, [R1+0x36c] ;  /* 0x00036c0001007983 */ /* 0x000f220000300800 */
[----:B--2---:R-:W-:-:S02]  /*8120*/  IMAD.MOV.U32 R21, RZ, RZ, R9 ;  /* 0x000000ffff157224 */ /* 0x004fc400078e0009 */
[----:B------:R-:W-:-:S04]  /*8130*/  IMAD.MOV.U32 R20, RZ, RZ, R2 ;  /* 0x000000ffff147224 */ /* 0x000fc800078e0002 */
[----:B------:R-:W-:-:S05]  /*8140*/  IMAD.WIDE R14, R28, 0x2, R20 ;  /* 0x000000021c0e7825 */ /* 0x000fca00078e0214 */
[----:B------:R0:W2:Y:S04]  /*8150*/  @!P0 LDG.E.U16 R24, desc[UR12][R14.64] ;  /* 0x0000000c0e188981 */ /* 0x0000a8000c1e1500 */
[----:B---3--:R-:W-:Y:S04]  /*8160*/  STL [R1+0xd38], R23 ;  /* 0x000d381701007387 */ /* 0x008fe80000100800 */
[----:B------:R-:W3:Y:S04]  /*8170*/  LDL.LU R11, [R1+0xa8] ;  /* 0x0000a800010b7983 */ /* 0x000ee80000300800 */
[----:B------:R-:W3:Y:S04]  /*8180*/  LDL.LU R9, [R1+0xac] ;  /* 0x0000ac0001097983 */ /* 0x000ee80000300800 */
[----:B------:R-:W3:Y:S04]  /*8190*/  LDL.LU R2, [R1+0x384] ;  /* 0x0003840001027983 */ /* 0x000ee80000300800 */
[----:B------:R-:W-:Y:S04]  /*81a0*/  STL.64 [R1+0x278], R20 ;  /* 0x0002781401007387 */ /* 0x000fe80000100a00 */
[----:B------:R-:W3:Y:S01]  /*81b0*/  LDL.LU R12, [R1+0x160] ;  /* 0x00016000010c7983 */ /* 0x000ee20000300800 */
[----:B0-----:R-:W-:-:S03]  /*81c0*/  LOP3.LUT R14, R10, 0x10, RZ, 0x3c, !PT ;  /* 0x000000100a0e7812 */ /* 0x001fc600078e3cff */
[----:B------:R0:W-:Y:S04]  /*81d0*/  STS.U16 [R10+UR6+0x3000], R13 ;  /* 0x0030000d0a007988 */ /* 0x0001e80008000406 */
[----:B------:R-:W-:Y:S04]  /*81e0*/  STS.U16 [R10+UR6+0x3080], R19 ;  /* 0x003080130a007988 */ /* 0x000fe80008000406 */
[----:B------:R-:W-:Y:S04]  /*81f0*/  STS.U16 [R10+UR6+0x3100], R18 ;  /* 0x003100120a007988 */ /* 0x000fe80008000406 */
[----:B------:R-:W-:Y:S04]  /*8200*/  STS.U16 [R10+UR6+0x3180], R17 ;  /* 0x003180110a007988 */ /* 0x000fe80008000406 */
[----:B----4-:R1:W-:Y:S04]  /*8210*/  STS.U16 [R14+UR6+0x1300], R27 ;  /* 0x0013001b0e007988 */ /* 0x0103e80008000406 */
[----:B------:R4:W-:Y:S04]  /*8220*/  STS.U16 [R14+UR6+0x1280], R6 ;  /* 0x001280060e007988 */ /* 0x0009e80008000406 */
[----:B------:R0:W-:Y:S04]  /*8230*/  STS.U16 [R14+UR6+0x1380], R29 ;  /* 0x0013801d0e007988 */ /* 0x0001e80008000406 */
[----:B--2---:R-:W-:Y:S04]  /*8240*/  STL [R1+0xd3c], R24 ;  /* 0x000d3c1801007387 */ /* 0x004fe80000100800 */
[----:B0-----:R-:W2:Y:S04]  /*8250*/  LDL.LU R13, [R1+0xa4] ;  /* 0x0000a400010d7983 */ /* 0x001ea80000300800 */
[----:B-1----:R-:W2:Y:S04]  /*8260*/  LDL.LU R27, [R1+0x44c] ;  /* 0x00044c00011b7983 */ /* 0x002ea80000300800 */
[----:B----4-:R-:W4:Y:S04]  /*8270*/  LDL.LU R6, [R1+0x450] ;  /* 0x0004500001067983 */ /* 0x010f280000300800 */
[----:B------:R-:W4:Y:S04]  /*8280*/  LDL.LU R29, [R1+0x454] ;  /* 0x00045400011d7983 */ /* 0x000f280000300800 */
[----:B------:R0:W-:Y:S04]  /*8290*/  STS.U16 [R14+UR6+0x2380], R0 ;  /* 0x002380000e007988 */ /* 0x0001e80008000406 */
[----:B------:R1:W-:Y:S04]  /*82a0*/  STS.U16 [R14+UR6+0x2300], R4 ;  /* 0x002300040e007988 */ /* 0x0003e80008000406 */
[----:B0-----:R-:W4:Y:S01]  /*82b0*/  LDL.LU R0, [R1+0x448] ;  /* 0x0004480001007983 */ /* 0x001f220000300800 */
[----:B-1----:R-:W0:Y:S03]  /*82c0*/  S2R R4, SR_TID.X ;  /* 0x0000000000047919 */ /* 0x002e260000002100 */
[----:B------:R1:W-:Y:S04]  /*82d0*/  STS.U16 [R14+UR6+0x280], R25 ;  /* 0x000280190e007988 */ /* 0x0003e80008000406 */
[----:B---3--:R3:W-:Y:S04]  /*82e0*/  STS.U16 [R14+UR6+0x3300], R12 ;  /* 0x0033000c0e007988 */ /* 0x0087e80008000406 */
[----:B------:R0:W-:Y:S02]  /*82f0*/  STS.U16 [R14+UR6+0x200], R7 ;  /* 0x000200070e007988 */ /* 0x0001e40008000406 */
[C---:B0-----:R-:W-:Y:S01]  /*8300*/  IMAD.SHL.U32 R28, R4.reuse, 0x100, RZ ;  /* 0x00000100041c7824 */ /* 0x041fe200078e00ff */
[----:B-1----:R-:W-:-:S04]  /*8310*/  LOP3.LUT R25, R4, 0x3f, RZ, 0xc0, !PT ;  /* 0x0000003f04197812 */ /* 0x002fc800078ec0ff */
[----:B------:R-:W-:Y:S02]  /*8320*/  LOP3.LUT R28, R2, 0x1000, R28, 0xf8, !PT ;  /* 0x00001000021c7812 */ /* 0x000fe400078ef81c */
[----:B------:R-:W4:Y:S01]  /*8330*/  LDL.LU R2, [R1+0x3dc] ;  /* 0x0003dc0001027983 */ /* 0x000f220000300800 */
[----:B------:R-:W-:-:S03]  /*8340*/  IMAD.SHL.U32 R25, R25, 0x2, RZ ;  /* 0x0000000219197824 */ /* 0x000fc600078e00ff */
[----:B------:R-:W-:Y:S04]  /*8350*/  STL [R1+0xd40], R28 ;  /* 0x000d401c01007387 */ /* 0x000fe80000100800 */
[----:B---3--:R-:W3:Y:S04]  /*8360*/  LDL.LU R12, [R1+0x3e4] ;  /* 0x0003e400010c7983 */ /* 0x008ee80000300800 */
[----:B------:R-:W3:Y:S04]  /*8370*/  LDL.LU R10, [R1+0x3e8] ;  /* 0x0003e800010a7983 */ /* 0x000ee80000300800 */
[----:B------:R-:W3:Y:S04]  /*8380*/  LDL.LU R24, [R1+0x3d8] ;  /* 0x0003d80001187983 */ /* 0x000ee80000300800 */
[----:B------:R-:W3:Y:S01]  /*8390*/  LDL.LU R4, [R1+0x368] ;  /* 0x0003680001047983 */ /* 0x000ee20000300800 */
[----:B------:R-:W-:-:S03]  /*83a0*/  LOP3.LUT R7, R25, 0x20, RZ, 0x3c, !PT ;  /* 0x0000002019077812 */ /* 0x000fc600078e3cff */
[----:B------:R-:W3:Y:S04]  /*83b0*/  LDL.LU R15, [R1+0x370] ;  /* 0x00037000010f7983 */ /* 0x000ee80000300800 */
[----:B------:R-:W3:Y:S04]  /*83c0*/  LDL.LU R23, [R1+0x374] ;  /* 0x0003740001177983 */ /* 0x000ee80000300800 */
[----:B------:R-:W3:Y:S04]  /*83d0*/  LDL.LU R22, [R1+0x364] ;  /* 0x0003640001167983 */ /* 0x000ee80000300800 */
[----:B------:R-:W3:Y:S04]  /*83e0*/  LDL.LU R21, [R1+0x58] ;  /* 0x0000580001157983 */ /* 0x000ee80000300800 */
[----:B------:R-:W3:Y:S04]  /*83f0*/  LDL.LU R20, [R1+0x5c] ;  /* 0x00005c0001147983 */ /* 0x000ee80000300800 */
[----:B------:R-:W-:Y:S04]  /*8400*/  STS.U16 [R14+UR6+0x300], R26 ;  /* 0x0003001a0e007988 */ /* 0x000fe80008000406 */
[----:B------:R-:W-:Y:S04]  /*8410*/  STS.U16 [R14+UR6+0x380], R16 ;  /* 0x000380100e007988 */ /* 0x000fe80008000406 */
[----:B------:R-:W-:Y:S04]  /*8420*/  STS.U16 [R14+UR6+0x1200], R3 ;  /* 0x001200030e007988 */ /* 0x000fe80008000406 */
[----:B------:R-:W-:Y:S04]  /*8430*/  STS.U16 [R14+UR6+0x2200], R5 ;  /* 0x002200050e007988 */ /* 0x000fe80008000406 */
[----:B------:R-:W-:Y:S04]  /*8440*/  STS.U16 [R14+UR6+0x2280], R8 ;  /* 0x002280080e007988 */ /* 0x000fe80008000406 */
[----:B------:R-:W-:Y:S04]  /*8450*/  STS.U16 [R14+UR6+0x3200], R11 ;  /* 0x0032000b0e007988 */ /* 0x000fe80008000406 */
[----:B------:R-:W-:Y:S04]  /*8460*/  STS.U16 [R14+UR6+0x3280], R9 ;  /* 0x003280090e007988 */ /* 0x000fe80008000406 */
[----:B--2---:R0:W-:Y:S04]  /*8470*/  STS.U16 [R14+UR6+0x3380], R13 ;  /* 0x0033800d0e007988 */ /* 0x0041e80008000406 */
[----:B------:R1:W-:Y:S04]  /*8480*/  STS.U16 [R7+UR6+0x400], R27 ;  /* 0x0004001b07007988 */ /* 0x0003e80008000406 */
[----:B0-----:R-:W2:Y:S04]  /*8490*/  LDL.LU R13, [R1+0xa0] ;  /* 0x0000a000010d7983 */ /* 0x001ea80000300800 */
[----:B------:R-:W-:Y:S04]  /*84a0*/  STL [R1+0xd44], R14 ;  /* 0x000d440e01007387 */ /* 0x000fe80000100800 */
[----:B-1----:R-:W2:Y:S04]  /*84b0*/  LDL.LU R27, [R1+0x54] ;  /* 0x00005400011b7983 */ /* 0x002ea80000300800 */
[----:B------:R-:W2:Y:S04]  /*84c0*/  LDL.LU R19, [R1+0x43c] ;  /* 0x00043c0001137983 */ /* 0x000ea80000300800 */
[----:B------:R-:W2:Y:S04]  /*84d0*/  LDL.LU R18, [R1+0x444] ;  /* 0x0004440001127983 */ /* 0x000ea80000300800 */
[----:B----4-:R0:W-:Y:S04]  /*84e0*/  STS.U16 [R7+UR6+0x500], R29 ;  /* 0x0005001d07007988 */ /* 0x0101e80008000406 */
[----:B------:R-:W4:Y:S04]  /*84f0*/  LDL.LU R17, [R1+0x440] ;  /* 0x0004400001117983 */ /* 0x000f280000300800 */
[----:B0-----:R-:W4:Y:S04]  /*8500*/  LDL.LU R29, [R1+0x438] ;  /* 0x00043800011d7983 */ /* 0x001f280000300800 */
[----:B------:R-:W4:Y:S04]  /*8510*/  LDL.LU R3, [R1+0x3cc] ;  /* 0x0003cc0001037983 */ /* 0x000f280000300800 */
[----:B------:R-:W4:Y:S04]  /*8520*/  LDL.LU R5, [R1+0x3d4] ;  /* 0x0003d40001057983 */ /* 0x000f280000300800 */
[----:B------:R0:W-:Y:S04]  /*8530*/  STS.U16 [R7+UR6+0x580], R0 ;  /* 0x0005800007007988 */ /* 0x0001e80008000406 */
[----:B------:R-:W4:Y:S04]  /*8540*/  LDL.LU R8, [R1+0x3d0] ;  /* 0x0003d00001087983 */ /* 0x000f280000300800 */
[----:B0-----:R-:W4:Y:S04]  /*8550*/  LDL.LU R0, [R1+0x3c8] ;  /* 0x0003c80001007983 */ /* 0x001f280000300800 */
[----:B------:R-:W4:Y:S04]  /*8560*/  LDL.LU R11, [R1+0x358] ;  /* 0x00035800010b7983 */ /* 0x000f280000300800 */
[----:B------:R0:W-:Y:S04]  /*8570*/  STS.U16 [R7+UR6+0x480], R6 ;  /* 0x0004800607007988 */ /* 0x0001e80008000406 */
[----:B------:R-:W4:Y:S04]  /*8580*/  LDL.LU R9, [R1+0x360] ;  /* 0x0003600001097983 */ /* 0x000f280000300800 */
[----:B------:R1:W-:Y:S04]  /*8590*/  STS.U16 [R7+UR6+0x1400], R2 ;  /* 0x0014000207007988 */ /* 0x0003e80008000406 */
[----:B0-----:R-:W4:Y:S04]  /*85a0*/  LDL.LU R6, [R1+0x35c] ;  /* 0x00035c0001067983 */ /* 0x001f280000300800 */
[----:B---3--:R0:W-:Y:S04]  /*85b0*/  STS.U16 [R7+UR6+0x1480], R12 ;  /* 0x0014800c07007988 */ /* 0x0081e80008000406 */
[----:B-1----:R-:W3:Y:S04]  /*85c0*/  LDL.LU R2, [R1+0x354] ;  /* 0x0003540001027983 */ /* 0x002ee80000300800 */
[----:B0-----:R-:W3:Y:S04]  /*85d0*/  LDL.LU R12, [R1+0x38] ;  /* 0x00003800010c7983 */ /* 0x001ee80000300800 */
[----:B------:R0:W-:Y:S04]  /*85e0*/  STS.U16 [R7+UR6+0x2400], R4 ;  /* 0x0024000407007988 */ /* 0x0001e80008000406 */
[----:B------:R1:W-:Y:S04]  /*85f0*/  STS.U16 [R7+UR6+0x2480], R15 ;  /* 0x0024800f07007988 */ /* 0x0003e80008000406 */
[----:B0-----:R-:W3:Y:S01]  /*8600*/  LDL.LU R4, [R1+0x3c] ;  /* 0x00003c0001047983 */ /* 0x001ee20000300800 */
[----:B-1----:R-:W-:-:S03]  /*8610*/  LOP3.LUT R15, R25, 0x30, RZ, 0x3c, !PT ;  /* 0x00000030190f7812 */ /* 0x002fc600078e3cff */
[----:B------:R-:W-:Y:S04]  /*8620*/  STS.U16 [R7+UR6+0x1500], R10 ;  /* 0x0015000a07007988 */ /* 0x000fe80008000406 */
[----:B------:R-:W-:Y:S04]  /*8630*/  STS.U16 [R7+UR6+0x1580], R24 ;  /* 0x0015801807007988 */ /* 0x000fe80008000406 */
[----:B------:R-:W-:Y:S04]  /*8640*/  STS.U16 [R7+UR6+0x2500], R23 ;  /* 0x0025001707007988 */ /* 0x000fe80008000406 */
[----:B------:R-:W-:Y:S04]  /*8650*/  STS.U16 [R7+UR6+0x2580], R22 ;  /* 0x0025801607007988 */ /* 0x000fe80008000406 */
[----:B------:R-:W-:Y:S04]  /*8660*/  STS.U16 [R7+UR6+0x3400], R21 ;  /* 0x0034001507007988 */ /* 0x000fe80008000406 */
[----:B------:R-:W-:Y:S04]  /*8670*/  STS.U16 [R7+UR6+0x3480], R20 ;  /* 0x0034801407007988 */ /* 0x000fe80008000406 */
[----:B--2---:R0:W-:Y:S04]  /*8680*/  STS.U16 [R7+UR6+0x3500], R13 ;  /* 0x0035000d07007988 */ /* 0x0041e80008000406 */
[----:B0-----:R-:W2:Y:S04]  /*8690*/  LDL.LU R13, [R1+0x50] ;  /* 0x00005000010d7983 */ /* 0x001ea80000300800 */
[----:B------:R0:W-:Y:S04]  /*86a0*/  STS.U16 [R7+UR6+0x3580], R27 ;  /* 0x0035801b07007988 */ /* 0x0001e80008000406 */
[----:B0-----:R-:W2:Y:S04]  /*86b0*/  LDL.LU R27, [R1+0x34] ;  /* 0x00003400011b7983 */ /* 0x001ea80000300800 */
[----:B------:R-:W-:Y:S04]  /*86c0*/  STL [R1+0xd48], R7 ;  /* 0x000d480701007387 */ /* 0x000fe80000100800 */
[----:B----4-:R0:W-:Y:S04]  /*86d0*/  STS.U16 [R15+UR6+0x780], R29 ;  /* 0x0007801d0f007988 */ /* 0x0101e80008000406 */
[----:B0-----:R-:W4:Y:S04]  /*86e0*/  LDL.LU R29, [R1+0x42c] ;  /* 0x00042c00011d7983 */ /* 0x001f280000300800 */
[----:B------:R0:W-:Y:S04]  /*86f0*/  STS.U16 [R15+UR6+0x1780], R0 ;  /* 0x001780000f007988 */ /* 0x0001e80008000406 */
[----:B0-----:R-:W4:Y:S04]  /*8700*/  LDL.LU R0, [R1+0x430] ;  /* 0x0004300001007983 */ /* 0x001f280000300800 */
[----:B------:R-:W4:Y:S04]  /*8710*/  LDL.LU R7, [R1+0x434] ;  /* 0x0004340001077983 */ /* 0x000f280000300800 */
[----:B------:R-:W4:Y:S01]  /*8720*/  LDL.LU R14, [R1+0x428] ;  /* 0x00042800010e7983 */ /* 0x000f220000300800 */
[----:B------:R-:W-:-:S03]  /*8730*/  LOP3.LUT R16, R25, 0x40, RZ, 0x3c, !PT ;  /* 0x0000004019107812 */ /* 0x000fc600078e3cff */
[----:B------:R-:W-:Y:S04]  /*8740*/  STS.U16 [R15+UR6+0x600], R19 ;  /* 0x000600130f007988 */ /* 0x000fe80008000406 */
[----:B---3--:R0:W-:Y:S04]  /*8750*/  STS.U16 [R15+UR6+0x3600], R12 ;  /* 0x0036000c0f007988 */ /* 0x0081e80008000406 */
[----:B0-----:R-:W3:Y:S04]  /*8760*/  LDL.LU R12, [R1+0x3bc] ;  /* 0x0003bc00010c7983 */ /* 0x001ee80000300800 */
[----:B------:R-:W3:Y:S04]  /*8770*/  LDL.LU R28, [R1+0x3c0] ;  /* 0x0003c000011c7983 */ /* 0x000ee80000300800 */
[----:B------:R-:W3:Y:S04]  /*8780*/  LDL.LU R26, [R1+0x3c4] ;  /* 0x0003c400011a7983 */ /* 0x000ee80000300800 */
[----:B------:R-:W3:Y:S04]  /*8790*/  LDL.LU R10, [R1+0x3b8] ;  /* 0x0003b800010a7983 */ /* 0x000ee80000300800 */
        /* <DEDUP_REMOVED lines=17> */
[----:B------:R-:W2:Y:S04]  /*88b0*/  LDL.LU R19, [R1+0x30] ;  /* 0x0000300001137983 */ /* 0x000ea80000300800 */
[----:B------:R-:W2:Y:S04]  /*88c0*/  LDL.LU R18, [R1+0x24] ;  /* 0x0000240001127983 */ /* 0x000ea80000300800 */
[----:B------:R0:W-:Y:S04]  /*88d0*/  STS.U16 [R15+UR6+0x3780], R27 ;  /* 0x0037801b0f007988 */ /* 0x0001e80008000406 */
[----:B------:R-:W2:Y:S04]  /*88e0*/  LDL.LU R17, [R1+0x41c] ;  /* 0x00041c0001117983 */ /* 0x000ea80000300800 */
[----:B0-----:R-:W2:Y:S04]  /*88f0*/  LDL.LU R27, [R1+0x424] ;  /* 0x00042400011b7983 */ /* 0x001ea80000300800 */
[----:B------:R-:W2:Y:S04]  /*8900*/  LDL.LU R3, [R1+0x420] ;  /* 0x0004200001037983 */ /* 0x000ea80000300800 */
[----:B------:R-:W2:Y:S04]  /*8910*/  LDL.LU R5, [R1+0x414] ;  /* 0x0004140001057983 */ /* 0x000ea80000300800 */
[----:B----4-:R0:W-:Y:S04]  /*8920*/  STS.U16 [R16+UR6+0x800], R29 ;  /* 0x0008001d10007988 */ /* 0x0101e80008000406 */
[----:B------:R-:W4:Y:S04]  /*8930*/  LDL.LU R8, [R1+0x3ac] ;  /* 0x0003ac0001087983 */ /* 0x000f280000300800 */
[----:B0-----:R-:W4:Y:S04]  /*8940*/  LDL.LU R29, [R1+0x3b4] ;  /* 0x0003b400011d7983 */ /* 0x001f280000300800 */
[----:B------:R-:W4:Y:S04]  /*8950*/  LDL.LU R11, [R1+0x3b0] ;  /* 0x0003b000010b7983 */ /* 0x000f280000300800 */
[----:B------:R-:W4:Y:S04]  /*8960*/  LDL.LU R9, [R1+0x3a4] ;  /* 0x0003a40001097983 */ /* 0x000f280000300800 */
[----:B------:R-:W4:Y:S04]  /*8970*/  LDL.LU R6, [R1+0x338] ;  /* 0x0003380001067983 */ /* 0x000f280000300800 */
[----:B------:R-:W4:Y:S04]  /*8980*/  LDL.LU R2, [R1+0x340] ;  /* 0x0003400001027983 */ /* 0x000f280000300800 */
[----:B------:R0:W-:Y:S04]  /*8990*/  STS.U16 [R16+UR6+0x880], R0 ;  /* 0x0008800010007988 */ /* 0x0001e80008000406 */
[----:B------:R-:W4:Y:S04]  /*89a0*/  LDL.LU R4, [R1+0x33c] ;  /* 0x00033c0001047983 */ /* 0x000f280000300800 */
[----:B0-----:R-:W4:Y:S04]  /*89b0*/  LDL.LU R0, [R1+0x330] ;  /* 0x0003300001007983 */ /* 0x001f280000300800 */
[----:B---3--:R-:W-:Y:S04]  /*89c0*/  STS.U16 [R16+UR6+0x1800], R12 ;  /* 0x0018000c10007988 */ /* 0x008fe80008000406 */
[----:B------:R0:W-:Y:S04]  /*89d0*/  STS.U16 [R16+UR6+0x1900], R26 ;  /* 0x0019001a10007988 */ /* 0x0001e80008000406 */
[----:B------:R-:W-:Y:S04]  /*89e0*/  STS.U16 [R16+UR6+0x900], R7 ;  /* 0x0009000710007988 */ /* 0x000fe80008000406 */
[----:B------:R-:W-:Y:S01]  /*89f0*/  STS.U16 [R16+UR6+0x980], R14 ;  /* 0x0009800e10007988 */ /* 0x000fe20008000406 */
[----:B0-----:R-:W-:-:S03]  /*8a00*/  LOP3.LUT R26, R25, 0x50, RZ, 0x3c, !PT ;  /* 0x00000050191a7812 */ /* 0x001fc600078e3cff */
        /* <DEDUP_REMOVED lines=9> */
[----:B------:R-:W-:Y:S04]  /*8aa0*/  STS.U16 [R16+UR6+0x3900], R19 ;  /* 0x0039001310007988 */ /* 0x000fe80008000406 */
[----:B------:R-:W-:Y:S04]  /*8ab0*/  STS.U16 [R16+UR6+0x3980], R18 ;  /* 0x0039801210007988 */ /* 0x000fe80008000406 */
[----:B0-----:R-:W2:Y:S04]  /*8ac0*/  LDL.LU R13, [R1+0x1c] ;  /* 0x00001c00010d7983 */ /* 0x001ea80000300800 */
[----:B------:R0:W-:Y:S04]  /*8ad0*/  STS.U16 [R26+UR6+0xa80], R27 ;  /* 0x000a801b1a007988 */ /* 0x0001e80008000406 */
[----:B0-----:R-:W2:Y:S04]  /*8ae0*/  LDL.LU R27, [R1+0x20] ;  /* 0x00002000011b7983 */ /* 0x001ea80000300800 */
[----:B----4-:R0:W-:Y:S04]  /*8af0*/  STS.U16 [R26+UR6+0x1a80], R29 ;  /* 0x001a801d1a007988 */ /* 0x0101e80008000406 */
[----:B0-----:R-:W4:Y:S04]  /*8b00*/  LDL.LU R29, [R1+0x14] ;  /* 0x00001400011d7983 */ /* 0x001f280000300800 */
[----:B------:R-:W4:Y:S01]  /*8b10*/  LDL.LU R7, [R1+0x40c] ;  /* 0x00040c0001077983 */ /* 0x000f220000300800 */
[----:B------:R-:W-:-:S03]  /*8b20*/  LOP3.LUT R16, R25, 0x60, RZ, 0x3c, !PT ;  /* 0x0000006019107812 */ /* 0x000fc600078e3cff */
[----:B------:R0:W-:Y:S04]  /*8b30*/  STS.U16 [R26+UR6+0x2b80], R0 ;  /* 0x002b80001a007988 */ /* 0x0001e80008000406 */
[----:B0-----:R-:W4:Y:S04]  /*8b40*/  LDL.LU R0, [R1+0x410] ;  /* 0x0004100001007983 */ /* 0x001f280000300800 */
[----:B------:R-:W4:Y:S04]  /*8b50*/  LDL.LU R14, [R1+0x418] ;  /* 0x00041800010e7983 */ /* 0x000f280000300800 */
        /* <DEDUP_REMOVED lines=9> */
[----:B------:R0:W-:Y:S04]  /*8bf0*/  STS.U16 [R26+UR6+0xa00], R17 ;  /* 0x000a00111a007988 */ /* 0x0001e80008000406 */
[----:B------:R1:W-:Y:S04]  /*8c00*/  STS.U16 [R26+UR6+0xb00], R3 ;  /* 0x000b00031a007988 */ /* 0x0003e80008000406 */
[----:B------:R3:W-:Y:S04]  /*8c10*/  STS.U16 [R26+UR6+0xb80], R5 ;  /* 0x000b80051a007988 */ /* 0x0007e80008000406 */
[----:B0-----:R-:W4:Y:S04]  /*8c20*/  LDL.LU R17, [R1+0x8] ;  /* 0x0000080001117983 */ /* 0x001f280000300800 */
[----:B-1----:R-:W4:Y:S04]  /*8c30*/  LDL.LU R3, [R1+0xc] ;  /* 0x00000c0001037983 */ /* 0x002f280000300800 */
[----:B------:R0:W-:Y:S04]  /*8c40*/  STS.U16 [R26+UR6+0x1a00], R8 ;  /* 0x001a00081a007988 */ /* 0x0001e80008000406 */
[----:B---3--:R-:W3:Y:S04]  /*8c50*/  LDL.LU R5, [R1+0x10] ;  /* 0x0000100001057983 */ /* 0x008ee80000300800 */
[----:B------:R1:W-:Y:S04]  /*8c60*/  STS.U16 [R26+UR6+0x1b00], R11 ;  /* 0x001b000b1a007988 */ /* 0x0003e80008000406 */
[----:B0-----:R-:W3:Y:S04]  /*8c70*/  LDL.LU R8, [R1+0x4] ;  /* 0x0000040001087983 */ /* 0x001ee80000300800 */
[----:B------:R0:W-:Y:S04]  /*8c80*/  STS.U16 [R26+UR6+0x1b80], R9 ;  /* 0x001b80091a007988 */ /* 0x0001e80008000406 */
[----:B-1----:R-:W3:Y:S04]  /*8c90*/  LDL.LU R11, [R1+0x3fc] ;  /* 0x0003fc00010b7983 */ /* 0x002ee80000300800 */
        /* <DEDUP_REMOVED lines=8> */
[----:B0-----:R-:W3:Y:S04]  /*8d20*/  LDL.LU R12, [R1+0x394] ;  /* 0x00039400010c7983 */ /* 0x001ee80000300800 */
[----:B--2---:R0:W-:Y:S04]  /*8d30*/  STS.U16 [R26+UR6+0x3a80], R13 ;  /* 0x003a800d1a007988 */ /* 0x0041e80008000406 */
[----:B0-----:R-:W2:Y:S04]  /*8d40*/  LDL.LU R13, [R1+0x390] ;  /* 0x00039000010d7983 */ /* 0x001ea80000300800 */
[----:B------:R0:W-:Y:S04]  /*8d50*/  STS.U16 [R26+UR6+0x3b00], R27 ;  /* 0x003b001b1a007988 */ /* 0x0001e80008000406 */
[----:B0-----:R-:W2:Y:S04]  /*8d60*/  LDL.LU R27, [R1+0x388] ;  /* 0x00038800011b7983 */ /* 0x001ea80000300800 */
[----:B----4-:R0:W-:Y:S04]  /*8d70*/  STS.U16 [R26+UR6+0x3b80], R29 ;  /* 0x003b801d1a007988 */ /* 0x0101e80008000406 */
[----:B0-----:R-:W4:Y:S04]  /*8d80*/  LDL.LU R29, [R1+0x318] ;  /* 0x00031800011d7983 */ /* 0x001f280000300800 */
[----:B------:R-:W4:Y:S04]  /*8d90*/  LDL.LU R10, [R1+0x320] ;  /* 0x00032000010a7983 */ /* 0x000f280000300800 */
[----:B------:R-:W4:Y:S04]  /*8da0*/  LDL.LU R26, [R1+0x314] ;  /* 0x00031400011a7983 */ /* 0x000f280000300800 */
[----:B------:R0:W-:Y:S04]  /*8db0*/  STS.U16 [R16+UR6+0xc00], R7 ;  /* 0x000c000710007988 */ /* 0x0001e80008000406 */
[----:B------:R1:W-:Y:S04]  /*8dc0*/  STS.U16 [R16+UR6+0xc80], R0 ;  /* 0x000c800010007988 */ /* 0x0003e80008000406 */
[----:B0-----:R-:W4:Y:S04]  /*8dd0*/  LDL.LU R7, [R1+0xd48] ;  /* 0x000d480001077983 */ /* 0x001f280000300800 */
[----:B------:R0:W-:Y:S04]  /*8de0*/  STS.U16 [R16+UR6+0x2d80], R25 ;  /* 0x002d801910007988 */ /* 0x0001e80008000406 */
[----:B-1----:R-:W4:Y:S01]  /*8df0*/  LDL.LU R0, [R1] ;  /* 0x0000000001007983 */ /* 0x002f220000300800 */
[----:B0-----:R-:W0:Y:S03]  /*8e00*/  S2R R25, SR_TID.X ;  /* 0x0000000000197919 */ /* 0x001e260000002100 */
[----:B------:R1:W-:Y:S04]  /*8e10*/  STS.U16 [R16+UR6+0xd00], R14 ;  /* 0x000d000e10007988 */ /* 0x0003e80008000406 */
[----:B------:R1:W-:Y:S04]  /*8e20*/  STS.U16 [R16+UR6+0xd80], R28 ;  /* 0x000d801c10007988 */ /* 0x0003e80008000406 */
[----:B------:R1:W-:Y:S04]  /*8e30*/  STS.U16 [R16+UR6+0x1c00], R24 ;  /* 0x001c001810007988 */ /* 0x0003e80008000406 */
[----:B-1----:R-:W4:Y:S04]  /*8e40*/  LDL.LU R14, [R1+0xd44] ;  /* 0x000d4400010e7983 */ /* 0x002f280000300800 */
[----:B------:R-:W4:Y:S04]  /*8e50*/  LDL.LU R28, [R1+0xd40] ;  /* 0x000d4000011c7983 */ /* 0x000f280000300800 */
[----:B------:R-:W4:Y:S04]  /*8e60*/  LDL.LU R24, [R1+0xd3c] ;  /* 0x000d3c0001187983 */ /* 0x000f280000300800 */
[----:B------:R1:W-:Y:S01]  /*8e70*/  STS.U16 [R16+UR6+0x1c80], R23 ;  /* 0x001c801710007988 */ /* 0x0003e20008000406 */
[----:B0-----:R-:W-:-:S03]  /*8e80*/  LOP3.LUT R25, R25, 0x3f, RZ, 0xc0, !PT ;  /* 0x0000003f19197812 */ /* 0x001fc600078ec0ff */
[----:B------:R0:W-:Y:S02]  /*8e90*/  STS.U16 [R16+UR6+0x1d00], R22 ;  /* 0x001d001610007988 */ /* 0x0001e40008000406 */
[----:B------:R-:W-:Y:S02]  /*8ea0*/  IMAD.SHL.U32 R25, R25, 0x2, RZ ;  /* 0x0000000219197824 */ /* 0x000fe400078e00ff */
[----:B-1----:R-:W4:Y:S04]  /*8eb0*/  LDL.LU R23, [R1+0xd38] ;  /* 0x000d380001177983 */ /* 0x002f280000300800 */
[----:B------:R1:W-:Y:S04]  /*8ec0*/  STS.U16 [R16+UR6+0x1d80], R21 ;  /* 0x001d801510007988 */ /* 0x0003e80008000406 */
[----:B0-----:R-:W4:Y:S01]  /*8ed0*/  LDL.LU R22, [R1+0xd34] ;  /* 0x000d340001167983 */ /* 0x001f220000300800 */
[----:B------:R-:W-:-:S03]  /*8ee0*/  LOP3.LUT R25, R25, 0x70, RZ, 0x3c, !PT ;  /* 0x0000007019197812 */ /* 0x000fc600078e3cff */
[----:B------:R0:W-:Y:S04]  /*8ef0*/  STS.U16 [R16+UR6+0x2c00], R20 ;  /* 0x002c001410007988 */ /* 0x0001e80008000406 */
[----:B-1----:R-:W4:Y:S04]  /*8f00*/  LDL.LU R21, [R1+0xd30] ;  /* 0x000d300001157983 */ /* 0x002f280000300800 */
[----:B------:R1:W-:Y:S04]  /*8f10*/  STS.U16 [R16+UR6+0x2c80], R19 ;  /* 0x002c801310007988 */ /* 0x0003e80008000406 */
[----:B0-----:R-:W4:Y:S04]  /*8f20*/  LDL.LU R20, [R1+0xd2c] ;  /* 0x000d2c0001147983 */ /* 0x001f280000300800 */
[----:B------:R0:W-:Y:S04]  /*8f30*/  STS.U16 [R16+UR6+0x2d00], R18 ;  /* 0x002d001210007988 */ /* 0x0001e80008000406 */
[----:B-1----:R-:W4:Y:S04]  /*8f40*/  LDL.LU R19, [R1+0xd28] ;  /* 0x000d280001137983 */ /* 0x002f280000300800 */
[----:B------:R1:W-:Y:S04]  /*8f50*/  STS.U16 [R16+UR6+0x3c00], R17 ;  /* 0x003c001110007988 */ /* 0x0003e80008000406 */
[----:B0-----:R-:W4:Y:S04]  /*8f60*/  LDL.LU R18, [R1+0xd24] ;  /* 0x000d240001127983 */ /* 0x001f280000300800 */
[----:B------:R0:W-:Y:S04]  /*8f70*/  STS.U16 [R16+UR6+0x3c80], R3 ;  /* 0x003c800310007988 */ /* 0x0001e80008000406 */
[----:B-1----:R-:W4:Y:S04]  /*8f80*/  LDL.LU R17, [R1+0xd20] ;  /* 0x000d200001117983 */ /* 0x002f280000300800 */
[----:B---3--:R1:W-:Y:S04]  /*8f90*/  STS.U16 [R16+UR6+0x3d00], R5 ;  /* 0x003d000510007988 */ /* 0x0083e80008000406 */
[----:B0-----:R-:W3:Y:S04]  /*8fa0*/  LDL.LU R3, [R1+0xd1c] ;  /* 0x000d1c0001037983 */ /* 0x001ee80000300800 */
[----:B------:R0:W-:Y:S04]  /*8fb0*/  STS.U16 [R16+UR6+0x3d80], R8 ;  /* 0x003d800810007988 */ /* 0x0001e80008000406 */
[----:B-1----:R-:W3:Y:S04]  /*8fc0*/  LDL.LU R5, [R1+0xd18] ;  /* 0x000d180001057983 */ /* 0x002ee80000300800 */
[----:B------:R1:W-:Y:S04]  /*8fd0*/  STS.U16 [R25+UR6+0xe00], R11 ;  /* 0x000e000b19007988 */ /* 0x0003e80008000406 */
[----:B0-----:R-:W3:Y:S04]  /*8fe0*/  LDL.LU R8, [R1+0xd14] ;  /* 0x000d140001087983 */ /* 0x001ee80000300800 */
[----:B------:R-:W3:Y:S04]  /*8ff0*/  LDL.LU R16, [R1+0x31c] ;  /* 0x00031c0001107983 */ /* 0x000ee80000300800 */
[----:B-1----:R-:W3:Y:S04]  /*9000*/  LDL.LU R11, [R1+0xd10] ;  /* 0x000d1000010b7983 */ /* 0x002ee80000300800 */
[----:B------:R0:W-:Y:S04]  /*9010*/  STS.U16 [R25+UR6+0xe80], R9 ;  /* 0x000e800919007988 */ /* 0x0001e80008000406 */
[----:B------:R1:W-:Y:S04]  /*9020*/  STS.U16 [R25+UR6+0xf00], R6 ;  /* 0x000f000619007988 */ /* 0x0003e80008000406 */
[----:B------:R1:W-:Y:S04]  /*9030*/  STS.U16 [R25+UR6+0xf80], R2 ;  /* 0x000f800219007988 */ /* 0x0003e80008000406 */
[----:B0-----:R-:W3:Y:S04]  /*9040*/  LDL.LU R9, [R1+0xd0c] ;  /* 0x000d0c0001097983 */ /* 0x001ee80000300800 */
[----:B-1----:R-:W3:Y:S04]  /*9050*/  LDL.LU R6, [R1+0xd08] ;  /* 0x000d080001067983 */ /* 0x002ee80000300800 */
[----:B------:R-:W3:Y:S04]  /*9060*/  LDL.LU R2, [R1+0xd04] ;  /* 0x000d040001027983 */ /* 0x000ee80000300800 */
[----:B------:R0:W-:Y:S04]  /*9070*/  STS.U16 [R25+UR6+0x1e00], R4 ;  /* 0x001e000419007988 */ /* 0x0001e80008000406 */
[----:B------:R1:W-:Y:S04]  /*9080*/  STS.U16 [R25+UR6+0x1e80], R12 ;  /* 0x001e800c19007988 */ /* 0x0003e80008000406 */
[----:B0-----:R-:W3:Y:S04]  /*9090*/  LDL.LU R4, [R1+0xd00] ;  /* 0x000d000001047983 */ /* 0x001ee80000300800 */
[----:B-1----:R-:W3:Y:S04]  /*90a0*/  LDL.LU R12, [R1+0xcfc] ;  /* 0x000cfc00010c7983 */ /* 0x002ee80000300800 */
[----:B--2---:R0:W-:Y:S04]  /*90b0*/  STS.U16 [R25+UR6+0x1f00], R13 ;  /* 0x001f000d19007988 */ /* 0x0041e80008000406 */
[----:B0-----:R-:W2:Y:S04]  /*90c0*/  LDL.LU R13, [R1+0xcf8] ;  /* 0x000cf800010d7983 */ /* 0x001ea80000300800 */
[----:B------:R0:W-:Y:S04]  /*90d0*/  STS.U16 [R25+UR6+0x1f80], R27 ;  /* 0x001f801b19007988 */ /* 0x0001e80008000406 */
[----:B0-----:R-:W2:Y:S04]  /*90e0*/  LDL.LU R27, [R1+0xcf4] ;  /* 0x000cf400011b7983 */ /* 0x001ea80000300800 */
[----:B----4-:R0:W-:Y:S04]  /*90f0*/  STS.U16 [R25+UR6+0x2e00], R29 ;  /* 0x002e001d19007988 */ /* 0x0101e80008000406 */
[----:B0-----:R-:W4:Y:S04]  /*9100*/  LDL.LU R29, [R1+0xcf0] ;  /* 0x000cf000011d7983 */ /* 0x001f280000300800 */
[----:B------:R0:W-:Y:S02]  /*9110*/  STS.U16 [R25+UR6+0x2e80], R10 ;  /* 0x002e800a19007988 */ /* 0x0001e40008000406 */
[----:B0-----:R-:W0:Y:S01]  /*9120*/  S2R R10, SR_TID.X ;  /* 0x00000000000a7919 */ /* 0x001e220000002100 */
[----:B------:R-:W1:Y:S01]  /*9130*/  S2UR UR9, SR_CgaCtaId ;  /* 0x00000000000979c3 */ /* 0x000e620000008800 */
[----:B------:R-:W-:Y:S01]  /*9140*/  STS.U16 [R25+UR6+0x2f80], R26 ;  /* 0x002f801a19007988 */ /* 0x000fe20008000406 */
[----:B------:R-:W-:Y:S01]  /*9150*/  UMOV UR8, 0x400 ;  /* 0x0000040000087882 */ /* 0x000fe20000000000 */
[----:B0-----:R-:W-:-:S05]  /*9160*/  LOP3.LUT R10, R10, 0x3f, RZ, 0xc0, !PT ;  /* 0x0000003f0a0a7812 */ /* 0x001fca00078ec0ff */
[----:B------:R-:W-:Y:S01]  /*9170*/  IMAD.SHL.U32 R10, R10, 0x2, RZ ;  /* 0x000000020a0a7824 */ /* 0x000fe200078e00ff */
[----:B------:R-:W-:Y:S01]  /*9180*/  STS.U16 [R25+UR6+0x3f00], R0 ;  /* 0x003f000019007988 */ /* 0x000fe20008000406 */
[----:B-1----:R-:W-:-:S03]  /*9190*/  ULEA UR8, UR9, UR8, 0x18 ;  /* 0x0000000809087291 */ /* 0x002fc6000f8ec0ff */
[----:B---3--:R-:W-:Y:S04]  /*91a0*/  STS.U16 [R25+UR6+0x2f00], R16 ;  /* 0x002f001019007988 */ /* 0x008fe80008000406 */
[----:B--2---:R-:W-:Y:S04]  /*91b0*/  STS.U16 [R25+UR6+0x3f80], R13 ;  /* 0x003f800d19007988 */ /* 0x004fe80008000406 */
[----:B------:R-:W-:Y:S04]  /*91c0*/  STS.U16 [R25+UR6+0x3e00], R27 ;  /* 0x003e001b19007988 */ /* 0x000fe80008000406 */
[----:B----4-:R-:W-:Y:S04]  /*91d0*/  STS.U16 [R25+UR6+0x3e80], R29 ;  /* 0x003e801d19007988 */ /* 0x010fe80008000406 */
        /* <DEDUP_REMOVED lines=13> */
[----:B------:R0:W-:Y:S04]  /*92b0*/  STS.U16 [R15+UR6+0x4380], R3 ;  /* 0x004380030f007988 */ /* 0x0001e80008000406 */
[----:B------:R-:W-:Y:S04]  /*92c0*/  STS.U16 [R15+UR6+0x4580], R20 ;  /* 0x004580140f007988 */ /* 0x000fe80008000406 */
[----:B------:R-:W-:Y:S01]  /*92d0*/  STS.U16 [R15+UR6+0x4780], R24 ;  /* 0x004780180f007988 */ /* 0x000fe20008000406 */
[----:B------:R-:W-:Y:S01]  /*92e0*/  BAR.SYNC.DEFER_BLOCKING 0x0 ;  /* 0x0000000000007b1d */ /* 0x000fe20000010000 */
[----:B0-----:R-:W-:-:S05]  /*92f0*/  LOP3.LUT R3, R28, 0x40, RZ, 0x3c, !PT ;  /* 0x000000401c037812 */ /* 0x001fca00078e3cff */
[----:B------:R-:W0:Y:S04]  /*9300*/  LDSM.16.MT88.4 R20, [R28+UR8] ;  /* 0x000000081c14783b */ /* 0x000e280008004200 */
[----:B------:R-:W1:Y:S04]  /*9310*/  LDSM.16.M88.4 R4, [R2+UR8+0x4000] ;  /* 0x004000080204783b */ /* 0x000e680008000200 */
[----:B------:R-:W2:Y:S04]  /*9320*/  LDSM.16.MT88.4 R24, [R3+UR8] ;  /* 0x000000080318783b */ /* 0x000ea80008004200 */
[----:B------:R-:W3:Y:S04]  /*9330*/  LDSM.16.M88.4 R16, [R2+UR8+0x4200] ;  /* 0x004200080210783b */ /* 0x000ee80008000200 */
[----:B------:R-:W4:Y:S04]  /*9340*/  LDSM.16.M88.4 R12, [R2+UR8+0x4400] ;  /* 0x00440008020c783b */ /* 0x000f280008000200 */
[----:B------:R2:W3:Y:S04]  /*9350*/  LDSM.16.M88.4 R8, [R2+UR8+0x4600] ;  /* 0x004600080208783b */ /* 0x0004e80008000200 */
[----:B0-----:R-:W-:Y:S04]  /*9360*/  STL.64 [R1+0xce8], R22 ;  /* 0x000ce81601007387 */ /* 0x001fe80000100a00 */
[----:B------:R-:W-:Y:S04]  /*9370*/  STL.64 [R1+0xce0], R20 ;  /* 0x000ce01401007387 */ /* 0x000fe80000100a00 */
[----:B-1----:R0:W-:Y:S01]  /*9380*/  STL [R1+0xb54], R6 ;  /* 0x000b540601007387 */ /* 0x0021e20000100800 */
[----:B--2---:R-:W-:-:S03]  /*9390*/  IMAD.MOV.U32 R2, RZ, RZ, R26 ;  /* 0x000000ffff027224 */ /* 0x004fc600078e001a */
[----:B------:R-:W1:Y:S01]  /*93a0*/  LDSM.16.MT88.4 R20, [R28+UR8+0x80] ;  /* 0x000080081c14783b */ /* 0x000e620008004200 */
[----:B------:R-:W-:-:S03]  /*93b0*/  IMAD.MOV.U32 R0, RZ, RZ, R27 ;  /* 0x000000ffff007224 */ /* 0x000fc600078e001b */
[----:B------:R2:W-:Y:S01]  /*93c0*/  STL [R1+0xb50], R7 ;  /* 0x000b500701007387 */ /* 0x0005e20000100800 */
[----:B0-----:R-:W-:Y:S02]  /*93d0*/  IMAD.MOV.U32 R6, RZ, RZ, R25 ;  /* 0x000000ffff067224 */ /* 0x001fe400078e0019 */
[----:B--2---:R-:W-:Y:S02]  /*93e0*/  IMAD.MOV.U32 R7, RZ, RZ, R24 ;  /* 0x000000ffff077224 */ /* 0x004fe400078e0018 */
[----:B------:R-:W0:Y:S04]  /*93f0*/  LDSM.16.MT88.4 R24, [R3+UR8+0x80] ;  /* 0x000080080318783b */ /* 0x000e280008004200 */
[----:B---3--:R-:W-:Y:S04]  /*9400*/  STL [R1+0xb4c], R18 ;  /* 0x000b4c1201007387 */ /* 0x008fe80000100800 */
[----:B------:R-:W-:Y:S04]  /*9410*/  STL [R1+0xb48], R19 ;  /* 0x000b481301007387 */ /* 0x000fe80000100800 */
[----:B----4-:R-:W-:Y:S04]  /*9420*/  STL [R1+0xaac], R14 ;  /* 0x000aac0e01007387 */ /* 0x010fe80000100800 */
[----:B------:R-:W-:Y:S04]  /*9430*/  STL [R1+0xaa8], R15 ;  /* 0x000aa80f01007387 */ /* 0x000fe80000100800 */
[----:B------:R1:W-:Y:S04]  /*9440*/  STL.64 [R1+0xcc8], R12 ;  /* 0x000cc80c01007387 */ /* 0x0003e80000100a00 */
[----:B------:R2:W-:Y:S04]  /*9450*/  STL [R1+0xc64], R10 ;  /* 0x000c640a01007387 */ /* 0x0005e80000100800 */
[----:B------:R3:W-:Y:S01]  /*9460*/  STL [R1+0xc60], R11 ;  /* 0x000c600b01007387 */ /* 0x0007e20000100800 */
[----:B-1----:R-:W-:-:S02]  /*9470*/  IMAD.MOV.U32 R13, RZ, RZ, R20 ;  /* 0x000000ffff0d7224 */ /* 0x002fc400078e0014 */
[----:B--2---:R-:W-:Y:S02]  /*9480*/  IMAD.MOV.U32 R10, RZ, RZ, R23 ;  /* 0x000000ffff0a7224 */ /* 0x004fe400078e0017 */
[----:B------:R-:W-:Y:S02]  /*9490*/  IMAD.MOV.U32 R12, RZ, RZ, R21 ;  /* 0x000000ffff0c7224 */ /* 0x000fe400078e0015 */
[----:B---3--:R-:W-:Y:S01]  /*94a0*/  IMAD.MOV.U32 R11, RZ, RZ, R22 ;  /* 0x000000ffff0b7224 */ /* 0x008fe200078e0016 */
[----:B0-----:R0:W-:Y:S04]  /*94b0*/  STL.64 [R1+0xc48], R26 ;  /* 0x000c481a01007387 */ /* 0x0011e80000100a00 */
[----:B------:R1:W-:Y:S04]  /*94c0*/  STL.64 [R1+0xc40], R24 ;  /* 0x000c401801007387 */ /* 0x0003e80000100a00 */
[----:B------:R-:W2:Y:S01]  /*94d0*/  LDSM.16.MT88.4 R20, [R28+UR8+0x100] ;  /* 0x000100081c14783b */ /* 0x000ea20008004200 */
[----:B0-----:R-:W-:-:S02]  /*94e0*/  IMAD.MOV.U32 R26, RZ, RZ, R11 ;  /* 0x000000ffff1a7224 */ /* 0x001fc400078e000b */
[----:B------:R-:W-:Y:S02]  /*94f0*/  IMAD.MOV.U32 R27, RZ, RZ, R10 ;  /* 0x000000ffff1b7224 */ /* 0x000fe400078e000a */
[----:B-1----:R-:W-:Y:S02]  /*9500*/  IMAD.MOV.U32 R24, RZ, RZ, R13 ;  /* 0x000000ffff187224 */ /* 0x002fe400078e000d */
[----:B------:R-:W-:Y:S01]  /*9510*/  IMAD.MOV.U32 R25, RZ, RZ, R12 ;  /* 0x000000ffff197224 */ /* 0x000fe200078e000c */
[----:B------:R0:W-:Y:S04]  /*9520*/  STL.64 [R1+0xc80], R26 ;  /* 0x000c801a01007387 */ /* 0x0001e80000100a00 */
[----:B------:R1:W-:Y:S04]  /*9530*/  STL.64 [R1+0xc78], R24 ;  /* 0x000c781801007387 */ /* 0x0003e80000100a00 */
[----:B------:R-:W3:Y:S04]  /*9540*/  LDL.LU.64 R12, [R1+0x240] ;  /* 0x00024000010c7983 */ /* 0x000ee80000300a00 */
[----:B------:R-:W4:Y:S01]  /*9550*/  LDL.LU.64 R14, [R1+0x248] ;  /* 0x00024800010e7983 */ /* 0x000f220000300a00 */
[----:B0-----:R-:W-:-:S02]  /*9560*/  IMAD.MOV.U32 R26, RZ, RZ, R2 ;  /* 0x000000ffff1a7224 */ /* 0x001fc400078e0002 */
[----:B------:R-:W-:Y:S02]  /*9570*/  IMAD.MOV.U32 R27, RZ, RZ, R0 ;  /* 0x000000ffff1b7224 */ /* 0x000fe400078e0000 */
[----:B-1----:R-:W-:Y:S02]  /*9580*/  IMAD.MOV.U32 R24, RZ, RZ, R7 ;  /* 0x000000ffff187224 */ /* 0x002fe400078e0007 */
[----:B------:R-:W-:Y:S01]  /*9590*/  IMAD.MOV.U32 R25, RZ, RZ, R6 ;  /* 0x000000ffff197224 */ /* 0x000fe200078e0006 */
[----:B----4-:R-:W-:Y:S04]  /*95a0*/  STL.64 [R1+0xcd8], R14 ;  /* 0x000cd80e01007387 */ /* 0x010fe80000100a00 */
[----:B---3--:R0:W-:Y:S04]  /*95b0*/  STL.64 [R1+0xcd0], R12 ;  /* 0x000cd00c01007387 */ /* 0x0081e80000100a00 */
[----:B0-----:R-:W3:Y:S04]  /*95c0*/  LDL.LU.64 R12, [R1+0x1b0] ;  /* 0x0001b000010c7983 */ /* 0x001ee80000300a00 */
[----:B------:R-:W3:Y:S04]  /*95d0*/  LDL.LU.64 R14, [R1+0x1b8] ;  /* 0x0001b800010e7983 */ /* 0x000ee80000300a00 */
[----:B------:R-:W-:Y:S04]  /*95e0*/  STL.64 [R1+0xcb0], R26 ;  /* 0x000cb01a01007387 */ /* 0x000fe80000100a00 */
[----:B------:R0:W-:Y:S04]  /*95f0*/  STL.64 [R1+0xca8], R24 ;  /* 0x000ca81801007387 */ /* 0x0001e80000100a00 */
[----:B0-----:R-:W4:Y:S04]  /*9600*/  LDL.LU.64 R24, [R1+0x230] ;  /* 0x0002300001187983 */ /* 0x001f280000300a00 */
[----:B------:R-:W3:Y:S01]  /*9610*/  LDL.LU.64 R26, [R1+0x238] ;  /* 0x00023800011a7983 */ /* 0x000ee20000300a00 */
[----:B--2---:R-:W-:-:S02]  /*9620*/  IMAD.MOV.U32 R10, RZ, RZ, R22 ;  /* 0x000000ffff0a7224 */ /* 0x004fc400078e0016 */
[----:B------:R-:W-:Y:S01]  /*9630*/  IMAD.MOV.U32 R11, RZ, RZ, R23 ;  /* 0x000000ffff0b7224 */ /* 0x000fe200078e0017 */
[----:B---3--:R-:W-:Y:S04]  /*9640*/  STL.64 [R1+0xcc0], R26 ;  /* 0x000cc01a01007387 */ /* 0x008fe80000100a00 */
[----:B----4-:R0:W-:Y:S04]  /*9650*/  STL.64 [R1+0xcb8], R24 ;  /* 0x000cb81801007387 */ /* 0x0101e80000100a00 */
[----:B0-----:R-:W2:Y:S04]  /*9660*/  LDL.LU.64 R24, [R1+0x250] ;  /* 0x0002500001187983 */ /* 0x001ea80000300a00 */
[----:B------:R-:W2:Y:S04]  /*9670*/  LDL.LU.64 R26, [R1+0x258] ;  /* 0x00025800011a7983 */ /* 0x000ea80000300a00 */
[----:B------:R0:W-:Y:S04]  /*9680*/  STL.64 [R1+0x20], R20 ;  /* 0x0000201401007387 */ /* 0x0001e80000100a00 */
[----:B------:R-:W3:Y:S04]  /*9690*/  LDL.LU.64 R22, [R1+0xce8] ;  /* 0x000ce80001167983 */ /* 0x000ee80000300a00 */
[----:B0-----:R-:W3:Y:S02]  /*96a0*/  LDL.LU.64 R20, [R1+0xce0] ;  /* 0x000ce00001147983 */ /* 0x001ee40000300a00 */
[----:B---3--:R-:W-:-:S15]  /*96b0*/  HMMA.16816.F32.BF16 R12, R20, R4, R12 ;  /* 0x00000004140c723c */ /* 0x008fde000004180c */
[----:B------:R-:W-:-:S04]  /*96c0*/  NOP ;  /* 0x0000000000007918 */ /* 0x000fc80000000000 */
[----:B------:R-:W-:Y:S01]  /*96d0*/  IMAD.MOV.U32 R18, RZ, RZ, R14 ;  /* 0x000000ffff127224 */ /* 0x000fe200078e000e */
[----:B------:R0:W-:Y:S01]  /*96e0*/  STL.64 [R1+0x1b0], R12 ;  /* 0x0001b00c01007387 */ /* 0x0001e20000100a00 */
[----:B------:R-:W-:-:S03]  /*96f0*/  IMAD.MOV.U32 R19, RZ, RZ, R15 ;  /* 0x000000ffff137224 */ /* 0x000fc600078e000f */
[----:B------:R-:W3:Y:S04]  /*9700*/  LDL.LU.64 R14, [R1+0xcd8] ;  /* 0x000cd800010e7983 */ /* 0x000ee80000300a00 */
[----:B0-----:R-:W3:Y:S04]  /*9710*/  LDL.LU.64 R12, [R1+0xcd0] ;  /* 0x000cd000010c7983 */ /* 0x001ee80000300a00 */
[----:B------:R-:W-:Y:S04]  /*9720*/  STL [R1+0xb5c], R19 ;  /* 0x000b5c1301007387 */ /* 0x000fe80000100800 */
[----:B------:R-:W-:Y:S01]  /*9730*/  STL [R1+0xb58], R18 ;  /* 0x000b581201007387 */ /* 0x000fe20000100800 */
[----:B---3--:R-:W-:-:S15]  /*9740*/  HMMA.16816.F32.BF16 R12, R20, R16, R12 ;  /* 0x00000010140c723c */ /* 0x008fde000004180c */
[----:B------:R-:W-:-:S04]  /*9750*/  NOP ;  /* 0x0000000000007918 */ /* 0x000fc80000000000 */
[----:B------:R0:W-:Y:S04]  /*9760*/  STL.64 [R1+0x240], R12 ;  /* 0x0002400c01007387 */ /* 0x0001e80000100a00 */
[----:B------:R-:W-:Y:S04]  /*9770*/  STL.64 [R1+0x248], R14 ;  /* 0x0002480e01007387 */ /* 0x000fe80000100a00 */
[----:B0-----:R-:W2:Y:S04]  /*9780*/  LDL.LU.64 R12, [R1+0xcc8] ;  /* 0x000cc800010c7983 */ /* 0x001ea80000300a00 */
[----:B------:R0:W-:Y:S04]  /*9790*/  STL.64 [R1+0xca0], R16 ;  /* 0x000ca01001007387 */ /* 0x0001e80000100a00 */
[----:B0-----:R-:W3:Y:S04]  /*97a0*/  LDL.LU.64 R16, [R1+0x220] ;  /* 0x0002200001107983 */ /* 0x001ee80000300a00 */
[----:B------:R-:W3:Y:S01]  /*97b0*/  LDL.LU.64 R18, [R1+0x228] ;  /* 0x0002280001127983 */ /* 0x000ee20000300a00 */
[----:B--2---:R-:W-:-:S15]  /*97c0*/  HMMA.16816.F32.BF16 R24, R20, R12, R24 ;  /* 0x0000000c1418723c */ /* 0x004fde0000041818 */
[----:B------:R-:W-:-:S04]  /*97d0*/  NOP ;  /* 0x0000000000007918 */ /* 0x000fc80000000000 */
[----:B------:R-:W-:Y:S04]  /*97e0*/  STL.64 [R1+0x250], R24 ;  /* 0x0002501801007387 */ /* 0x000fe80000100a00 */
[----:B------:R0:W-:Y:S04]  /*97f0*/  STL.64 [R1+0x258], R26 ;  /* 0x0002581a01007387 */ /* 0x0001e80000100a00 */
[----:B0-----:R-:W2:Y:S04]  /*9800*/  LDL.LU.64 R26, [R1+0xcc0] ;  /* 0x000cc000011a7983 */ /* 0x001ea80000300a00 */
[----:B------:R-:W2:Y:S02]  /*9810*/  LDL.LU.64 R24, [R1+0xcb8] ;  /* 0x000cb80001187983 */ /* 0x000ea40000300a00 */
[----:B--2---:R-:W-:Y:S02]  /*9820*/  HMMA.16816.F32.BF16 R20, R20, R8, R24 ;  /* 0x000000081414723c */ /* 0x004fe40000041818 */
[----:B------:R-:W3:Y:S04]  /*9830*/  LDL.LU.64 R26, [R1+0xcb0] ;  /* 0x000cb000011a7983 */ /* 0x000ee80000300a00 */
[----:B------:R-:W3:Y:S04]  /*9840*/  LDL.LU.64 R24, [R1+0xca8] ;  /* 0x000ca80001187983 */ /* 0x000ee80000300a00 */
[----:B------:R-:W-:Y:S04]  /*9850*/  STL.64 [R1+0xc98], R10 ;  /* 0x000c980a01007387 */ /* 0x000fe80000100a00 */
[----:B------:R0:W-:Y:S05]  /*9860*/  STL.64 [R1+0xc90], R8 ;  /* 0x000c900801007387 */ /* 0x0001ea0000100a00 */
[----:B------:R-:W-:Y:S04]  /*9870*/  STL.64 [R1+0x230], R20 ;  /* 0x0002301401007387 */ /* 0x000fe80000100a00 */
[----:B------:R-:W-:Y:S04]  /*9880*/  STL.64 [R1+0x238], R22 ;  /* 0x0002381601007387 */ /* 0x000fe80000100a00 */
[----:B------:R-:W1:Y:S04]  /*9890*/  LDSM.16.MT88.4 R20, [R3+UR8+0x100] ;  /* 0x000100080314783b */ /* 0x000e680008004200 */
[----:B0-----:R-:W2:Y:S04]  /*98a0*/  LDL.LU.64 R8, [R1+0x200] ;  /* 0x0002000001087983 */ /* 0x001ea80000300a00 */
[----:B------:R-:W2:Y:S04]  /*98b0*/  LDL.LU.64 R10, [R1+0x208] ;  /* 0x00020800010a7983 */ /* 0x000ea80000300a00 */
[----:B-1----:R-:W-:Y:S04]  /*98c0*/  STL.64 [R1+0xbd0], R22 ;  /* 0x000bd01601007387 */ /* 0x002fe80000100a00 */
[----:B------:R0:W-:Y:S04]  /*98d0*/  STL.64 [R1+0xbc8], R20 ;  /* 0x000bc81401007387 */ /* 0x0001e80000100a00 */
[----:B0-----:R-:W4:Y:S04]  /*98e0*/  LDL.LU.64 R20, [R1+0x210] ;  /* 0x0002100001147983 */ /* 0x001f280000300a00 */
[----:B------:R-:W4:Y:S04]  /*98f0*/  LDL.LU.64 R22, [R1+0x218] ;  /* 0x0002180001167983 */ /* 0x000f280000300a00 */
[----:B------:R0:W-:Y:S01]  /*9900*/  STL.64 [R1+0xc88], R4 ;  /* 0x000c880401007387 */ /* 0x0001e20000100a00 */
[----:B---3--:R-:W-:Y:S03]  /*9910*/  HMMA.16816.F32.BF16 R16, R24, R4, R16 ;  /* 0x000000041810723c */ /* 0x008fe60000041810 */
[----:B0-----:R-:W3:-:S15]  /*9920*/  LDL.LU.64 R4, [R1+0x1f0] ;  /* 0x0001f00001047983 */ /* 0x001ede0000300a00 */
[----:B------:R-:W-:Y:S01]  /*9930*/  NOP ;  /* 0x0000000000007918 */ /* 0x000fe20000000000 */
[----:B------:R-:W-:Y:S04]  /*9940*/  STL.64 [R1+0x220], R16 ;  /* 0x0002201001007387 */ /* 0x000fe80000100a00 */
[----:B------:R-:W-:Y:S04]  /*9950*/  STL.64 [R1+0x228], R18 ;  /* 0x0002281201007387 */ /* 0x000fe80000100a00 */
[----:B------:R-:W0:Y:S04]  /*9960*/  LDSM.16.MT88.4 R16, [R28+UR8+0x180] ;  /* 0x000180081c10783b */ /* 0x000e280008004200 */
[----:B------:R-:W3:Y:S04]  /*9970*/  LDL.LU.64 R6, [R1+0x1f8] ;  /* 0x0001f80001067983 */ /* 0x000ee80000300a00 */
[----:B0-----:R0:W-:Y:S04]  /*9980*/  STL.64 [R1], R16 ;  /* 0x0000001001007387 */ /* 0x0011e80000100a00 */
[----:B------:R-:W-:Y:S04]  /*9990*/  STL [R1+0x8], R18 ;  /* 0x0000081201007387 */ /* 0x000fe80000100800 */
[----:B0-----:R-:W4:Y:S01]  /*99a0*/  LDL.LU.64 R16, [R1+0xca0] ;  /* 0x000ca00001107983 */ /* 0x001f220000300a00 */
[----:B--2---:R-:W-:-:S15]  /*99b0*/  HMMA.16816.F32.BF16 R8, R24, R12, R8 ;  /* 0x0000000c1808723c */ /* 0x004fde0000041808 */
[----:B------:R-:W-:-:S04]  /*99c0*/  NOP ;  /* 0x0000000000007918 */ /* 0x000fc80000000000 */
[----:B------:R-:W-:Y:S02]  /*99d0*/  IMAD.MOV.U32 R15, RZ, RZ, R10 ;  /* 0x000000ffff0f7224 */ /* 0x000fe400078e000a */
[----:B------:R-:W-:Y:S01]  /*99e0*/  IMAD.MOV.U32 R14, RZ, RZ, R9 ;  /* 0x000000ffff0e7224 */ /* 0x000fe200078e0009 */
[----:B----4-:R-:W-:-:S15]  /*99f0*/  HMMA.16816.F32.BF16 R20, R24, R16, R20 ;  /* 0x000000101814723c */ /* 0x010fde0000041814 */
[----:B------:R-:W-:-:S04]  /*9a00*/  NOP ;  /* 0x0000000000007918 */ /* 0x000fc80000000000 */
[----:B------:R-:W-:Y:S01]  /*9a10*/  IMAD.MOV.U32 R2, RZ, RZ, R23 ;  /* 0x000000ffff027224 */ /* 0x000fe200078e0017 */
[----:B------:R0:W-:Y:S01]  /*9a20*/  STL.64 [R1+0x210], R20 ;  /* 0x0002101401007387 */ /* 0x0001e20000100a00 */
[----:B------:R-:W-:-:S03]  /*9a30*/  IMAD.MOV.U32 R29, RZ, RZ, R22 ;  /* 0x000000ffff1d7224 */ /* 0x000fc600078e0016 */
[----:B0-----:R-:W2:Y:S04]  /*9a40*/  LDL.LU.64 R20, [R1+0x1e0] ;  /* 0x0001e00001147983 */ /* 0x001ea80000300a00 */
[----:B------:R-:W2:Y:S04]  /*9a50*/  LDL.LU.64 R22, [R1+0x1e8] ;  /* 0x0001e80001167983 */ /* 0x000ea80000300a00 */
[----:B------:R-:W-:Y:S04]  /*9a60*/  STL [R1+0xab4], R2 ;  /* 0x000ab40201007387 */ /* 0x000fe80000100800 */
[----:B------:R-:W-:Y:S04]  /*9a70*/  STL [R1+0xab0], R29 ;  /* 0x000ab01d01007387 */ /* 0x000fe80000100800 */
[----:B------:R-:W-:Y:S04]  /*9a80*/  STL [R1+0x200], R8 ;  /* 0x0002000801007387 */ /* 0x000fe80000100800 */
[----:B------:R0:W-:Y:S04]  /*9a90*/  STL [R1+0x20c], R11 ;  /* 0x00020c0b01007387 */ /* 0x0001e80000100800 */
[----:B0-----:R-:W4:Y:S04]  /*9aa0*/  LDL.LU.64 R10, [R1+0xc98] ;  /* 0x000c9800010a7983 */ /* 0x001f280000300a00 */
[----:B------:R-:W3:Y:S04]  /*9ab0*/  LDL.LU.64 R8, [R1+0xc90] ;  /* 0x000c900001087983 */ /* 0x000ee80000300a00 */
[----:B------:R-:W-:Y:S04]  /*9ac0*/  STL [R1+0xabc], R15 ;  /* 0x000abc0f01007387 */ /* 0x000fe80000100800 */
[----:B------:R-:W-:Y:S01]  /*9ad0*/  STL [R1+0xab8], R14 ;  /* 0x000ab80e01007387 */ /* 0x000fe20000100800 */
[----:B---3--:R-:W-:Y:S03]  /*9ae0*/  HMMA.16816.F32.BF16 R24, R24, R8, R4 ;  /* 0x000000081818723c */ /* 0x008fe60000041804 */
[----:B------:R-:W2:-:S15]  /*9af0*/  LDL.LU.64 R4, [R1+0xc88] ;  /* 0x000c880001047983 */ /* 0x000e9e0000300a00 */
[----:B------:R-:W-:Y:S01]  /*9b00*/  NOP ;  /* 0x0000000000007918 */ /* 0x000fe20000000000 */
[----:B------:R-:W-:Y:S01]  /*9b10*/  IMAD.MOV.U32 R2, RZ, RZ, R26 ;  /* 0x000000ffff027224 */ /* 0x000fe200078e001a */
[----:B------:R0:W-:Y:S01]  /*9b20*/  STL.64 [R1+0x1f0], R24 ;  /* 0x0001f01801007387 */ /* 0x0001e20000100a00 */
[----:B------:R-:W-:-:S03]  /*9b30*/  IMAD.MOV.U32 R29, RZ, RZ, R27 ;  /* 0x000000ffff1d7224 */ /* 0x000fc600078e001b */
[----:B------:R-:W2:Y:S04]  /*9b40*/  LDL.LU.64 R26, [R1+0xc80] ;  /* 0x000c8000011a7983 */ /* 0x000ea80000300a00 */
[----:B0-----:R-:W2:Y:S04]  /*9b50*/  LDL.LU.64 R24, [R1+0xc78] ;  /* 0x000c780001187983 */ /* 0x001ea80000300a00 */
[----:B----4-:R-:W-:Y:S04]  /*9b60*/  STL.64 [R1+0xc70], R10 ;  /* 0x000c700a01007387 */ /* 0x010fe80000100a00 */
[----:B------:R-:W-:Y:S04]  /*9b70*/  STL.64 [R1+0xc68], R8 ;  /* 0x000c680801007387 */ /* 0x000fe80000100a00 */
[----:B------:R-:W0:Y:S04]  /*9b80*/  LDSM.16.MT88.4 R8, [R3+UR8+0x180] ;  /* 0x000180080308783b */ /* 0x000e280008004200 */
[----:B------:R-:W-:Y:S04]  /*9b90*/  STL [R1+0xac4], R29 ;  /* 0x000ac41d01007387 */ /* 0x000fe80000100800 */
[----:B------:R-:W-:Y:S01]  /*9ba0*/  STL [R1+0xac0], R2 ;  /* 0x000ac00201007387 */ /* 0x000fe20000100800 */
[----:B------:R-:W-:-:S02]  /*9bb0*/  IMAD.MOV.U32 R0, RZ, RZ, R19 ;  /* 0x000000ffff007224 */ /* 0x000fc400078e0013 */
[----:B0-----:R-:W-:Y:S02]  /*9bc0*/  IMAD.MOV.U32 R6, RZ, RZ, R10 ;  /* 0x000000ffff067224 */ /* 0x001fe400078e000a */
[----:B------:R-:W-:Y:S02]  /*9bd0*/  IMAD.MOV.U32 R7, RZ, RZ, R11 ;  /* 0x000000ffff077224 */ /* 0x000fe400078e000b */
[----:B------:R-:W-:Y:S02]  /*9be0*/  IMAD.MOV.U32 R19, RZ, RZ, R8 ;  /* 0x000000ffff137224 */ /* 0x000fe400078e0008 */
[----:B------:R-:W-:Y:S01]  /*9bf0*/  IMAD.MOV.U32 R18, RZ, RZ, R9 ;  /* 0x000000ffff127224 */ /* 0x000fe200078e0009 */
[----:B--2---:R-:W-:-:S15]  /*9c00*/  HMMA.16816.F32.BF16 R20, R24, R4, R20 ;  /* 0x000000041814723c */ /* 0x004fde0000041814 */
        /* <DEDUP_REMOVED lines=8> */
[----:B------:R-:W3:Y:S04]  /*9c90*/  LDL.LU.64 R10, [R1+0xc70] ;  /* 0x000c7000010a7983 */ /* 0x000ee80000300a00 */
[----:B------:R-:W4:Y:S04]  /*9ca0*/  LDL.LU.64 R8, [R1+0xc68] ;  /* 0x000c680001087983 */ /* 0x000f280000300a00 */
[----:B------:R-:W-:Y:S04]  /*9cb0*/  STL.64 [R1+0xc58], R6 ;  /* 0x000c580601007387 */ /* 0x000fe80000100a00 */
[----:B------:R0:W-:Y:S04]  /*9cc0*/  STL.64 [R1+0xc50], R4 ;  /* 0x000c500401007387 */ /* 0x0001e80000100a00 */
[----:B0-----:R-:W2:Y:S04]  /*9cd0*/  LDL.LU.64 R4, [R1+0x1d0] ;  /* 0x0001d00001047983 */ /* 0x001ea80000300a00 */
[----:B------:R-:W2:Y:S02]  /*9ce0*/  LDL.LU.64 R6, [R1+0x1d8] ;  /* 0x0001d80001067983 */ /* 0x000ea40000300a00 */
[----:B--2---:R-:W-:-:S15]  /*9cf0*/  HMMA.16816.F32.BF16 R4, R24, R16, R4 ;  /* 0x000000101804723c */ /* 0x004fde0000041804 */
[----:B------:R-:W-:-:S04]  /*9d00*/  NOP ;  /* 0x0000000000007918 */ /* 0x000fc80000000000 */
[----:B------:R-:W-:Y:S02]  /*9d10*/  IMAD.MOV.U32 R14, RZ, RZ, R4 ;  /* 0x000000ffff0e7224 */ /* 0x000fe400078e0004 */
[----:B------:R-:W-:Y:S02]  /*9d20*/  IMAD.MOV.U32 R15, RZ, RZ, R5 ;  /* 0x000000ffff0f7224 */ /* 0x000fe400078e0005 */
[----:B------:R-:W-:Y:S01]  /*9d30*/  IMAD.MOV.U32 R29, RZ, RZ, R6 ;  /* 0x000000ffff1d7224 */ /* 0x000fe200078e0006 */
[----:B------:R-:W4:Y:S01]  /*9d40*/  LDL.LU.64 R4, [R1+0x1a0] ;  /* 0x0001a00001047983 */ /* 0x000f220000300a00 */
[----:B------:R-:W-:-:S03]  /*9d50*/  IMAD.MOV.U32 R2, RZ, RZ, R7 ;  /* 0x000000ffff027224 */ /* 0x000fc600078e0007 */
[----:B------:R-:W4:Y:S04]  /*9d60*/  LDL.LU.64 R6, [R1+0x1a8] ;  /* 0x0001a80001067983 */ /* 0x000f280000300a00 */
[----:B------:R-:W-:Y:S04]  /*9d70*/  STL.64 [R1+0xc38], R18 ;  /* 0x000c381201007387 */ /* 0x000fe80000100a00 */
[----:B------:R0:W-:Y:S02]  /*9d80*/  STL.64 [R1+0xc30], R16 ;  /* 0x000c301001007387 */ /* 0x0001e40000100a00 */
[----:B0-----:R-:W-:Y:S02]  /*9d90*/  HMMA.16816.F32.BF16 R16, R24, R12, R20 ;  /* 0x0000000c1810723c */ /* 0x001fe40000041814 */
[----:B------:R-:W-:Y:S04]  /*9da0*/  STL [R1+0xadc], R2 ;  /* 0x000adc0201007387 */ /* 0x000fe80000100800 */
[----:B------:R-:W-:Y:S04]  /*9db0*/  STL [R1+0xad8], R29 ;  /* 0x000ad81d01007387 */ /* 0x000fe80000100800 */
[----:B------:R-:W-:Y:S04]  /*9dc0*/  STL [R1+0xad4], R15 ;  /* 0x000ad40f01007387 */ /* 0x000fe80000100800 */
[----:B------:R-:W-:Y:S04]  /*9dd0*/  STL [R1+0xad0], R14 ;  /* 0x000ad00e01007387 */ /* 0x000fe80000100800 */
[----:B------:R-:W2:Y:S04]  /*9de0*/  LDL.LU R20, [R1+0x20] ;  /* 0x0000200001147983 */ /* 0x000ea80000300800 */
[----:B------:R0:W-:Y:S04]  /*9df0*/  STL.64 [R1+0x1c0], R16 ;  /* 0x0001c01001007387 */ /* 0x0001e80000100a00 */
[----:B------:R1:W-:Y:S04]  /*9e00*/  STL.64 [R1+0x1c8], R18 ;  /* 0x0001c81201007387 */ /* 0x0003e80000100a00 */
[----:B------:R-:W2:Y:S01]  /*9e10*/  LDL.LU R21, [R1+0x24] ;  /* 0x0000240001157983 */ /* 0x000ea20000300800 */
[----:B---3--:R-:W-:-:S02]  /*9e20*/  IMAD.MOV.U32 R22, RZ, RZ, R10 ;  /* 0x000000ffff167224 */ /* 0x008fc400078e000a */
[----:B------:R-:W-:Y:S01]  /*9e30*/  IMAD.MOV.U32 R23, RZ, RZ, R11 ;  /* 0x000000ffff177224 */ /* 0x000fe200078e000b */
[----:B------:R-:W3:Y:S04]  /*9e40*/  LDL.LU R10, [R1+0xc64] ;  /* 0x000c6400010a7983 */ /* 0x000ee80000300800 */
[----:B------:R-:W3:Y:S04]  /*9e50*/  LDL.LU R11, [R1+0xc60] ;  /* 0x000c6000010b7983 */ /* 0x000ee80000300800 */
[----:B0-----:R-:W3:Y:S04]  /*9e60*/  LDL.LU.64 R16, [R1+0x190] ;  /* 0x0001900001107983 */ /* 0x001ee80000300a00 */
[----:B-1----:R-:W3:Y:S04]  /*9e70*/  LDL.LU.64 R18, [R1+0x198] ;  /* 0x0001980001127983 */ /* 0x002ee80000300a00 */
[----:B------:R-:W-:Y:S04]  /*9e80*/  STL.64 [R1+0xc18], R22 ;  /* 0x000c181601007387 */ /* 0x000fe80000100a00 */
[----:B--2---:R0:W-:Y:S04]  /*9e90*/  STL.64 [R1+0xc10], R20 ;  /* 0x000c101401007387 */ /* 0x0041e80000100a00 */
[----:B0-----:R-:W2:Y:S04]  /*9ea0*/  LDL.LU.64 R20, [R1+0x170] ;  /* 0x0001700001147983 */ /* 0x001ea80000300a00 */
[----:B------:R-:W2:Y:S01]  /*9eb0*/  LDL.LU.64 R22, [R1+0x178] ;  /* 0x0001780001167983 */ /* 0x000ea20000300a00 */
[----:B----4-:R-:W-:-:S15]  /*9ec0*/  HMMA.16816.F32.BF16 R24, R24, R8, R4 ;  /* 0x000000081818723c */ /* 0x010fde0000041804 */
[----:B------:R-:W-:-:S04]  /*9ed0*/  NOP ;  /* 0x0000000000007918 */ /* 0x000fc80000000000 */
[----:B------:R-:W-:Y:S02]  /*9ee0*/  IMAD.MOV.U32 R15, RZ, RZ, R26 ;  /* 0x000000ffff0f7224 */ /* 0x000fe400078e001a */
[----:B------:R-:W-:Y:S02]  /*9ef0*/  IMAD.MOV.U32 R14, RZ, RZ, R27 ;  /* 0x000000ffff0e7224 */ /* 0x000fe400078e001b */
[----:B------:R-:W-:Y:S02]  /*9f00*/  IMAD.MOV.U32 R2, RZ, RZ, R24 ;  /* 0x000000ffff027224 */ /* 0x000fe400078e0018 */
[----:B------:R-:W-:Y:S01]  /*9f10*/  IMAD.MOV.U32 R29, RZ, RZ, R25 ;  /* 0x000000ffff1d7224 */ /* 0x000fe200078e0019 */
[----:B--2---:R-:W-:Y:S04]  /*9f20*/  STL.64 [R1+0xc28], R22 ;  /* 0x000c281601007387 */ /* 0x004fe80000100a00 */
[----:B------:R0:W-:Y:S04]  /*9f30*/  STL.64 [R1+0xc20], R20 ;  /* 0x000c201401007387 */ /* 0x0001e80000100a00 */
[----:B0-----:R-:W2:Y:S04]  /*9f40*/  LDL.LU.64 R20, [R1+0x180] ;  /* 0x0001800001147983 */ /* 0x001ea80000300a00 */
[----:B------:R-:W2:Y:S04]  /*9f50*/  LDL.LU.64 R22, [R1+0x188] ;  /* 0x0001880001167983 */ /* 0x000ea80000300a00 */
[----:B------:R-:W4:Y:S04]  /*9f60*/  LDL.LU.64 R6, [R1+0xc58] ;  /* 0x000c580001067983 */ /* 0x000f280000300a00 */
[----:B------:R-:W3:Y:S04]  /*9f70*/  LDL.LU.64 R4, [R1+0xc50] ;  /* 0x000c500001047983 */ /* 0x000ee80000300a00 */
[----:B------:R-:W3:Y:S04]  /*9f80*/  LDL.LU.64 R26, [R1+0xc48] ;  /* 0x000c4800011a7983 */ /* 0x000ee80000300a00 */
[----:B------:R-:W3:Y:S04]  /*9f90*/  LDL.LU.64 R24, [R1+0xc40] ;  /* 0x000c400001187983 */ /* 0x000ee80000300a00 */
[----:B------:R-:W-:Y:S04]  /*9fa0*/  STL [R1+0xaec], R14 ;  /* 0x000aec0e01007387 */ /* 0x000fe80000100800 */
[----:B------:R-:W-:Y:S04]  /*9fb0*/  STL [R1+0xae8], R15 ;  /* 0x000ae80f01007387 */ /* 0x000fe80000100800 */
[----:B------:R-:W-:Y:S04]  /*9fc0*/  STL [R1+0xae4], R29 ;  /* 0x000ae41d01007387 */ /* 0x000fe80000100800 */
[----:B------:R-:W-:Y:S01]  /*9fd0*/  STL [R1+0xae0], R2 ;  /* 0x000ae00201007387 */ /* 0x000fe20000100800 */
[----:B---3--:R-:W-:-:S15]  /*9fe0*/  HMMA.16816.F32.BF16 R16, R24, R4, R16 ;  /* 0x000000041810723c */ /* 0x008fde0000041810 */
[----:B------:R-:W-:-:S04]  /*9ff0*/  NOP ;  /* 0x0000000000007918 */ /* 0x000fc80000000000 */
[----:B------:R-:W-:Y:S04]  /*a000*/  STL.64 [R1+0x190], R16 ;  /* 0x0001901001007387 */ /* 0x000fe80000100a00 */
[----:B------:R0:W-:Y:S04]  /*a010*/  STL.64 [R1+0x198], R18 ;  /* 0x0001981201007387 */ /* 0x0001e80000100a00 */
[----:B0-----:R-:W3:Y:S04]  /*a020*/  LDL.LU.64 R18, [R1+0xc38] ;  /* 0x000c380001127983 */ /* 0x001ee80000300a00 */
[----:B------:R-:W2:Y:S02]  /*a030*/  LDL.LU.64 R16, [R1+0xc30] ;  /* 0x000c300001107983 */ /* 0x000ea40000300a00 */
[----:B--2---:R-:W-:-:S15]  /*a040*/  HMMA.16816.F32.BF16 R20, R24, R16, R20 ;  /* 0x000000101814723c */ /* 0x004fde0000041814 */
[----:B------:R-:W-:-:S04]  /*a050*/  NOP ;  /* 0x0000000000007918 */ /* 0x000fc80000000000 */
[----:B------:R-:W-:Y:S04]  /*a060*/  STL.64 [R1+0x180], R20 ;  /* 0x0001801401007387 */ /* 0x000fe80000100a00 */
[----:B------:R0:W-:Y:S04]  /*a070*/  STL.64 [R1+0x188], R22 ;  /* 0x0001881601007387 */ /* 0x0001e80000100a00 */
[----:B0-----:R-:W2:Y:S04]  /*a080*/  LDL.LU.64 R22, [R1+0xc28] ;  /* 0x000c280001167983 */ /* 0x001ea80000300a00 */
[----:B------:R-:W2:Y:S04]  /*a090*/  LDL.LU.64 R20, [R1+0xc20] ;  /* 0x000c200001147983 */ /* 0x000ea80000300a00 */
[----:B---3--:R-:W-:Y:S04]  /*a0a0*/  STL.64 [R1+0xc08], R18 ;  /* 0x000c081201007387 */ /* 0x008fe80000100a00 */
        /* <DEDUP_REMOVED lines=8> */
[----:B------:R-:W2:Y:S04]  /*a130*/  LDL.LU.64 R20, [R1+0xc10] ;  /* 0x000c100001147983 */ /* 0x000ea80000300a00 */
[----:B------:R3:W-:Y:S02]  /*a140*/  STL.64 [R1+0xbf8], R12 ;  /* 0x000bf80c01007387 */ /* 0x0007e40000100a00 */
[----:B---3--:R-:W-:Y:S02]  /*a150*/  HMMA.16816.F32.BF16 R12, R24, R8, R16 ;  /* 0x00000008180c723c */ /* 0x008fe40000041810 */
[----:B------:R-:W2:Y:S04]  /*a160*/  LDL.LU.64 R16, [R1+0x150] ;  /* 0x0001500001107983 */ /* 0x000ea80000300a00 */
[----:B------:R-:W2:-:S13]  /*a170*/  LDL.LU.64 R18, [R1+0x158] ;  /* 0x0001580001127983 */ /* 0x000e9a0000300a00 */
[----:B------:R0:W-:Y:S04]  /*a180*/  STL.64 [R1+0x160], R12 ;  /* 0x0001600c01007387 */ /* 0x0001e80000100a00 */
[----:B------:R1:W-:Y:S04]  /*a190*/  STL.64 [R1+0x168], R14 ;  /* 0x0001680e01007387 */ /* 0x0003e80000100a00 */
[----:B------:R-:W-:Y:S04]  /*a1a0*/  STL.64 [R1+0xbf0], R10 ;  /* 0x000bf00a01007387 */ /* 0x000fe80000100a00 */
[----:B------:R3:W-:Y:S04]  /*a1b0*/  STL.64 [R1+0xbe8], R8 ;  /* 0x000be80801007387 */ /* 0x0007e80000100a00 */
[----:B------:R-:W2:Y:S04]  /*a1c0*/  LDL.LU R24, [R1] ;  /* 0x0000000001187983 */ /* 0x000ea80000300800 */
[----:B------:R-:W2:Y:S04]  /*a1d0*/  LDL.LU R25, [R1+0x4] ;  /* 0x0000040001197983 */ /* 0x000ea80000300800 */
[----:B------:R-:W2:Y:S01]  /*a1e0*/  LDL.LU R26, [R1+0x8] ;  /* 0x00000800011a7983 */ /* 0x000ea20000300800 */
[----:B------:R-:W-:-:S03]  /*a1f0*/  IMAD.MOV.U32 R27, RZ, RZ, R0 ;  /* 0x000000ffff1b7224 */ /* 0x000fc600078e0000 */
[----:B0-----:R-:W4:Y:S04]  /*a200*/  LDL.LU.64 R12, [R1+0x140] ;  /* 0x00014000010c7983 */ /* 0x001f280000300a00 */
[----:B-1----:R-:W4:Y:S04]  /*a210*/  LDL.LU.64 R14, [R1+0x148] ;  /* 0x00014800010e7983 */ /* 0x002f280000300a00 */
[----:B---3--:R-:W3:Y:S04]  /*a220*/  LDL.LU.64 R8, [R1+0x130] ;  /* 0x0001300001087983 */ /* 0x008ee80000300a00 */
[----:B------:R-:W3:Y:S04]  /*a230*/  LDL.LU.64 R10, [R1+0x138] ;  /* 0x00013800010a7983 */ /* 0x000ee80000300a00 */
[----:B--2---:R-:W-:Y:S04]  /*a240*/  STL.64 [R1+0xb90], R26 ;  /* 0x000b901a01007387 */ /* 0x004fe80000100a00 */
[----:B------:R0:W-:Y:S04]  /*a250*/  STL.64 [R1+0xb88], R24 ;  /* 0x000b881801007387 */ /* 0x0001e80000100a00 */
[----:B0-----:R-:W2:Y:S04]  /*a260*/  LDL.LU.64 R24, [R1+0xe0] ;  /* 0x0000e00001187983 */ /* 0x001ea80000300a00 */
[----:B------:R-:W2:Y:S04]  /*a270*/  LDL.LU.64 R26, [R1+0xe8] ;  /* 0x0000e800011a7983 */ /* 0x000ea80000300a00 */
[----:B--2---:R-:W-:Y:S04]  /*a280*/  STL.64 [R1+0xba0], R26 ;  /* 0x000ba01a01007387 */ /* 0x004fe80000100a00 */
[----:B------:R0:W-:Y:S04]  /*a290*/  STL.64 [R1+0xb98], R24 ;  /* 0x000b981801007387 */ /* 0x0001e80000100a00 */
[----:B0-----:R-:W2:Y:S04]  /*a2a0*/  LDL.LU.64 R24, [R1+0xf0] ;  /* 0x0000f00001187983 */ /* 0x001ea80000300a00 */
[----:B------:R-:W2:Y:S04]  /*a2b0*/  LDL.LU.64 R26, [R1+0xf8] ;  /* 0x0000f800011a7983 */ /* 0x000ea80000300a00 */
[----:B--2---:R-:W-:Y:S04]  /*a2c0*/  STL.64 [R1+0xbb0], R26 ;  /* 0x000bb01a01007387 */ /* 0x004fe80000100a00 */
[----:B------:R0:W-:Y:S04]  /*a2d0*/  STL.64 [R1+0xba8], R24 ;  /* 0x000ba81801007387 */ /* 0x0001e80000100a00 */
[----:B0-----:R-:W2:Y:S04]  /*a2e0*/  LDL.LU.64 R24, [R1+0x100] ;  /* 0x0001000001187983 */ /* 0x001ea80000300a00 */
[----:B------:R-:W2:Y:S01]  /*a2f0*/  LDL.LU.64 R26, [R1+0x108] ;  /* 0x00010800011a7983 */ /* 0x000ea20000300a00 */
[C---:B------:R-:W-:Y:S03]  /*a300*/  HMMA.16816.F32.BF16 R16, R20.reuse, R4, R16 ;  /* 0x000000041410723c */ /* 0x040fe60000041810 */
        /* <DEDUP_REMOVED lines=8> */
[----:B------:R-:W-:Y:S04]  /*a390*/  STL.64 [R1+0x150], R16 ;  /* 0x0001501001007387 */ /* 0x000fe80000100a00 */
[----:B------:R-:W-:Y:S04]  /*a3a0*/  STL.64 [R1+0x158], R18 ;  /* 0x0001581201007387 */ /* 0x000fe80000100a00 */
[----:B------:R-:W0:Y:S04]  /*a3b0*/  LDSM.16.MT88.4 R16, [R28+UR8+0x2000] ;  /* 0x002000081c10783b */ /* 0x000e280008004200 */
[----:B0-----:R-:W-:Y:S04]  /*a3c0*/  STL.64 [R1+0x60], R16 ;  /* 0x0000601001007387 */ /* 0x001fe80000100a00 */
[----:B------:R0:W-:Y:S04]  /*a3d0*/  STL.64 [R1+0x68], R18 ;  /* 0x0000681201007387 */ /* 0x0001e80000100a00 */
[----:B0-----:R-:W2:Y:S04]  /*a3e0*/  LDL.LU.64 R18, [R1+0xc08] ;  /* 0x000c080001127983 */ /* 0x001ea80000300a00 */
[----:B------:R-:W4:Y:S02]  /*a3f0*/  LDL.LU.64 R16, [R1+0xc00] ;  /* 0x000c000001107983 */ /* 0x000f240000300a00 */
[----:B----4-:R-:W-:-:S15]  /*a400*/  HMMA.16816.F32.BF16 R12, R20, R16, R12 ;  /* 0x00000010140c723c */ /* 0x010fde000004180c */
[----:B------:R-:W-:-:S04]  /*a410*/  NOP ;  /* 0x0000000000007918 */ /* 0x000fc80000000000 */
[----:B------:R0:W-:Y:S04]  /*a420*/  STL.64 [R1+0x140], R12 ;  /* 0x0001400c01007387 */ /* 0x0001e80000100a00 */
[----:B------:R-:W-:Y:S04]  /*a430*/  STL.64 [R1+0x148], R14 ;  /* 0x0001480e01007387 */ /* 0x000fe80000100a00 */
[----:B0-----:R-:W3:Y:S02]  /*a440*/  LDL.LU.64 R12, [R1+0xbf8] ;  /* 0x000bf800010c7983 */ /* 0x001ee40000300a00 */
[----:B---3--:R-:W-:-:S15]  /*a450*/  HMMA.16816.F32.BF16 R8, R20, R12, R8 ;  /* 0x0000000c1408723c */ /* 0x008fde0000041808 */
[----:B------:R-:W-:-:S04]  /*a460*/  NOP ;  /* 0x0000000000007918 */ /* 0x000fc80000000000 */
[----:B------:R-:W-:Y:S04]  /*a470*/  STL.64 [R1+0x130], R8 ;  /* 0x0001300801007387 */ /* 0x000fe80000100a00 */
[----:B------:R0:W-:Y:S04]  /*a480*/  STL.64 [R1+0x138], R10 ;  /* 0x0001380a01007387 */ /* 0x0001e80000100a00 */
[----:B0-----:R-:W3:Y:S04]  /*a490*/  LDL.LU.64 R10, [R1+0xbf0] ;  /* 0x000bf000010a7983 */ /* 0x001ee80000300a00 */
[----:B------:R-:W2:Y:S02]  /*a4a0*/  LDL.LU.64 R8, [R1+0xbe8] ;  /* 0x000be80001087983 */ /* 0x000ea40000300a00 */
[----:B--2---:R-:W-:Y:S02]  /*a4b0*/  HMMA.16816.F32.BF16 R20, R20, R8, R24 ;  /* 0x000000081414723c */ /* 0x004fe40000041818 */
[----:B------:R-:W2:Y:S04]  /*a4c0*/  LDL.LU.64 R26, [R1+0xbe0] ;  /* 0x000be000011a7983 */ /* 0x000ea80000300a00 */
[----:B------:R-:W2:-:S13]  /*a4d0*/  LDL.LU.64 R24, [R1+0xbd8] ;  /* 0x000bd80001187983 */ /* 0x000e9a0000300a00 */
[----:B------:R-:W-:Y:S04]  /*a4e0*/  STL.64 [R1+0x120], R20 ;  /* 0x0001201401007387 */ /* 0x000fe80000100a00 */
[----:B------:R0:W-:Y:S04]  /*a4f0*/  STL.64 [R1+0x128], R22 ;  /* 0x0001281601007387 */ /* 0x0001e80000100a00 */
[----:B0-----:R-:W2:Y:S04]  /*a500*/  LDL.LU.64 R22, [R1+0xbd0] ;  /* 0x000bd00001167983 */ /* 0x001ea80000300a00 */
[----:B------:R-:W2:Y:S02]  /*a510*/  LDL.LU.64 R20, [R1+0xbc8] ;  /* 0x000bc80001147983 */ /* 0x000ea40000300a00 */
[----:B--2---:R-:W-:-:S15]  /*a520*/  HMMA.16816.F32.BF16 R24, R20, R4, R24 ;  /* 0x000000041418723c */ /* 0x004fde0000041818 */
[----:B------:R-:W-:-:S04]  /*a530*/  NOP ;  /* 0x0000000000007918 */ /* 0x000fc80000000000 */
        /* <DEDUP_REMOVED lines=9> */
[----:B------:R-:W2:Y:S04]  /*a5d0*/  LDL.LU.64 R24, [R1+0xba8] ;  /* 0x000ba80001187983 */ /* 0x000ea80000300a00 */
[----:B------:R-:W-:Y:S04]  /*a5e0*/  STL.64 [R1+0xb80], R18 ;  /* 0x000b801201007387 */ /* 0x000fe80000100a00 */
[----:B------:R0:W-:Y:S04]  /*a5f0*/  STL.64 [R1+0xb78], R16 ;  /* 0x000b781001007387 */ /* 0x0001e80000100a00 */
[----:B0-----:R-:W4:Y:S04]  /*a600*/  LDL.LU.64 R16, [R1+0xd0] ;  /* 0x0000d00001107983 */ /* 0x001f280000300a00 */
[----:B------:R-:W4:Y:S01]  /*a610*/  LDL.LU.64 R18, [R1+0xd8] ;  /* 0x0000d80001127983 */ /* 0x000f220000300a00 */
[----:B--2---:R-:W-:-:S15]  /*a620*/  HMMA.16816.F32.BF16 R24, R20, R12, R24 ;  /* 0x0000000c1418723c */ /* 0x004fde0000041818 */
[----:B------:R-:W-:-:S04]  /*a630*/  NOP ;  /* 0x0000000000007918 */ /* 0x000fc80000000000 */
[----:B------:R-:W-:Y:S04]  /*a640*/  STL.64 [R1+0xf0], R24 ;  /* 0x0000f01801007387 */ /* 0x000fe80000100a00 */
[----:B------:R0:W-:Y:S04]  /*a650*/  STL.64 [R1+0xf8], R26 ;  /* 0x0000f81a01007387 */ /* 0x0001e80000100a00 */
[----:B0-----:R-:W2:Y:S04]  /*a660*/  LDL.LU.64 R26, [R1+0xba0] ;  /* 0x000ba000011a7983 */ /* 0x001ea80000300a00 */
[----:B------:R-:W2:Y:S04]  /*a670*/  LDL.LU.64 R24, [R1+0xb98] ;  /* 0x000b980001187983 */ /* 0x000ea80000300a00 */
[----:B------:R0:W-:Y:S04]  /*a680*/  STL.64 [R1+0xb70], R12 ;  /* 0x000b700c01007387 */ /* 0x0001e80000100a00 */
[----:B0-----:R-:W4:Y:S04]  /*a690*/  LDL.LU.64 R12, [R1+0xc0] ;  /* 0x0000c000010c7983 */ /* 0x001f280000300a00 */
[----:B------:R-:W4:Y:S01]  /*a6a0*/  LDL.LU.64 R14, [R1+0xc8] ;  /* 0x0000c800010e7983 */ /* 0x000f220000300a00 */
[----:B--2---:R-:W-:Y:S03]  /*a6b0*/  HMMA.16816.F32.BF16 R20, R20, R8, R24 ;  /* 0x000000081414723c */ /* 0x004fe60000041818 */
[----:B------:R-:W4:Y:S04]  /*a6c0*/  LDL.LU.64 R26, [R1+0xb90] ;  /* 0x000b9000011a7983 */ /* 0x000f280000300a00 */
[----:B------:R-:W4:Y:S04]  /*a6d0*/  LDL.LU.64 R24, [R1+0xb88] ;  /* 0x000b880001187983 */ /* 0x000f280000300a00 */
[----:B---3--:R-:W-:Y:S04]  /*a6e0*/  STL.64 [R1+0xb68], R10 ;  /* 0x000b680a01007387 */ /* 0x008fe80000100a00 */
[----:B------:R0:W-:Y:S04]  /*a6f0*/  STL.64 [R1+0xb60], R8 ;  /* 0x000b600801007387 */ /* 0x0001e80000100a00 */
[----:B------:R1:W-:Y:S04]  /*a700*/  STL.64 [R1+0xe0], R20 ;  /* 0x0000e01401007387 */ /* 0x0003e80000100a00 */
[----:B------:R2:W-:Y:S04]  /*a710*/  STL.64 [R1+0xe8], R22 ;  /* 0x0000e81601007387 */ /* 0x0005e80000100a00 */
[----:B0-----:R-:W3:Y:S04]  /*a720*/  LDL.LU.64 R8, [R1+0xb0] ;  /* 0x0000b00001087983 */ /* 0x001ee80000300a00 */
[----:B------:R-:W3:Y:S04]  /*a730*/  LDL.LU.64 R10, [R1+0xb8] ;  /* 0x0000b800010a7983 */ /* 0x000ee80000300a00 */
[----:B-1----:R-:W3:Y:S04]  /*a740*/  LDL.LU.64 R20, [R1+0x40] ;  /* 0x0000400001147983 */ /* 0x002ee80000300a00 */
[----:B--2---:R-:W2:Y:S01]  /*a750*/  LDL.LU.64 R22, [R1+0x48] ;  /* 0x0000480001167983 */ /* 0x004ea20000300a00 */
[----:B----4-:R-:W-:-:S15]  /*a760*/  HMMA.16816.F32.BF16 R16, R24, R4, R16 ;  /* 0x000000041810723c */ /* 0x010fde0000041810 */
[----:B------:R-:W-:-:S04]  /*a770*/  NOP ;  /* 0x0000000000007918 */ /* 0x000fc80000000000 */
[----:B------:R-:W-:Y:S04]  /*a780*/  STL.64 [R1+0xd0], R16 ;  /* 0x0000d01001007387 */ /* 0x000fe80000100a00 */
[----:B------:R0:W-:Y:S04]  /*a790*/  STL.64 [R1+0xd8], R18 ;  /* 0x0000d81201007387 */ /* 0x0001e80000100a00 */
[----:B0-----:R-:W4:Y:S04]  /*a7a0*/  LDL.LU.64 R18, [R1+0xb80] ;  /* 0x000b800001127983 */ /* 0x001f280000300a00 */
[----:B------:R-:W2:Y:S02]  /*a7b0*/  LDL.LU.64 R16, [R1+0xb78] ;  /* 0x000b780001107983 */ /* 0x000ea40000300a00 */
[----:B--2---:R-:W-:-:S15]  /*a7c0*/  HMMA.16816.F32.BF16 R12, R24, R16, R12 ;  /* 0x00000010180c723c */ /* 0x004fde000004180c */
        /* <DEDUP_REMOVED lines=8> */
[----:B0-----:R-:W2:Y:S04]  /*a850*/  LDL.LU.64 R10, [R1+0xb68] ;  /* 0x000b6800010a7983 */ /* 0x001ea80000300a00 */
[----:B------:R-:W3:Y:S02]  /*a860*/  LDL.LU.64 R8, [R1+0xb60] ;  /* 0x000b600001087983 */ /* 0x000ee40000300a00 */
[----:B---3--:R-:W-:-:S15]  /*a870*/  HMMA.16816.F32.BF16 R20, R24, R8, R20 ;  /* 0x000000081814723c */ /* 0x008fde0000041814 */
[----:B------:R-:W-:-:S04]  /*a880*/  NOP ;  /* 0x0000000000007918 */ /* 0x000fc80000000000 */
[----:B------:R0:W-:Y:S04]  /*a890*/  STL.64 [R1+0xa0], R20 ;  /* 0x0000a01401007387 */ /* 0x0001e80000100a00 */
[----:B------:R1:W-:Y:S04]  /*a8a0*/  STL [R1+0xa8], R22 ;  /* 0x0000a81601007387 */ /* 0x0003e80000100800 */
[----:B------:R-:W3:Y:S01]  /*a8b0*/  LDL.LU.64 R24, [R1+0x90] ;  /* 0x0000900001187983 */ /* 0x000ee20000300a00 */
[----:B------:R-:W-:-:S03]  /*a8c0*/  IMAD.MOV.U32 R0, RZ, RZ, R23 ;  /* 0x000000ffff007224 */ /* 0x000fc600078e0017 */
[----:B------:R-:W3:Y:S04]  /*a8d0*/  LDL.LU.64 R26, [R1+0x98] ;  /* 0x00009800011a7983 */ /* 0x000ee80000300a00 */
[----:B--2---:R-:W-:Y:S04]  /*a8e0*/  STL.64 [R1+0xb30], R10 ;  /* 0x000b300a01007387 */ /* 0x004fe80000100a00 */
[----:B------:R-:W-:Y:S04]  /*a8f0*/  STL.64 [R1+0xb28], R8 ;  /* 0x000b280801007387 */ /* 0x000fe80000100a00 */
[----:B0-----:R-:W2:Y:S04]  /*a900*/  LDL.LU.64 R20, [R1+0x60] ;  /* 0x0000600001147983 */ /* 0x001ea80000300a00 */
[----:B-1----:R-:W2:Y:S04]  /*a910*/  LDL.LU.64 R22, [R1+0x68] ;  /* 0x0000680001167983 */ /* 0x002ea80000300a00 */
[----:B------:R-:W0:Y:S02]  /*a920*/  LDSM.16.MT88.4 R8, [R3+UR8+0x2000] ;  /* 0x002000080308783b */ /* 0x000e240008004200 */
[----:B0-----:R-:W-:-:S02]  /*a930*/  IMAD.MOV.U32 R14, RZ, RZ, R8 ;  /* 0x000000ffff0e7224 */ /* 0x001fc400078e0008 */
[----:B------:R-:W-:Y:S02]  /*a940*/  IMAD.MOV.U32 R15, RZ, RZ, R9 ;  /* 0x000000ffff0f7224 */ /* 0x000fe400078e0009 */
[----:B------:R-:W-:Y:S02]  /*a950*/  IMAD.MOV.U32 R29, RZ, RZ, R10 ;  /* 0x000000ffff1d7224 */ /* 0x000fe400078e000a */
[----:B------:R-:W-:Y:S02]  /*a960*/  IMAD.MOV.U32 R2, RZ, RZ, R11 ;  /* 0x000000ffff027224 */ /* 0x000fe400078e000b */
[----:B------:R-:W0:Y:S04]  /*a970*/  LDSM.16.MT88.4 R8, [R28+UR8+0x2080] ;  /* 0x002080081c08783b */ /* 0x000e280008004200 */
[----:B--2---:R1:W-:Y:S04]  /*a980*/  STL.64 [R1+0xb18], R22 ;  /* 0x000b181601007387 */ /* 0x0043e80000100a00 */
[----:B------:R4:W-:Y:S01]  /*a990*/  STL.64 [R1+0xb10], R20 ;  /* 0x000b101401007387 */ /* 0x0009e20000100a00 */
[----:B-1----:R-:W-:-:S02]  /*a9a0*/  IMAD.MOV.U32 R22, RZ, RZ, R6 ;  /* 0x000000ffff167224 */ /* 0x002fc400078e0006 */
[----:B----4-:R-:W-:Y:S02]  /*a9b0*/  IMAD.MOV.U32 R20, RZ, RZ, R19 ;  /* 0x000000ffff147224 */ /* 0x010fe400078e0013 */
[----:B------:R-:W2:Y:S01]  /*a9c0*/  LDL.LU R19, [R1+0xb5c] ;  /* 0x000b5c0001137983 */ /* 0x000ea20000300800 */
[----:B------:R-:W-:Y:S02]  /*a9d0*/  IMAD.MOV.U32 R21, RZ, RZ, R18 ;  /* 0x000000ffff157224 */ /* 0x000fe400078e0012 */
[----:B------:R-:W-:Y:S01]  /*a9e0*/  IMAD.MOV.U32 R23, RZ, RZ, R7 ;  /* 0x000000ffff177224 */ /* 0x000fe200078e0007 */
[----:B------:R-:W4:Y:S04]  /*a9f0*/  LDL.LU R18, [R1+0xb58] ;  /* 0x000b580001127983 */ /* 0x000f280000300800 */
[----:B------:R-:W2:Y:S04]  /*aa00*/  LDL.LU R6, [R1+0xb54] ;  /* 0x000b540001067983 */ /* 0x000ea80000300800 */
[----:B------:R-:W2:Y:S04]  /*aa10*/  LDL.LU R7, [R1+0xb50] ;  /* 0x000b500001077983 */ /* 0x000ea80000300800 */
[----:B------:R-:W-:Y:S04]  /*aa20*/  STL [R1+0x910], R0 ;  /* 0x0009100001007387 */ /* 0x000fe80000100800 */
[----:B------:R-:W-:Y:S04]  /*aa30*/  STL [R1+0xafc], R2 ;  /* 0x000afc0201007387 */ /* 0x000fe80000100800 */
[----:B------:R-:W-:Y:S04]  /*aa40*/  STL [R1+0xaf8], R29 ;  /* 0x000af81d01007387 */ /* 0x000fe80000100800 */
[----:B------:R-:W-:Y:S04]  /*aa50*/  STL [R1+0xaf4], R15 ;  /* 0x000af40f01007387 */ /* 0x000fe80000100800 */
[----:B------:R-:W-:Y:S04]  /*aa60*/  STL [R1+0xaf0], R14 ;  /* 0x000af00e01007387 */ /* 0x000fe80000100800 */
[----:B0-----:R-:W-:Y:S04]  /*aa70*/  STL.64 [R1+0x40], R8 ;  /* 0x0000400801007387 */ /* 0x001fe80000100a00 */
[----:B------:R3:W-:Y:S02]  /*aa80*/  STL.64 [R1+0x48], R10 ;  /* 0x0000480a01007387 */ /* 0x0007e40000100a00 */
[----:B---3--:R-:W-:Y:S02]  /*aa90*/  HMMA.16816.F32.BF16 R8, R20, R4, R24 ;  /* 0x000000041408723c */ /* 0x008fe40000041818 */
[----:B------:R-:W0:-:S15]  /*aaa0*/  LDSM.16.MT88.4 R24, [R3+UR8+0x2080] ;  /* 0x002080080318783b */ /* 0x000e1e0008004200 */
[----:B------:R-:W-:Y:S02]  /*aab0*/  NOP ;  /* 0x0000000000007918 */ /* 0x000fe40000000000 */
[----:B------:R1:W-:Y:S01]  /*aac0*/  STL.64 [R1+0x90], R8 ;  /* 0x0000900801007387 */ /* 0x0003e20000100a00 */
[----:B------:R-:W-:-:S03]  /*aad0*/  IMAD.MOV.U32 R0, RZ, RZ, R10 ;  /* 0x000000ffff007224 */ /* 0x000fc600078e000a */
[----:B------:R3:W-:Y:S04]  /*aae0*/  STL [R1+0x9c], R11 ;  /* 0x00009c0b01007387 */ /* 0x0007e80000100800 */
[----:B-1----:R-:W2:Y:S04]  /*aaf0*/  LDL.LU.64 R8, [R1+0x70] ;  /* 0x0000700001087983 */ /* 0x002ea80000300a00 */
[----:B---3--:R-:W3:Y:S01]  /*ab00*/  LDL.LU.64 R10, [R1+0x78] ;  /* 0x00007800010a7983 */ /* 0x008ee20000300a00 */
[----:B0-----:R-:W-:Y:S02]  /*ab10*/  IMAD.MOV.U32 R2, RZ, RZ, R24 ;  /* 0x000000ffff027224 */ /* 0x001fe400078e0018 */
[----:B------:R-:W-:-:S02]  /*ab20*/  IMAD.MOV.U32 R29, RZ, RZ, R25 ;  /* 0x000000ffff1d7224 */ /* 0x000fc400078e0019 */
[----:B------:R-:W-:Y:S02]  /*ab30*/  IMAD.MOV.U32 R15, RZ, RZ, R26 ;  /* 0x000000ffff0f7224 */ /* 0x000fe400078e001a */
[----:B------:R-:W-:Y:S01]  /*ab40*/  IMAD.MOV.U32 R14, RZ, RZ, R27 ;  /* 0x000000ffff0e7224 */ /* 0x000fe200078e001b */
[----:B---3--:R-:W-:Y:S04]  /*ab50*/  STL.64 [R1+0xb40], R10 ;  /* 0x000b400a01007387 */ /* 0x008fe80000100a00 */
[----:B--2---:R0:W-:Y:S04]  /*ab60*/  STL.64 [R1+0xb38], R8 ;  /* 0x000b380801007387 */ /* 0x0041e80000100a00 */
[----:B0-----:R-:W2:Y:S04]  /*ab70*/  LDL.LU.64 R8, [R1+0x80] ;  /* 0x0000800001087983 */ /* 0x001ea80000300a00 */
[----:B------:R-:W2:Y:S04]  /*ab80*/  LDL.LU.64 R10, [R1+0x88] ;  /* 0x00008800010a7983 */ /* 0x000ea80000300a00 */
[----:B------:R0:W-:Y:S04]  /*ab90*/  STL.64 [R1+0xb20], R6 ;  /* 0x000b200601007387 */ /* 0x0001e80000100a00 */
[----:B------:R-:W3:Y:S04]  /*aba0*/  LDL.LU.64 R4, [R1+0x260] ;  /* 0x0002600001047983 */ /* 0x000ee80000300a00 */
[----:B0-----:R-:W3:Y:S04]  /*abb0*/  LDL.LU.64 R6, [R1+0x268] ;  /* 0x0002680001067983 */ /* 0x001ee80000300a00 */
[----:B------:R0:W-:Y:S04]  /*abc0*/  STL [R1+0x914], R0 ;  /* 0x0009140001007387 */ /* 0x0001e80000100800 */
[----:B------:R-:W3:Y:S04]  /*abd0*/  LDL.LU R24, [R1+0x240] ;  /* 0x0002400001187983 */ /* 0x000ee80000300800 */
[----:B------:R-:W3:Y:S04]  /*abe0*/  LDL.LU R25, [R1+0x244] ;  /* 0x0002440001197983 */ /* 0x000ee80000300800 */
[----:B------:R-:W3:Y:S04]  /*abf0*/  LDL.LU R26, [R1+0x248] ;  /* 0x00024800011a7983 */ /* 0x000ee80000300800 */
[----:B------:R-:W3:Y:S01]  /*ac00*/  LDL.LU R27, [R1+0x24c] ;  /* 0x00024c00011b7983 */ /* 0x000ee20000300800 */
[----:B--2---:R-:W-:-:S15]  /*ac10*/  HMMA.16816.F32.BF16 R8, R20, R16, R8 ;  /* 0x000000101408723c */ /* 0x004fde0000041808 */
[----:B------:R-:W-:-:S04]  /*ac20*/  NOP ;  /* 0x0000000000007918 */ /* 0x000fc80000000000 */
[----:B0-----:R-:W-:Y:S01]  /*ac30*/  IMAD.MOV.U32 R0, RZ, RZ, R9 ;  /* 0x000000ffff007224 */ /* 0x001fe200078e0009 */
[----:B---3--:R4:W-:Y:S04]  /*ac40*/  STL.64 [R1+0xb08], R26 ;  /* 0x000b081a01007387 */ /* 0x0089e80000100a00 */
[----:B------:R0:W-:Y:S01]  /*ac50*/  STL.64 [R1+0xb00], R24 ;  /* 0x000b001801007387 */ /* 0x0001e20000100a00 */
[----:B----4-:R-:W-:Y:S02]  /*ac60*/  IMAD.MOV.U32 R26, RZ, RZ, R18 ;  /* 0x000000ffff1a7224 */ /* 0x010fe400078e0012 */
[----:B------:R-:W-:Y:S01]  /*ac70*/  IMAD.MOV.U32 R27, RZ, RZ, R19 ;  /* 0x000000ffff1b7224 */ /* 0x000fe200078e0013 */
[----:B0-----:R-:W2:Y:S04]  /*ac80*/  LDL.LU R24, [R1+0x1b0] ;  /* 0x0001b00001187983 */ /* 0x001ea80000300800 */
[----:B------:R-:W2:Y:S04]  /*ac90*/  LDL.LU R25, [R1+0x1b4] ;  /* 0x0001b40001197983 */ /* 0x000ea80000300800 */
[----:B------:R-:W3:Y:S04]  /*aca0*/  LDL.LU R18, [R1+0xb4c] ;  /* 0x000b4c0001127983 */ /* 0x000ee80000300800 */
[----:B------:R-:W3:Y:S04]  /*acb0*/  LDL.LU R19, [R1+0xb48] ;  /* 0x000b480001137983 */ /* 0x000ee80000300800 */
[----:B------:R-:W-:Y:S04]  /*acc0*/  STL [R1+0x80], R8 ;  /* 0x0000800801007387 */ /* 0x000fe80000100800 */
[----:B------:R0:W-:Y:S04]  /*acd0*/  STL.64 [R1+0x88], R10 ;  /* 0x0000880a01007387 */ /* 0x0001e80000100a00 */
[----:B0-----:R-:W4:Y:S04]  /*ace0*/  LDL.LU.64 R10, [R1+0xb40] ;  /* 0x000b4000010a7983 */ /* 0x001f280000300a00 */
[----:B------:R-:W4:Y:S04]  /*acf0*/  LDL.LU.64 R8, [R1+0xb38] ;  /* 0x000b380001087983 */ /* 0x000f280000300a00 */
[----:B------:R-:W-:Y:S01]  /*ad00*/  STL [R1+0x918], R0 ;  /* 0x0009180001007387 */ /* 0x000fe20000100800 */
[----:B----4-:R-:W-:-:S15]  /*ad10*/  HMMA.16816.F32.BF16 R8, R20, R12, R8 ;  /* 0x0000000c1408723c */ /* 0x010fde0000041808 */
[----:B------:R-:W-:-:S04]  /*ad20*/  NOP ;  /* 0x0000000000007918 */ /* 0x000fc80000000000 */
[----:B------:R-:W-:Y:S04]  /*ad30*/  STL.64 [R1+0x70], R8 ;  /* 0x0000700801007387 */ /* 0x000fe80000100a00 */
[----:B------:R0:W-:Y:S04]  /*ad40*/  STL.64 [R1+0x78], R10 ;  /* 0x0000780a01007387 */ /* 0x0001e80000100a00 */
[----:B0-----:R-:W4:Y:S04]  /*ad50*/  LDL.LU.64 R10, [R1+0xb30] ;  /* 0x000b3000010a7983 */ /* 0x001f280000300a00 */
[----:B------:R-:W2:Y:S02]  /*ad60*/  LDL.LU.64 R8, [R1+0xb28] ;  /* 0x000b280001087983 */ /* 0x000ea40000300a00 */
[----:B--2---:R-:W-:Y:S02]  /*ad70*/  HMMA.16816.F32.BF16 R20, R20, R8, R4 ;  /* 0x000000081414723c */ /* 0x004fe40000041804 */
[----:B------:R-:W2:-:S15]  /*ad80*/  LDL.LU.64 R6, [R1+0xb20] ;  /* 0x000b200001067983 */ /* 0x000e9e0000300a00 */
[----:B------:R-:W-:Y:S02]  /*ad90*/  NOP ;  /* 0x0000000000007918 */ /* 0x000fe40000000000 */
[----:B------:R-:W-:Y:S01]  /*ada0*/  STL.64 [R1+0x50], R20 ;  /* 0x0000501401007387 */ /* 0x000fe20000100a00 */
[----:B------:R-:W-:-:S03]  /*adb0*/  IMAD.MOV.U32 R0, RZ, RZ, R23 ;  /* 0x000000ffff007224 */ /* 0x000fc600078e0017 */
[----:B------:R-:W-:Y:S04]  /*adc0*/  STL [R1+0x58], R22 ;  /* 0x0000581601007387 */ /* 0x000fe80000100800 */
[----:B------:R-:W0:Y:S02]  /*add0*/  LDSM.16.MT88.4 R20, [R28+UR8+0x2100] ;  /* 0x002100081c14783b */ /* 0x000e240008004200 */
[----:B0-----:R-:W-:Y:S02]  /*ade0*/  IMAD.MOV.U32 R5, RZ, RZ, R22 ;  /* 0x000000ffff057224 */ /* 0x001fe400078e0016 */
[----:B------:R-:W-:Y:S02]  /*adf0*/  IMAD.MOV.U32 R4, RZ, RZ, R23 ;  /* 0x000000ffff047224 */ /* 0x000fe400078e0017 */
[----:B------:R-:W-:Y:S01]  /*ae00*/  IMAD.MOV.U32 R9, RZ, RZ, R20 ;  /* 0x000000ffff097224 */ /* 0x000fe200078e0014 */
[----:B------:R-:W2:Y:S01]  /*ae10*/  LDL.LU.64 R22, [R1+0xb18] ;  /* 0x000b180001167983 */ /* 0x000ea20000300a00 */
[----:B------:R-:W-:-:S03]  /*ae20*/  IMAD.MOV.U32 R8, RZ, RZ, R21 ;  /* 0x000000ffff087224 */ /* 0x000fc600078e0015 */
[----:B------:R-:W2:Y:S02]  /*ae30*/  LDL.LU.64 R20, [R1+0xb10] ;  /* 0x000b100001147983 */ /* 0x000ea40000300a00 */
[----:B--2---:R-:W-:-:S15]  /*ae40*/  HMMA.16816.F32.BF16 R24, R20, R6, R24 ;  /* 0x000000061418723c */ /* 0x004fde0000041818 */
[----:B------:R-:W-:-:S04]  /*ae50*/  NOP ;  /* 0x0000000000007918 */ /* 0x000fc80000000000 */
[----:B------:R-:W-:Y:S04]  /*ae60*/  STL.64 [R1+0x1b0], R24 ;  /* 0x0001b01801007387 */ /* 0x000fe80000100a00 */
[----:B------:R0:W-:Y:S04]  /*ae70*/  STL.64 [R1+0x1b8], R26 ;  /* 0x0001b81a01007387 */ /* 0x0001e80000100a00 */
[----:B0-----:R-:W2:Y:S04]  /*ae80*/  LDL.LU.64 R26, [R1+0xb08] ;  /* 0x000b0800011a7983 */ /* 0x001ea80000300a00 */
[----:B------:R-:W2:Y:S01]  /*ae90*/  LDL.LU.64 R24, [R1+0xb00] ;  /* 0x000b000001187983 */ /* 0x000ea20000300a00 */
[----:B------:R-:W-:-:S02]  /*aea0*/  IMAD.MOV.U32 R17, RZ, RZ, R20 ;  /* 0x000000ffff117224 */ /* 0x000fc400078e0014 */
[----:B------:R-:W-:Y:S02]  /*aeb0*/  IMAD.MOV.U32 R16, RZ, RZ, R21 ;  /* 0x000000ffff107224 */ /* 0x000fe400078e0015 */
[----:B------:R-:W-:Y:S02]  /*aec0*/  IMAD.MOV.U32 R13, RZ, RZ, R22 ;  /* 0x000000ffff0d7224 */ /* 0x000fe400078e0016 */
[----:B------:R-:W-:Y:S02]  /*aed0*/  IMAD.MOV.U32 R12, RZ, RZ, R23 ;  /* 0x000000ffff0c7224 */ /* 0x000fe400078e0017 */
[----:B------:R-:W0:Y:S04]  /*aee0*/  LDSM.16.MT88.4 R20, [R3+UR8+0x2100] ;  /* 0x002100080314783b */ /* 0x000e280008004200 */
[----:B0-----:R0:W-:Y:S04]  /*aef0*/  STL.64 [R1+0x948], R22 ;  /* 0x0009481601007387 */ /* 0x0011e80000100a00 */
[----:B------:R1:W-:Y:S01]  /*af00*/  STL.64 [R1+0x940], R20 ;  /* 0x0009401401007387 */ /* 0x0003e20000100a00 */
[----:B0-----:R-:W-:-:S02]  /*af10*/  IMAD.MOV.U32 R22, RZ, RZ, R5 ;  /* 0x000000ffff167224 */ /* 0x001fc400078e0005 */
[----:B------:R-:W-:Y:S02]  /*af20*/  IMAD.MOV.U32 R23, RZ, RZ, R4 ;  /* 0x000000ffff177224 */ /* 0x000fe400078e0004 */
[----:B-1----:R-:W-:Y:S02]  /*af30*/  IMAD.MOV.U32 R20, RZ, RZ, R9 ;  /* 0x000000ffff147224 */ /* 0x002fe400078e0009 */
[----:B------:R-:W-:Y:S01]  /*af40*/  IMAD.MOV.U32 R21, RZ, RZ, R8 ;  /* 0x000000ffff157224 */ /* 0x000fe200078e0008 */
[----:B------:R-:W-:Y:S04]  /*af50*/  STL.64 [R1+0x998], R22 ;  /* 0x0009981601007387 */ /* 0x000fe80000100a00 */
[----:B------:R-:W-:Y:S04]  /*af60*/  STL.64 [R1+0x990], R20 ;  /* 0x0009901401007387 */ /* 0x000fe80000100a00 */
[----:B------:R-:W0:Y:S04]  /*af70*/  LDSM.16.MT88.4 R20, [R28+UR8+0x2180] ;  /* 0x002180081c14783b */ /* 0x000e280008004200 */
[----:B----4-:R-:W-:Y:S01]  /*af80*/  STL.64 [R1+0xaa0], R10 ;  /* 0x000aa00a01007387 */ /* 0x010fe20000100a00 */
[----:B0-----:R-:W-:-:S02]  /*af90*/  IMAD.MOV.U32 R9, RZ, RZ, R20 ;  /* 0x000000ffff097224 */ /* 0x001fc400078e0014 */
[----:B------:R-:W-:Y:S02]  /*afa0*/  IMAD.MOV.U32 R8, RZ, RZ, R21 ;  /* 0x000000ffff087224 */ /* 0x000fe400078e0015 */
[----:B------:R-:W-:Y:S02]  /*afb0*/  IMAD.MOV.U32 R5, RZ, RZ, R22 ;  /* 0x000000ffff057224 */ /* 0x000fe400078e0016 */
[----:B------:R-:W-:Y:S01]  /*afc0*/  IMAD.MOV.U32 R4, RZ, RZ, R23 ;  /* 0x000000ffff047224 */ /* 0x000fe200078e0017 */
[----:B------:R-:W-:Y:S04]  /*afd0*/  STL.64 [R1+0xa98], R8 ;  /* 0x000a980801007387 */ /* 0x000fe80000100a00 */
[----:B------:R0:W-:Y:S04]  /*afe0*/  STL.64 [R1+0xa80], R6 ;  /* 0x000a800601007387 */ /* 0x0001e80000100a00 */
[----:B------:R1:W-:Y:S01]  /*aff0*/  STL.64 [R1+0xa78], R4 ;  /* 0x000a780401007387 */ /* 0x0003e20000100a00 */
[----:B0-----:R-:W-:-:S02]  /*b000*/  IMAD.MOV.U32 R6, RZ, RZ, R13 ;  /* 0x000000ffff067224 */ /* 0x001fc400078e000d */
[----:B------:R-:W-:Y:S02]  /*b010*/  IMAD.MOV.U32 R7, RZ, RZ, R12 ;  /* 0x000000ffff077224 */ /* 0x000fe400078e000c */
[----:B-1----:R-:W-:Y:S02]  /*b020*/  IMAD.MOV.U32 R4, RZ, RZ, R17 ;  /* 0x000000ffff047224 */ /* 0x002fe400078e0011 */
[----:B------:R-:W-:Y:S01]  /*b030*/  IMAD.MOV.U32 R5, RZ, RZ, R16 ;  /* 0x000000ffff057224 */ /* 0x000fe200078e0010 */
[----:B---3--:R-:W-:Y:S06]  /*b040*/  STL.64 [R1+0xa70], R18 ;  /* 0x000a701201007387 */ /* 0x008fec0000100a00 */
[----:B--2---:R-:W-:Y:S01]  /*b050*/  HMMA.16816.F32.BF16 R8, R4, R18, R24 ;  /* 0x000000120408723c */ /* 0x004fe20000041818 */
[----:B------:R-:W0:-:S15]  /*b060*/  LDSM.16.MT88.4 R24, [R3+UR8+0x2180] ;  /* 0x002180080318783b */ /* 0x000e1e0008004200 */
[----:B------:R-:W-:-:S03]  /*b070*/  NOP ;  /* 0x0000000000007918 */ /* 0x000fc60000000000 */
[----:B------:R-:W-:Y:S04]  /*b080*/  STL.64 [R1+0x240], R8 ;  /* 0x0002400801007387 */ /* 0x000fe80000100a00 */
[----:B------:R-:W-:Y:S04]  /*b090*/  STL.64 [R1+0x248], R10 ;  /* 0x0002480a01007387 */ /* 0x000fe80000100a00 */
[----:B0-----:R-:W-:Y:S04]  /*b0a0*/  STL.64 [R1+0x8c8], R26 ;  /* 0x0008c81a01007387 */ /* 0x001fe80000100a00 */
[----:B------:R0:W-:Y:S04]  /*b0b0*/  STL.64 [R1+0x8c0], R24 ;  /* 0x0008c01801007387 */ /* 0x0001e80000100a00 */
[----:B0-----:R-:W2:Y:S04]  /*b0c0*/  LDL.LU R24, [R1+0x100] ;  /* 0x0001000001187983 */ /* 0x001ea80000300800 */
[----:B------:R-:W2:Y:S04]  /*b0d0*/  LDL.LU R25, [R1+0x104] ;  /* 0x0001040001197983 */ /* 0x000ea80000300800 */
[----:B------:R-:W3:Y:S04]  /*b0e0*/  LDL.LU R26, [R1+0x108] ;  /* 0x00010800011a7983 */ /* 0x000ee80000300800 */
[----:B------:R-:W3:Y:S01]  /*b0f0*/  LDL.LU R27, [R1+0x10c] ;  /* 0x00010c00011b7983 */ /* 0x000ee20000300800 */
[----:B------:R-:W-:-:S03]  /*b100*/  IMAD.MOV.U32 R20, RZ, RZ, R2 ;  /* 0x000000ffff147224 */ /* 0x000fc600078e0002 */
[----:B---3--:R-:W-:Y:S04]  /*b110*/  STL.64 [R1+0x938], R26 ;  /* 0x0009381a01007387 */ /* 0x008fe80000100a00 */
[----:B--2---:R0:W-:Y:S04]  /*b120*/  STL.64 [R1+0x930], R24 ;  /* 0x0009301801007387 */ /* 0x0041e80000100a00 */
[----:B0-----:R-:W2:Y:S04]  /*b130*/  LDL.LU R24, [R1+0x110] ;  /* 0x0001100001187983 */ /* 0x001ea80000300800 */
[----:B------:R-:W2:Y:S04]  /*b140*/  LDL.LU R25, [R1+0x114] ;  /* 0x0001140001197983 */ /* 0x000ea80000300800 */
[----:B------:R-:W3:Y:S04]  /*b150*/  LDL.LU R26, [R1+0x118] ;  /* 0x00011800011a7983 */ /* 0x000ee80000300800 */
[----:B------:R-:W3:Y:S01]  /*b160*/  LDL.LU R27, [R1+0x11c] ;  /* 0x00011c00011b7983 */ /* 0x000ee20000300800 */
[----:B------:R-:W-:-:S02]  /*b170*/  IMAD.MOV.U32 R22, RZ, RZ, R15 ;  /* 0x000000ffff167224 */ /* 0x000fc400078e000f */
[----:B------:R-:W-:Y:S01]  /*b180*/  IMAD.MOV.U32 R23, RZ, RZ, R14 ;  /* 0x000000ffff177224 */ /* 0x000fe200078e000e */
[----:B------:R-:W4:Y:S01]  /*b190*/  LDL.LU R2, [R1+0xafc] ;  /* 0x000afc0001027983 */ /* 0x000f220000300800 */
[----:B------:R-:W-:-:S03]  /*b1a0*/  IMAD.MOV.U32 R21, RZ, RZ, R29 ;  /* 0x000000ffff157224 */ /* 0x000fc600078e001d */
[----:B------:R-:W4:Y:S04]  /*b1b0*/  LDL.LU R29, [R1+0xaf8] ;  /* 0x000af800011d7983 */ /* 0x000f280000300800 */
[----:B------:R-:W4:Y:S04]  /*b1c0*/  LDL.LU R15, [R1+0xaf4] ;  /* 0x000af400010f7983 */ /* 0x000f280000300800 */
[----:B------:R-:W4:Y:S04]  /*b1d0*/  LDL.LU R14, [R1+0xaf0] ;  /* 0x000af000010e7983 */ /* 0x000f280000300800 */
[----:B------:R-:W-:Y:S04]  /*b1e0*/  STL.64 [R1+0x9e8], R22 ;  /* 0x0009e81601007387 */ /* 0x000fe80000100a00 */
[----:B------:R-:W-:Y:S04]  /*b1f0*/  STL.64 [R1+0x9e0], R20 ;  /* 0x0009e01401007387 */ /* 0x000fe80000100a00 */
[----:B---3--:R-:W-:Y:S04]  /*b200*/  STL.64 [R1+0x958], R26 ;  /* 0x0009581a01007387 */ /* 0x008fe80000100a00 */
[----:B--2---:R0:W-:Y:S04]  /*b210*/  STL.64 [R1+0x950], R24 ;  /* 0x0009501801007387 */ /* 0x0041e80000100a00 */
[----:B0-----:R-:W2:Y:S04]  /*b220*/  LDL.LU R24, [R1+0x120] ;  /* 0x0001200001187983 */ /* 0x001ea80000300800 */
[----:B------:R-:W2:Y:S04]  /*b230*/  LDL.LU R25, [R1+0x124] ;  /* 0x0001240001197983 */ /* 0x000ea80000300800 */
[----:B------:R-:W3:Y:S04]  /*b240*/  LDL.LU R26, [R1+0x128] ;  /* 0x00012800011a7983 */ /* 0x000ee80000300800 */
[----:B------:R-:W3:Y:S04]  /*b250*/  LDL.LU R27, [R1+0x12c] ;  /* 0x00012c00011b7983 */ /* 0x000ee80000300800 */
        /* <DEDUP_REMOVED lines=18> */
[----:B------:R-:W2:Y:S04]  /*b380*/  LDL.LU R20, [R1+0x40] ;  /* 0x0000400001147983 */ /* 0x000ea80000300800 */
[----:B------:R-:W2:Y:S04]  /*b390*/  LDL.LU R21, [R1+0x44] ;  /* 0x0000440001157983 */ /* 0x000ea80000300800 */
[----:B------:R-:W2:Y:S04]  /*b3a0*/  LDL.LU R22, [R1+0x48] ;  /* 0x0000480001167983 */ /* 0x000ea80000300800 */
[----:B------:R-:W2:Y:S04]  /*b3b0*/  LDL.LU R23, [R1+0x4c] ;  /* 0x00004c0001177983 */ /* 0x000ea80000300800 */
[----:B--2---:R-:W-:Y:S04]  /*b3c0*/  STL.64 [R1+0xa38], R22 ;  /* 0x000a381601007387 */ /* 0x004fe80000100a00 */
[----:B------:R-:W-:Y:S04]  /*b3d0*/  STL.64 [R1+0xa30], R20 ;  /* 0x000a301401007387 */ /* 0x000fe80000100a00 */
[----:B---3--:R-:W-:Y:S04]  /*b3e0*/  STL.64 [R1+0x9a8], R26 ;  /* 0x0009a81a01007387 */ /* 0x008fe80000100a00 */
[----:B------:R0:W-:Y:S04]  /*b3f0*/  STL.64 [R1+0x9a0], R24 ;  /* 0x0009a01801007387 */ /* 0x0001e80000100a00 */
        /* <DEDUP_REMOVED lines=9> */
[----:B------:R-:W3:Y:S01]  /*b490*/  LDL.LU R27, [R1+0x17c] ;  /* 0x00017c00011b7983 */ /* 0x000ee20000300800 */
[----:B----4-:R-:W-:-:S03]  /*b4a0*/  IMAD.MOV.U32 R20, RZ, RZ, R14 ;  /* 0x000000ffff147224 */ /* 0x010fc600078e000e */
        /* <DEDUP_REMOVED lines=21> */
[----:B---3--:R4:W-:Y:S04]  /*b600*/  STL.64 [R1+0x9f8], R26 ;  /* 0x0009f81a01007387 */ /* 0x0089e80000100a00 */
[----:B--2---:R0:W-:Y:S01]  /*b610*/  STL.64 [R1+0x9f0], R24 ;  /* 0x0009f01801007387 */ /* 0x0041e20000100a00 */
[----:B----4-:R-:W-:-:S02]  /*b620*/  IMAD.MOV.U32 R26, RZ, RZ, R15 ;  /* 0x000000ffff1a7224 */ /* 0x010fc400078e000f */
[----:B------:R-:W-:Y:S02]  /*b630*/  IMAD.MOV.U32 R27, RZ, RZ, R14 ;  /* 0x000000ffff1b7224 */ /* 0x000fe400078e000e */
[----:B0-----:R-:W-:Y:S02]  /*b640*/  IMAD.MOV.U32 R24, RZ, RZ, R2 ;  /* 0x000000ffff187224 */ /* 0x001fe400078e0002 */
[----:B------:R-:W2:Y:S01]  /*b650*/  LDL.LU R2, [R1+0xadc] ;  /* 0x000adc0001027983 */ /* 0x000ea20000300800 */
[----:B------:R-:W-:-:S03]  /*b660*/  IMAD.MOV.U32 R25, RZ, RZ, R29 ;  /* 0x000000ffff197224 */ /* 0x000fc600078e001d */
[----:B------:R-:W3:Y:S04]  /*b670*/  LDL.LU R29, [R1+0xad8] ;  /* 0x000ad800011d7983 */ /* 0x000ee80000300800 */
[----:B------:R-:W4:Y:S04]  /*b680*/  LDL.LU R15, [R1+0xad4] ;  /* 0x000ad400010f7983 */ /* 0x000f280000300800 */
[----:B------:R-:W2:Y:S04]  /*b690*/  LDL.LU R14, [R1+0xad0] ;  /* 0x000ad000010e7983 */ /* 0x000ea80000300800 */
[----:B------:R-:W-:Y:S04]  /*b6a0*/  STL.64 [R1+0xa08], R26 ;  /* 0x000a081a01007387 */ /* 0x000fe80000100a00 */
[----:B------:R0:W-:Y:S04]  /*b6b0*/  STL.64 [R1+0xa00], R24 ;  /* 0x000a001801007387 */ /* 0x0001e80000100a00 */
[----:B0-----:R-:W2:Y:S04]  /*b6c0*/  LDL.LU R24, [R1+0x1c0] ;  /* 0x0001c00001187983 */ /* 0x001ea80000300800 */
[----:B------:R-:W2:Y:S04]  /*b6d0*/  LDL.LU R25, [R1+0x1c4] ;  /* 0x0001c40001197983 */ /* 0x000ea80000300800 */
[----:B------:R-:W2:Y:S04]  /*b6e0*/  LDL.LU R26, [R1+0x1c8] ;  /* 0x0001c800011a7983 */ /* 0x000ea80000300800 */
[----:B------:R-:W2:Y:S04]  /*b6f0*/  LDL.LU R27, [R1+0x1cc] ;  /* 0x0001cc00011b7983 */ /* 0x000ea80000300800 */
[----:B------:R-:W3:Y:S04]  /*b700*/  LDL.LU R16, [R1+0x220] ;  /* 0x0002200001107983 */ /* 0x000ee80000300800 */
[----:B------:R-:W3:Y:S04]  /*b710*/  LDL.LU R17, [R1+0x224] ;  /* 0x0002240001117983 */ /* 0x000ee80000300800 */
[----:B------:R-:W3:Y:S04]  /*b720*/  LDL.LU R18, [R1+0x228] ;  /* 0x0002280001127983 */ /* 0x000ee80000300800 */
        /* <DEDUP_REMOVED lines=9> */
[----:B--2---:R3:W-:Y:S04]  /*b7c0*/  STL.64 [R1+0xa18], R26 ;  /* 0x000a181a01007387 */ /* 0x0047e80000100a00 */
[----:B------:R0:W-:Y:S01]  /*b7d0*/  STL.64 [R1+0xa10], R24 ;  /* 0x000a101801007387 */ /* 0x0001e20000100a00 */
[----:B---3--:R-:W-:-:S02]  /*b7e0*/  IMAD.MOV.U32 R26, RZ, RZ, R29 ;  /* 0x000000ffff1a7224 */ /* 0x008fc400078e001d */
[----:B------:R-:W-:Y:S02]  /*b7f0*/  IMAD.MOV.U32 R27, RZ, RZ, R2 ;  /* 0x000000ffff1b7224 */ /* 0x000fe400078e0002 */
[----:B0-----:R-:W-:Y:S02]  /*b800*/  IMAD.MOV.U32 R24, RZ, RZ, R14 ;  /* 0x000000ffff187224 */ /* 0x001fe400078e000e */
[----:B------:R-:W2:Y:S01]  /*b810*/  LDL.LU R14, [R1+0xacc] ;  /* 0x000acc00010e7983 */ /* 0x000ea20000300800 */
[----:B----4-:R-:W-:-:S03]  /*b820*/  IMAD.MOV.U32 R25, RZ, RZ, R15 ;  /* 0x000000ffff197224 */ /* 0x010fc600078e000f */
[----:B------:R-:W3:Y:S04]  /*b830*/  LDL.LU R15, [R1+0xac8] ;  /* 0x000ac800010f7983 */ /* 0x000ee80000300800 */
[----:B------:R-:W4:Y:S04]  /*b840*/  LDL.LU R29, [R1+0xac4] ;  /* 0x000ac400011d7983 */ /* 0x000f280000300800 */
[----:B------:R-:W4:Y:S04]  /*b850*/  LDL.LU R2, [R1+0xac0] ;  /* 0x000ac00001027983 */ /* 0x000f280000300800 */
[----:B------:R-:W-:Y:S04]  /*b860*/  STL.64 [R1+0xa28], R26 ;  /* 0x000a281a01007387 */ /* 0x000fe80000100a00 */
[----:B------:R0:W-:Y:S04]  /*b870*/  STL.64 [R1+0xa20], R24 ;  /* 0x000a201801007387 */ /* 0x0001e80000100a00 */
[----:B0-----:R-:W4:Y:S04]  /*b880*/  LDL.LU R24, [R1+0x1e0] ;  /* 0x0001e00001187983 */ /* 0x001f280000300800 */
[----:B------:R-:W4:Y:S01]  /*b890*/  LDL.LU R25, [R1+0x1e4] ;  /* 0x0001e40001197983 */ /* 0x000f220000300800 */
[----:B--2---:R-:W-:-:S02]  /*b8a0*/  IMAD.MOV.U32 R27, RZ, RZ, R14 ;  /* 0x000000ffff1b7224 */ /* 0x004fc400078e000e */
[----:B---3--:R-:W-:Y:S02]  /*b8b0*/  IMAD.MOV.U32 R26, RZ, RZ, R15 ;  /* 0x000000ffff1a7224 */ /* 0x008fe400078e000f */
[----:B------:R-:W2:Y:S04]  /*b8c0*/  LDL.LU R15, [R1+0xabc] ;  /* 0x000abc00010f7983 */ /* 0x000ea80000300800 */
[----:B------:R-:W3:Y:S04]  /*b8d0*/  LDL.LU R14, [R1+0xab8] ;  /* 0x000ab800010e7983 */ /* 0x000ee80000300800 */
[----:B------:R-:W-:Y:S04]  /*b8e0*/  STL.64 [R1+0xa48], R26 ;  /* 0x000a481a01007387 */ /* 0x000fe80000100a00 */
[----:B----4-:R0:W-:Y:S04]  /*b8f0*/  STL.64 [R1+0xa40], R24 ;  /* 0x000a401801007387 */ /* 0x0101e80000100a00 */
[----:B0-----:R-:W4:Y:S04]  /*b900*/  LDL.LU R24, [R1+0x1f0] ;  /* 0x0001f00001187983 */ /* 0x001f280000300800 */
[----:B------:R-:W4:Y:S01]  /*b910*/  LDL.LU R25, [R1+0x1f4] ;  /* 0x0001f40001197983 */ /* 0x000f220000300800 */
[----:B------:R-:W-:-:S02]  /*b920*/  IMAD.MOV.U32 R26, RZ, RZ, R2 ;  /* 0x000000ffff1a7224 */ /* 0x000fc400078e0002 */
[----:B------:R-:W-:Y:S01]  /*b930*/  IMAD.MOV.U32 R27, RZ, RZ, R29 ;  /* 0x000000ffff1b7224 */ /* 0x000fe200078e001d */
[----:B------:R-:W3:Y:S04]  /*b940*/  LDL.LU R2, [R1+0xab4] ;  /* 0x000ab40001027983 */ /* 0x000ee80000300800 */
[----:B------:R-:W3:Y:S04]  /*b950*/  LDL.LU R29, [R1+0xab0] ;  /* 0x000ab000011d7983 */ /* 0x000ee80000300800 */
[----:B------:R2:W-:Y:S02]  /*b960*/  STL.64 [R1+0xa58], R26 ;  /* 0x000a581a01007387 */ /* 0x0005e40000100a00 */
[----:B--2---:R-:W-:-:S02]  /*b970*/  IMAD.MOV.U32 R26, RZ, RZ, R15 ;  /* 0x000000ffff1a7224 */ /* 0x004fc400078e000f */
[----:B----4-:R0:W-:Y:S04]  /*b980*/  STL.64 [R1+0xa50], R24 ;  /* 0x000a501801007387 */ /* 0x0101e80000100a00 */
[----:B0-----:R-:W2:Y:S01]  /*b990*/  LDL.LU R24, [R1+0x200] ;  /* 0x0002000001187983 */ /* 0x001ea20000300800 */
[----:B---3--:R-:W-:-:S03]  /*b9a0*/  IMAD.MOV.U32 R25, RZ, RZ, R14 ;  /* 0x000000ffff197224 */ /* 0x008fc600078e000e */
[----:B------:R-:W3:Y:S04]  /*b9b0*/  LDL.LU R14, [R1+0xaac] ;  /* 0x000aac00010e7983 */ /* 0x000ee80000300800 */
[----:B------:R-:W3:Y:S04]  /*b9c0*/  LDL.LU R15, [R1+0xaa8] ;  /* 0x000aa800010f7983 */ /* 0x000ee80000300800 */
[----:B------:R-:W4:Y:S01]  /*b9d0*/  LDL.LU R27, [R1+0x20c] ;  /* 0x00020c00011b7983 */ /* 0x000f220000300800 */
[C---:B---3--:R-:W-:Y:S03]  /*b9e0*/  HMMA.16816.F32.BF16 R8, R4.reuse, R14, R8 ;  /* 0x0000000e0408723c */ /* 0x048fe60000041808 */
[----:B----4-:R-:W-:Y:S04]  /*b9f0*/  STL.64 [R1+0xa68], R26 ;  /* 0x000a681a01007387 */ /* 0x010fe80000100a00 */
[----:B--2---:R0:W-:Y:S04]  /*ba00*/  STL.64 [R1+0xa60], R24 ;  /* 0x000a601801007387 */ /* 0x0041e80000100a00 */
[----:B0-----:R-:W2:Y:S04]  /*ba10*/  LDL.LU R24, [R1+0x210] ;  /* 0x0002100001187983 */ /* 0x001ea80000300800 */
[----:B------:R-:W2:Y:S04]  /*ba20*/  LDL.LU R25, [R1+0x214] ;  /* 0x0002140001197983 */ /* 0x000ea80000300800 */
[----:B------:R-:W-:Y:S04]  /*ba30*/  STL.64 [R1+0x250], R8 ;  /* 0x0002500801007387 */ /* 0x000fe80000100a00 */
[----:B------:R0:W-:Y:S04]  /*ba40*/  STL.64 [R1+0x258], R10 ;  /* 0x0002580a01007387 */ /* 0x0001e80000100a00 */
[----:B0-----:R-:W3:Y:S04]  /*ba50*/  LDL.LU.64 R10, [R1+0xaa0] ;  /* 0x000aa000010a7983 */ /* 0x001ee80000300a00 */
[----:B------:R-:W4:Y:S01]  /*ba60*/  LDL.LU.64 R8, [R1+0xa98] ;  /* 0x000a980001087983 */ /* 0x000f220000300a00 */
[----:B---3--:R-:W-:Y:S03]  /*ba70*/  HMMA.16816.F32.BF16 R4, R4, R10, R20 ;  /* 0x0000000a0404723c */ /* 0x008fe60000041814 */
[----:B------:R-:W3:Y:S04]  /*ba80*/  LDL.LU.64 R22, [R1+0xa90] ;  /* 0x000a900001167983 */ /* 0x000ee80000300a00 */
[----:B------:R-:W3:-:S12]  /*ba90*/  LDL.LU.64 R20, [R1+0xa88] ;  /* 0x000a880001147983 */ /* 0x000ed80000300a00 */
[----:B------:R-:W-:Y:S04]  /*baa0*/  STL.64 [R1+0x230], R4 ;  /* 0x0002300401007387 */ /* 0x000fe80000100a00 */
[----:B------:R0:W-:Y:S04]  /*bab0*/  STL.64 [R1+0x238], R6 ;  /* 0x0002380601007387 */ /* 0x0001e80000100a00 */
[----:B0-----:R-:W3:Y:S04]  /*bac0*/  LDL.LU.64 R6, [R1+0xa80] ;  /* 0x000a800001067983 */ /* 0x001ee80000300a00 */
[----:B------:R-:W2:Y:S01]  /*bad0*/  LDL.LU.64 R4, [R1+0xa78] ;  /* 0x000a780001047983 */ /* 0x000ea20000300a00 */
[----:B---3--:R-:W-:-:S15]  /*bae0*/  HMMA.16816.F32.BF16 R16, R20, R6, R16 ;  /* 0x000000061410723c */ /* 0x008fde0000041810 */
[----:B------:R-:W-:-:S04]  /*baf0*/  NOP ;  /* 0x0000000000007918 */ /* 0x000fc80000000000 */
[----:B------:R-:W-:Y:S04]  /*bb00*/  STL.64 [R1+0x220], R16 ;  /* 0x0002201001007387 */ /* 0x000fe80000100a00 */
[----:B------:R0:W-:Y:S04]  /*bb10*/  STL.64 [R1+0x228], R18 ;  /* 0x0002281201007387 */ /* 0x0001e80000100a00 */
[----:B0-----:R-:W2:Y:S01]  /*bb20*/  LDL.LU.64 R18, [R1+0xa70] ;  /* 0x000a700001127983 */ /* 0x001ea20000300a00 */
[----:B------:R-:W-:Y:S02]  /*bb30*/  IMAD.MOV.U32 R26, RZ, RZ, R29 ;  /* 0x000000ffff1a7224 */ /* 0x000fe400078e001d */
[----:B------:R-:W-:-:S02]  /*bb40*/  IMAD.MOV.U32 R27, RZ, RZ, R2 ;  /* 0x000000ffff1b7224 */ /* 0x000fc400078e0002 */
[----:B------:R-:W0:Y:S05]  /*bb50*/  LDC R2, c[0x0][0x3ac] ;  /* 0x0000eb00ff027b82 */ /* 0x000e2a0000000800 */
[----:B--2---:R-:W-:-:S15]  /*bb60*/  HMMA.16816.F32.BF16 R24, R20, R18, R24 ;  /* 0x000000121418723c */ /* 0x004fde0000041818 */
[----:B------:R-:W-:-:S04]  /*bb70*/  NOP ;  /* 0x0000000000007918 */ /* 0x000fc80000000000 */
[----:B------:R-:W-:Y:S04]  /*bb80*/  STL.64 [R1+0x210], R24 ;  /* 0x0002101801007387 */ /* 0x000fe80000100a00 */
[----:B------:R1:W-:Y:S04]  /*bb90*/  STL.64 [R1+0x218], R26 ;  /* 0x0002181a01007387 */ /* 0x0003e80000100a00 */
[----:B-1----:R-:W2:Y:S04]  /*bba0*/  LDL.LU.64 R26, [R1+0xa68] ;  /* 0x000a6800011a7983 */ /* 0x002ea80000300a00 */
[----:B------:R-:W2:Y:S02]  /*bbb0*/  LDL.LU.64 R24, [R1+0xa60] ;  /* 0x000a600001187983 */ /* 0x000ea40000300a00 */
[----:B--2---:R-:W-:-:S15]  /*bbc0*/  HMMA.16816.F32.BF16 R24, R20, R14, R24 ;  /* 0x0000000e1418723c */ /* 0x004fde0000041818 */
[----:B------:R-:W-:-:S04]  /*bbd0*/  NOP ;  /* 0x0000000000007918 */ /* 0x000fc80000000000 */
[----:B------:R-:W-:Y:S04]  /*bbe0*/  STL.64 [R1+0x200], R24 ;  /* 0x0002001801007387 */ /* 0x000fe80000100a00 */
[----:B------:R1:W-:Y:S04]  /*bbf0*/  STL.64 [R1+0x208], R26 ;  /* 0x0002081a01007387 */ /* 0x0003e80000100a00 */
[----:B-1----:R-:W2:Y:S04]  /*bc00*/  LDL.LU.64 R26, [R1+0xa58] ;  /* 0x000a5800011a7983 */ /* 0x002ea80000300a00 */
[----:B------:R-:W2:Y:S02]  /*bc10*/  LDL.LU.64 R24, [R1+0xa50] ;  /* 0x000a500001187983 */ /* 0x000ea40000300a00 */
[----:B--2---:R-:W-:Y:S02]  /*bc20*/  HMMA.16816.F32.BF16 R20, R20, R10, R24 ;  /* 0x0000000a1414723c */ /* 0x004fe40000041818 */
[----:B------:R-:W2:Y:S04]  /*bc30*/  LDL.LU.64 R26, [R1+0xa48] ;  /* 0x000a4800011a7983 */ /* 0x000ea80000300a00 */
[----:B------:R-:W2:-:S13]  /*bc40*/  LDL.LU.64 R24, [R1+0xa40] ;  /* 0x000a400001187983 */ /* 0x000e9a0000300a00 */
        /* <DEDUP_REMOVED lines=65> */
[----:B------:R-:W2:Y:S04]  /*c060*/  LDL.LU.64 R24, [R1+0x970] ;  /* 0x0009700001187983 */ /* 0x000ea80000300a00 */
[----:B------:R-:W3:Y:S04]  /*c070*/  LDL.LU.64 R28, [R1+0x288] ;  /* 0x00028800011c7983 */ /* 0x000ee80000300a00 */
[----:B---3--:R1:W-:Y:S04]  /*c080*/  STL.64 [R1+0x870], R28 ;  /* 0x0008701c01007387 */ /* 0x0083e80000100a00 */
[----:B-1----:R-:W3:Y:S01]  /*c090*/  LDL.LU.64 R28, [R1+0x280] ;  /* 0x00028000011c7983 */ /* 0x002ee20000300a00 */
[----:B--2---:R-:W-:Y:S03]  /*c0a0*/  HMMA.16816.F32.BF16 R24, R20, R14, R24 ;  /* 0x0000000e1418723c */ /* 0x004fe60000041818 */
[----:B---3--:R1:W-:Y:S04]  /*c0b0*/  STL.64 [R1+0x878], R28 ;  /* 0x0008781c01007387 */ /* 0x0083e80000100a00 */
[----:B-1----:R-:W2:-:S12]  /*c0c0*/  LDL.LU.64 R28, [R1+0x278] ;  /* 0x00027800011c7983 */ /* 0x002e980000300a00 */
[----:B------:R-:W-:Y:S04]  /*c0d0*/  STL.64 [R1+0x130], R24 ;  /* 0x0001301801007387 */ /* 0x000fe80000100a00 */
[----:B------:R1:W-:Y:S04]  /*c0e0*/  STL.64 [R1+0x138], R26 ;  /* 0x0001381a01007387 */ /* 0x0003e80000100a00 */
[----:B-1----:R-:W3:Y:S04]  /*c0f0*/  LDL.LU.64 R26, [R1+0x968] ;  /* 0x00096800011a7983 */ /* 0x002ee80000300a00 */
[----:B------:R-:W3:Y:S02]  /*c100*/  LDL.LU.64 R24, [R1+0x960] ;  /* 0x0009600001187983 */ /* 0x000ee40000300a00 */
[----:B---3--:R-:W-:Y:S02]  /*c110*/  HMMA.16816.F32.BF16 R20, R20, R10, R24 ;  /* 0x0000000a1414723c */ /* 0x008fe40000041818 */
[----:B------:R-:W3:Y:S04]  /*c120*/  LDL.LU.64 R26, [R1+0x958] ;  /* 0x00095800011a7983 */ /* 0x000ee80000300a00 */
[----:B------:R-:W3:-:S13]  /*c130*/  LDL.LU.64 R24, [R1+0x950] ;  /* 0x0009500001187983 */ /* 0x000eda0000300a00 */
[----:B------:R-:W-:Y:S04]  /*c140*/  STL.64 [R1+0x120], R20 ;  /* 0x0001201401007387 */ /* 0x000fe80000100a00 */
[----:B------:R1:W-:Y:S04]  /*c150*/  STL.64 [R1+0x128], R22 ;  /* 0x0001281601007387 */ /* 0x0003e80000100a00 */
[----:B-1----:R-:W3:Y:S04]  /*c160*/  LDL.LU.64 R22, [R1+0x948] ;  /* 0x0009480001167983 */ /* 0x002ee80000300a00 */
[----:B------:R-:W3:Y:S02]  /*c170*/  LDL.LU.64 R20, [R1+0x940] ;  /* 0x0009400001147983 */ /* 0x000ee40000300a00 */
[----:B---3--:R-:W-:-:S15]  /*c180*/  HMMA.16816.F32.BF16 R24, R20, R6, R24 ;  /* 0x000000061418723c */ /* 0x008fde0000041818 */
[----:B------:R-:W-:-:S04]  /*c190*/  NOP ;  /* 0x0000000000007918 */ /* 0x000fc80000000000 */
[----:B------:R-:W-:Y:S04]  /*c1a0*/  STL.64 [R1+0x110], R24 ;  /* 0x0001101801007387 */ /* 0x000fe80000100a00 */
[----:B------:R1:W-:Y:S04]  /*c1b0*/  STL.64 [R1+0x118], R26 ;  /* 0x0001181a01007387 */ /* 0x0003e80000100a00 */
[----:B-1----:R-:W3:Y:S04]  /*c1c0*/  LDL.LU.64 R26, [R1+0x938] ;  /* 0x00093800011a7983 */ /* 0x002ee80000300a00 */
[----:B------:R-:W3:Y:S02]  /*c1d0*/  LDL.LU.64 R24, [R1+0x930] ;  /* 0x0009300001187983 */ /* 0x000ee40000300a00 */
[----:B---3--:R-:W-:-:S15]  /*c1e0*/  HMMA.16816.F32.BF16 R24, R20, R18, R24 ;  /* 0x000000121418723c */ /* 0x008fde0000041818 */
[----:B------:R-:W-:-:S04]  /*c1f0*/  NOP ;  /* 0x0000000000007918 */ /* 0x000fc80000000000 */
[----:B------:R4:W-:Y:S04]  /*c200*/  STL.64 [R1+0x100], R24 ;  /* 0x0001001801007387 */ /* 0x0009e80000100a00 */
[----:B------:R1:W-:Y:S01]  /*c210*/  STL.64 [R1+0x108], R26 ;  /* 0x0001081a01007387 */ /* 0x0003e20000100a00 */
[----:B----4-:R-:W-:Y:S02]  /*c220*/  IMAD.MOV.U32 R24, RZ, RZ, R9 ;  /* 0x000000ffff187224 */ /* 0x010fe400078e0009 */
[----:B------:R-:W-:Y:S02]  /*c230*/  IMAD.MOV.U32 R25, RZ, RZ, R8 ;  /* 0x000000ffff197224 */ /* 0x000fe400078e0008 */
[----:B-1----:R-:W-:Y:S02]  /*c240*/  IMAD.MOV.U32 R26, RZ, RZ, R5 ;  /* 0x000000ffff1a7224 */ /* 0x002fe400078e0005 */
[----:B------:R-:W-:-:S05]  /*c250*/  IMAD.MOV.U32 R27, RZ, RZ, R4 ;  /* 0x000000ffff1b7224 */ /* 0x000fca00078e0004 */
[----:B------:R-:W-:Y:S04]  /*c260*/  STL.64 [R1+0x928], R26 ;  /* 0x0009281a01007387 */ /* 0x000fe80000100a00 */
[----:B------:R1:W-:Y:S04]  /*c270*/  STL.64 [R1+0x920], R24 ;  /* 0x0009201801007387 */ /* 0x0003e80000100a00 */
[----:B-1----:R-:W3:Y:S04]  /*c280*/  LDL.LU R24, [R1+0xf0] ;  /* 0x0000f00001187983 */ /* 0x002ee80000300800 */
[----:B------:R-:W3:Y:S04]  /*c290*/  LDL.LU R25, [R1+0xf4] ;  /* 0x0000f40001197983 */ /* 0x000ee80000300800 */
[----:B------:R-:W3:Y:S04]  /*c2a0*/  LDL.LU R26, [R1+0xf8] ;  /* 0x0000f800011a7983 */ /* 0x000ee80000300800 */
[----:B------:R-:W3:Y:S04]  /*c2b0*/  LDL.LU R27, [R1+0xfc] ;  /* 0x0000fc00011b7983 */ /* 0x000ee80000300800 */
[----:B------:R-:W4:Y:S04]  /*c2c0*/  LDL.LU.64 R4, [R1+0x298] ;  /* 0x0002980001047983 */ /* 0x000f280000300a00 */
[----:B------:R-:W2:Y:S04]  /*c2d0*/  LDL.LU.64 R8, [R1+0x2a8] ;  /* 0x0002a80001087983 */ /* 0x000ea80000300a00 */
[----:B------:R-:W2:Y:S04]  /*c2e0*/  LDL.LU.64 R12, [R1+0x2d0] ;  /* 0x0002d000010c7983 */ /* 0x000ea80000300a00 */
[----:B------:R-:W2:Y:S04]  /*c2f0*/  LDL.LU.64 R16, [R1+0x2e0] ;  /* 0x0002e00001107983 */ /* 0x000ea80000300a00 */
[----:B------:R-:W-:Y:S04]  /*c300*/  STL.64 [R1+0x908], R18 ;  /* 0x0009081201007387 */ /* 0x000fe80000100a00 */
[----:B--2---:R1:W-:Y:S04]  /*c310*/  STL.64 [R1+0x900], R16 ;  /* 0x0009001001007387 */ /* 0x0043e80000100a00 */
[----:B-1----:R-:W2:Y:S04]  /*c320*/  LDL.LU R16, [R1+0xe0] ;  /* 0x0000e00001107983 */ /* 0x002ea80000300800 */
[----:B------:R-:W2:Y:S04]  /*c330*/  LDL.LU R17, [R1+0xe4] ;  /* 0x0000e40001117983 */ /* 0x000ea80000300800 */
[----:B------:R-:W2:Y:S04]  /*c340*/  LDL.LU R18, [R1+0xe8] ;  /* 0x0000e80001127983 */ /* 0x000ea80000300800 */
[----:B------:R-:W2:Y:S01]  /*c350*/  LDL.LU R19, [R1+0xec] ;  /* 0x0000ec0001137983 */ /* 0x000ea20000300800 */
[----:B---3--:R-:W-:-:S15]  /*c360*/  HMMA.16816.F32.BF16 R24, R20, R14, R24 ;  /* 0x0000000e1418723c */ /* 0x008fde0000041818 */
[----:B------:R-:W-:-:S04]  /*c370*/  NOP ;  /* 0x0000000000007918 */ /* 0x000fc80000000000 */
[----:B------:R-:W-:Y:S04]  /*c380*/  STL.64 [R1+0xf0], R24 ;  /* 0x0000f01801007387 */ /* 0x000fe80000100a00 */
[----:B------:R1:W-:Y:S04]  /*c390*/  STL.64 [R1+0xf8], R26 ;  /* 0x0000f81a01007387 */ /* 0x0003e80000100a00 */
[----:B-1----:R-:W3:Y:S04]  /*c3a0*/  LDL.LU.64 R26, [R1+0x928] ;  /* 0x00092800011a7983 */ /* 0x002ee80000300a00 */
[----:B------:R-:W3:Y:S04]  /*c3b0*/  LDL.LU.64 R24, [R1+0x920] ;  /* 0x0009200001187983 */ /* 0x000ee80000300a00 */
[----:B------:R-:W-:Y:S04]  /*c3c0*/  STL.64 [R1+0x8f8], R14 ;  /* 0x0008f80e01007387 */ /* 0x000fe80000100a00 */
[----:B------:R2:W-:Y:S04]  /*c3d0*/  STL.64 [R1+0x8f0], R12 ;  /* 0x0008f00c01007387 */ /* 0x0005e80000100a00 */
[----:B------:R-:W-:Y:S04]  /*c3e0*/  STL.64 [R1+0x8e8], R10 ;  /* 0x0008e80a01007387 */ /* 0x000fe80000100a00 */
[----:B------:R1:W-:Y:S01]  /*c3f0*/  STL.64 [R1+0x8e0], R8 ;  /* 0x0008e00801007387 */ /* 0x0003e20000100a00 */
[----:B--2---:R-:W-:-:S15]  /*c400*/  HMMA.16816.F32.BF16 R12, R20, R10, R16 ;  /* 0x0000000a140c723c */ /* 0x004fde0000041810 */
[----:B------:R-:W-:-:S04]  /*c410*/  NOP ;  /* 0x0000000000007918 */ /* 0x000fc80000000000 */
[----:B------:R2:W-:Y:S04]  /*c420*/  STL.64 [R1+0xe0], R12 ;  /* 0x0000e00c01007387 */ /* 0x0005e80000100a00 */
[----:B------:R0:W-:Y:S04]  /*c430*/  STL.64 [R1+0xe8], R14 ;  /* 0x0000e80e01007387 */ /* 0x0001e80000100a00 */
[----:B-1----:R-:W3:Y:S04]  /*c440*/  LDL.LU R8, [R1+0xb0] ;  /* 0x0000b00001087983 */ /* 0x002ee80000300800 */
[----:B------:R-:W3:Y:S04]  /*c450*/  LDL.LU R9, [R1+0xb4] ;  /* 0x0000b40001097983 */ /* 0x000ee80000300800 */
[----:B------:R-:W3:Y:S04]  /*c460*/  LDL.LU R10, [R1+0xb8] ;  /* 0x0000b800010a7983 */ /* 0x000ee80000300800 */
[----:B------:R-:W3:Y:S04]  /*c470*/  LDL.LU R11, [R1+0xbc] ;  /* 0x0000bc00010b7983 */ /* 0x000ee80000300800 */
[----:B--2---:R-:W2:Y:S04]  /*c480*/  LDL.LU R12, [R1+0xc0] ;  /* 0x0000c000010c7983 */ /* 0x004ea80000300800 */
[----:B------:R-:W2:Y:S04]  /*c490*/  LDL.LU R13, [R1+0xc4] ;  /* 0x0000c400010d7983 */ /* 0x000ea80000300800 */
[----:B0-----:R-:W2:Y:S04]  /*c4a0*/  LDL.LU R14, [R1+0xc8] ;  /* 0x0000c800010e7983 */ /* 0x001ea80000300800 */
[----:B------:R-:W2:Y:S04]  /*c4b0*/  LDL.LU R15, [R1+0xcc] ;  /* 0x0000cc00010f7983 */ /* 0x000ea80000300800 */
[----:B------:R-:W3:Y:S04]  /*c4c0*/  LDL.LU R16, [R1+0xd0] ;  /* 0x0000d00001107983 */ /* 0x000ee80000300800 */
[----:B------:R-:W3:Y:S04]  /*c4d0*/  LDL.LU R17, [R1+0xd4] ;  /* 0x0000d40001117983 */ /* 0x000ee80000300800 */
[----:B------:R-:W3:Y:S04]  /*c4e0*/  LDL.LU R18, [R1+0xd8] ;  /* 0x0000d80001127983 */ /* 0x000ee80000300800 */
[----:B------:R-:W3:Y:S04]  /*c4f0*/  LDL.LU R19, [R1+0xdc] ;  /* 0x0000dc0001137983 */ /* 0x000ee80000300800 */
[----:B------:R-:W2:Y:S04]  /*c500*/  LDL.LU.64 R20, [R1+0x300] ;  /* 0x0003000001147983 */ /* 0x000ea80000300a00 */
[----:B------:R-:W2:Y:S04]  /*c510*/  LDL.LU.64 R22, [R1+0x2f8] ;  /* 0x0002f80001167983 */ /* 0x000ea80000300a00 */
[----:B--2---:R-:W-:Y:S04]  /*c520*/  STL.64 [R1+0x888], R22 ;  /* 0x0008881601007387 */ /* 0x004fe80000100a00 */
[----:B------:R0:W-:Y:S04]  /*c530*/  STL.64 [R1+0x880], R20 ;  /* 0x0008801401007387 */ /* 0x0001e80000100a00 */
[----:B0-----:R-:W2:Y:S04]  /*c540*/  LDL.LU R20, [R1+0x50] ;  /* 0x0000500001147983 */ /* 0x001ea80000300800 */
[----:B------:R-:W2:Y:S04]  /*c550*/  LDL.LU R21, [R1+0x54] ;  /* 0x0000540001157983 */ /* 0x000ea80000300800 */
[----:B------:R-:W2:Y:S01]  /*c560*/  LDL.LU R22, [R1+0x58] ;  /* 0x0000580001167983 */ /* 0x000ea20000300800 */
[----:B------:R-:W-:-:S03]  /*c570*/  IMAD.MOV.U32 R23, RZ, RZ, R0 ;  /* 0x000000ffff177224 */ /* 0x000fc600078e0000 */
[----:B------:R-:W3:Y:S04]  /*c580*/  LDL.LU R0, [R1+0x918] ;  /* 0x0009180001007983 */ /* 0x000ee80000300800 */
[----:B--2---:R-:W-:Y:S04]  /*c590*/  STL.64 [R1+0x898], R22 ;  /* 0x0008981601007387 */ /* 0x004fe80000100a00 */
[----:B------:R0:W-:Y:S04]  /*c5a0*/  STL.64 [R1+0x890], R20 ;  /* 0x0008901401007387 */ /* 0x0001e80000100a00 */
[----:B0-----:R-:W2:Y:S04]  /*c5b0*/  LDL.LU R20, [R1+0x70] ;  /* 0x0000700001147983 */ /* 0x001ea80000300800 */
[----:B------:R-:W2:Y:S04]  /*c5c0*/  LDL.LU R21, [R1+0x74] ;  /* 0x0000740001157983 */ /* 0x000ea80000300800 */
[----:B------:R-:W2:Y:S04]  /*c5d0*/  LDL.LU R22, [R1+0x78] ;  /* 0x0000780001167983 */ /* 0x000ea80000300800 */
[----:B------:R-:W2:Y:S04]  /*c5e0*/  LDL.LU R23, [R1+0x7c] ;  /* 0x00007c0001177983 */ /* 0x000ea80000300800 */
[----:B--2---:R-:W-:Y:S04]  /*c5f0*/  STL.64 [R1+0x8a8], R22 ;  /* 0x0008a81601007387 */ /* 0x004fe80000100a00 */
[----:B------:R0:W-:Y:S04]  /*c600*/  STL.64 [R1+0x8a0], R20 ;  /* 0x0008a01401007387 */ /* 0x0001e80000100a00 */
[----:B0-----:R-:W2:Y:S01]  /*c610*/  LDL.LU R20, [R1+0x80] ;  /* 0x0000800001147983 */ /* 0x001ea20000300800 */
[----:B---3--:R-:W-:-:S03]  /*c620*/  IMAD.MOV.U32 R21, RZ, RZ, R0 ;  /* 0x000000ffff157224 */ /* 0x008fc600078e0000 */
[----:B------:R-:W3:Y:S04]  /*c630*/  LDL.LU R0, [R1+0x914] ;  /* 0x0009140001007983 */ /* 0x000ee80000300800 */
[----:B------:R-:W2:Y:S04]  /*c640*/  LDL.LU R22, [R1+0x88] ;  /* 0x0000880001167983 */ /* 0x000ea80000300800 */
[----:B------:R-:W2:Y:S01]  /*c650*/  LDL.LU R23, [R1+0x8c] ;  /* 0x00008c0001177983 */ /* 0x000ea20000300800 */
[----:B------:R-:W-:Y:S03]  /*c660*/  HMMA.16816.F32.BF16 R16, R24, R6, R16 ;  /* 0x000000061810723c */ /* 0x000fe60000041810 */
[----:B--2---:R3:W-:Y:S04]  /*c670*/  STL.64 [R1+0x8b8], R22 ;  /* 0x0008b81601007387 */ /* 0x0047e80000100a00 */
[----:B------:R0:W-:Y:S01]  /*c680*/  STL.64 [R1+0x8b0], R20 ;  /* 0x0008b01401007387 */ /* 0x0001e20000100a00 */
[----:B---3--:R-:W-:-:S03]  /*c690*/  IMAD.MOV.U32 R22, RZ, RZ, R0 ;  /* 0x000000ffff167224 */ /* 0x008fc600078e0000 */
[----:B0-----:R-:W2:Y:S04]  /*c6a0*/  LDL.LU R20, [R1+0x90] ;  /* 0x0000900001147983 */ /* 0x001ea80000300800 */
[----:B------:R-:W2:Y:S04]  /*c6b0*/  LDL.LU R21, [R1+0x94] ;  /* 0x0000940001157983 */ /* 0x000ea80000300800 */
[----:B------:R-:W3:Y:S04]  /*c6c0*/  LDL.LU R0, [R1+0x910] ;  /* 0x0009100001007983 */ /* 0x000ee80000300800 */
[----:B------:R-:W2:Y:S04]  /*c6d0*/  LDL.LU R23, [R1+0x9c] ;  /* 0x00009c0001177983 */ /* 0x000ea80000300800 */
[----:B--2---:R-:W-:Y:S04]  /*c6e0*/  STL.64 [R1+0x8d8], R22 ;  /* 0x0008d81601007387 */ /* 0x004fe80000100a00 */
[----:B------:R0:W-:Y:S04]  /*c6f0*/  STL.64 [R1+0x8d0], R20 ;  /* 0x0008d01401007387 */ /* 0x0001e80000100a00 */
[----:B0-----:R-:W2:Y:S04]  /*c700*/  LDL.LU R20, [R1+0xa0] ;  /* 0x0000a00001147983 */ /* 0x001ea80000300800 */
[----:B------:R-:W2:Y:S04]  /*c710*/  LDL.LU R21, [R1+0xa4] ;  /* 0x0000a40001157983 */ /* 0x000ea80000300800 */
[----:B------:R-:W2:Y:S04]  /*c720*/  LDL.LU R22, [R1+0xa8] ;  /* 0x0000a80001167983 */ /* 0x000ea80000300800 */
[----:B------:R-:W-:Y:S04]  /*c730*/  STL.64 [R1+0xd0], R16 ;  /* 0x0000d01001007387 */ /* 0x000fe80000100a00 */
[----:B------:R0:W-:Y:S04]  /*c740*/  STL.64 [R1+0xd8], R18 ;  /* 0x0000d81201007387 */ /* 0x0001e80000100a00 */
[----:B0-----:R-:W2:Y:S04]  /*c750*/  LDL.LU.64 R18, [R1+0x908] ;  /* 0x0009080001127983 */ /* 0x001ea80000300a00 */
[----:B------:R-:W3:Y:S01]  /*c760*/  LDL.LU.64 R16, [R1+0x900] ;  /* 0x0009000001107983 */ /* 0x000ee20000300a00 */
[----:B--2---:R-:W-:-:S15]  /*c770*/  HMMA.16816.F32.BF16 R12, R24, R18, R12 ;  /* 0x00000012180c723c */ /* 0x004fde000004180c */
[----:B------:R-:W-:-:S04]  /*c780*/  NOP ;  /* 0x0000000000007918 */ /* 0x000fc80000000000 */
        /* <DEDUP_REMOVED lines=8> */
[----:B0-----:R-:W2:Y:S01]  /*c810*/  LDL.LU.64 R10, [R1+0x8e8] ;  /* 0x0008e800010a7983 */ /* 0x001ea20000300a00 */
[----:B---3--:R-:W-:-:S03]  /*c820*/  IMAD.MOV.U32 R23, RZ, RZ, R0 ;  /* 0x000000ffff177224 */ /* 0x008fc600078e0000 */
[----:B------:R-:W3:Y:S04]  /*c830*/  LDL.LU.64 R8, [R1+0x8e0] ;  /* 0x0008e00001087983 */ /* 0x000ee80000300a00 */
[----:B--2---:R-:W-:Y:S01]  /*c840*/  HMMA.16816.F32.BF16 R24, R24, R10, R20 ;  /* 0x0000000a1818723c */ /* 0x004fe20000041814 */
[----:B------:R-:W2:Y:S04]  /*c850*/  LDL.LU.64 R22, [R1+0x8d8] ;  /* 0x0008d80001167983 */ /* 0x000ea80000300a00 */
[----:B------:R-:W2:-:S14]  /*c860*/  LDL.LU.64 R20, [R1+0x8d0] ;  /* 0x0008d00001147983 */ /* 0x000e9c0000300a00 */
        /* <DEDUP_REMOVED lines=10> */
[----:B------:R-:W3:Y:S01]  /*c910*/  LDL.LU.64 R6, [R1+0x2a0] ;  /* 0x0002a00001067983 */ /* 0x000ee20000300a00 */
        /* <DEDUP_REMOVED lines=12> */
[----:B------:R-:W2:Y:S01]  /*c9e0*/  LDL.LU.64 R20, [R1+0x890] ;  /* 0x0008900001147983 */ /* 0x000ea20000300a00 */
[----:B------:R-:W-:-:S03]  /*c9f0*/  IMAD.SHL.U32 R0, R2, 0x20, RZ ;  /* 0x0000002002007824 */ /* 0x000fc600078e00ff */
[----:B------:R-:W3:Y:S01]  /*ca00*/  LDL.LU.64 R14, [R1+0x2d8] ;  /* 0x0002d800010e7983 */ /* 0x000ee20000300a00 */
[----:B------:R-:W-:-:S03]  /*ca10*/  IMAD.WIDE R28, R0, 0x2, R28 ;  /* 0x00000002001c7825 */ /* 0x000fc600078e021c */
[----:B------:R-:W3:Y:S01]  /*ca20*/  LDL.LU.64 R2, [R1+0x290] ;  /* 0x0002900001027983 */ /* 0x000ee20000300a00 */
[----:B--2---:R-:W-:Y:S03]  /*ca30*/  HMMA.16816.F32.BF16 R24, R24, R10, R20 ;  /* 0x0000000a1818723c */ /* 0x004fe60000041814 */
[----:B------:R-:W2:Y:S04]  /*ca40*/  LDL.LU.64 R22, [R1+0x888] ;  /* 0x0008880001167983 */ /* 0x000ea80000300a00 */
[----:B------:R-:W2:Y:S04]  /*ca50*/  LDL.LU.64 R20, [R1+0x880] ;  /* 0x0008800001147983 */ /* 0x000ea80000300a00 */
[----:B------:R-:W2:Y:S08]  /*ca60*/  LDL.LU.64 R10, [R1+0x2c8] ;  /* 0x0002c800010a7983 */ /* 0x000eb00000300a00 */
[----:B------:R0:W-:Y:S04]  /*ca70*/  STL.64 [R1+0x260], R24 ;  /* 0x0002601801007387 */ /* 0x0001e80000100a00 */
[----:B------:R1:W-:Y:S04]  /*ca80*/  STL.64 [R1+0x268], R26 ;  /* 0x0002681a01007387 */ /* 0x0003e80000100a00 */
[----:B0-----:R-:W2:Y:S04]  /*ca90*/  LDL.LU.64 R24, [R1+0x2f0] ;  /* 0x0002f00001187983 */ /* 0x001ea80000300a00 */
[----:B-1----:R-:W2:Y:S04]  /*caa0*/  LDL.LU.64 R26, [R1+0x2e8] ;  /* 0x0002e800011a7983 */ /* 0x002ea80000300a00 */
[----:B------:R0:W-:Y:S04]  /*cab0*/  STL.64 [R1+0x8], R28 ;  /* 0x0000081c01007387 */ /* 0x0001e80000100a00 */
[----:B0-----:R-:W2:Y:S02]  /*cac0*/  LDL.LU.64 R28, [R1+0x878] ;  /* 0x00087800011c7983 */ /* 0x001ea40000300a00 */
[----:B--2---:R-:W-:-:S05]  /*cad0*/  IMAD.WIDE R28, R0, 0x2, R28 ;  /* 0x00000002001c7825 */ /* 0x004fca00078e021c */
[----:B------:R0:W-:Y:S04]  /*cae0*/  STL.64 [R1], R28 ;  /* 0x0000001c01007387 */ /* 0x0001e80000100a00 */
[----:B0-----:R-:W2:Y:S02]  /*caf0*/  LDL.LU.64 R28, [R1+0x870] ;  /* 0x00087000011c7983 */ /* 0x001ea40000300a00 */
[----:B--2---:R-:W-:-:S05]  /*cb00*/  IMAD.WIDE R28, R0, 0x2, R28 ;  /* 0x00000002001c7825 */ /* 0x004fca00078e021c */
[----:B------:R0:W-:Y:S04]  /*cb10*/  STL.64 [R1+0x860], R28 ;  /* 0x0008601c01007387 */ /* 0x0001e80000100a00 */
[----:B0-----:R-:W2:Y:S04]  /*cb20*/  LDL.LU.64 R28, [R1] ;  /* 0x00000000011c7983 */ /* 0x001ea80000300a00 */
[----:B--2---:R0:W-:Y:S04]  /*cb30*/  STL.64 [R1+0x868], R28 ;  /* 0x0008681c01007387 */ /* 0x0041e80000100a00 */
[----:B0-----:R-:W2:Y:S01]  /*cb40*/  LDL.LU.64 R28, [R1+0x8] ;  /* 0x00000800011c7983 */ /* 0x001ea20000300a00 */
[----:B---3--:R-:W-:-:S04]  /*cb50*/  IMAD.WIDE R2, R0, 0x2, R2 ;  /* 0x0000000200027825 */ /* 0x008fc800078e0202 */
[----:B----4-:R-:W-:-:S04]  /*cb60*/  IMAD.WIDE R4, R0, 0x2, R4 ;  /* 0x0000000200047825 */ /* 0x010fc800078e0204 */
[----:B------:R-:W-:-:S04]  /*cb70*/  IMAD.WIDE R6, R0, 0x2, R6 ;  /* 0x0000000200067825 */ /* 0x000fc800078e0206 */
        /* <DEDUP_REMOVED lines=9> */
[----:B------:R-:W-:Y:S01]  /*cc10*/  IMAD.WIDE R26, R0, 0x2, R26 ;  /* 0x00000002001a7825 */ /* 0x000fe200078e021a */
[----:B--2---:R0:W-:Y:S03]  /*cc20*/  STL [R1+0x844], R28 ;  /* 0x0008441c01007387 */ /* 0x0041e60000100800 */
[----:B------:R-:W-:Y:S02]  /*cc30*/  IMAD.MOV.U32 R0, RZ, RZ, R29 ;  /* 0x000000ffff007224 */ /* 0x000fe400078e001d */
[----:B0-----:R-:W2:Y:S04]  /*cc40*/  LDL.LU.64 R28, [R1+0x868] ;  /* 0x00086800011c7983 */ /* 0x001ea80000300a00 */
[----:B--2---:R-:W-:Y:S04]  /*cc50*/  STL [R1+0x83c], R28 ;  /* 0x00083c1c01007387 */ /* 0x004fe80000100800 */
[----:B------:R0:W-:Y:S02]  /*cc60*/  STL [R1+0x840], R0 ;  /* 0x0008400001007387 */ /* 0x0001e40000100800 */
[----:B0-----:R-:W-:-:S02]  /*cc70*/  IMAD.MOV.U32 R0, RZ, RZ, R29 ;  /* 0x000000ffff007224 */ /* 0x001fc400078e001d */
[----:B------:R-:W2:Y:S04]  /*cc80*/  LDL.LU.64 R28, [R1+0x860] ;  /* 0x00086000011c7983 */ /* 0x000ea80000300a00 */
[----:B------:R0:W-:Y:S04]  /*cc90*/  STL [R1+0x838], R0 ;  /* 0x0008380001007387 */ /* 0x0001e80000100800 */
[----:B0-----:R-:W3:Y:S01]  /*cca0*/  LDL.LU R0, [R1+0x85c] ;  /* 0x00085c0001007983 */ /* 0x001ee20000300800 */
[----:B------:R-:W-:-:S04]  /*ccb0*/  UIADD3 UR7, UPT, UPT, UR7, -0x1, URZ ;  /* 0xffffffff07077890 */ /* 0x000fc8000fffe0ff */
[----:B------:R-:W-:Y:S02]  /*ccc0*/  UISETP.NE.U32.AND UP0, UPT, UR7, URZ, UPT ;  /* 0x000000ff0700728c */ /* 0x000fe4000bf05070 */
[----:B------:R-:W-:-:S04]  /*ccd0*/  USHF.L.U32 UR6, UR14, 0x5, URZ ;  /* 0x000000050e067899 */ /* 0x000fc800080006ff */
[----:B------:R-:W-:Y:S01]  /*cce0*/  UIMAD.WIDE UR4, UR6, 0x2, UR4 ;  /* 0x00000002060478a5 */ /* 0x000fe2000f8e0204 */
[----:B--2---:R-:W-:Y:S04]  /*ccf0*/  STL [R1+0x834], R28 ;  /* 0x0008341c01007387 */ /* 0x004fe80000100800 */
[----:B------:R-:W-:Y:S04]  /*cd00*/  STL [R1+0x830], R29 ;  /* 0x0008301d01007387 */ /* 0x000fe80000100800 */
[----:B------:R-:W-:Y:S04]  /*cd10*/  STL [R1+0x82c], R2 ;  /* 0x00082c0201007387 */ /* 0x000fe80000100800 */
[----:B------:R-:W-:Y:S04]  /*cd20*/  STL [R1+0x828], R3 ;  /* 0x0008280301007387 */ /* 0x000fe80000100800 */
[----:B------:R-:W-:Y:S04]  /*cd30*/  STL [R1+0x824], R4 ;  /* 0x0008240401007387 */ /* 0x000fe80000100800 */
[----:B------:R-:W-:Y:S04]  /*cd40*/  STL [R1+0x820], R5 ;  /* 0x0008200501007387 */ /* 0x000fe80000100800 */
[----:B------:R-:W-:Y:S04]  /*cd50*/  STL [R1+0x81c], R6 ;  /* 0x00081c0601007387 */ /* 0x000fe80000100800 */
[----:B------:R-:W-:Y:S04]  /*cd60*/  STL [R1+0x818], R7 ;  /* 0x0008180701007387 */ /* 0x000fe80000100800 */
[----:B------:R-:W-:Y:S04]  /*cd70*/  STL [R1+0x814], R8 ;  /* 0x0008140801007387 */ /* 0x000fe80000100800 */
[----:B------:R0:W-:Y:S04]  /*cd80*/  STL [R1+0x810], R9 ;  /* 0x0008100901007387 */ /* 0x0001e80000100800 */
[----:B------:R-:W-:Y:S04]  /*cd90*/  STL [R1+0x2cc], R10 ;  /* 0x0002cc0a01007387 */ /* 0x000fe80000100800 */
[----:B------:R-:W-:Y:S04]  /*cda0*/  STL [R1+0x2c8], R11 ;  /* 0x0002c80b01007387 */ /* 0x000fe80000100800 */
[----:B------:R-:W-:Y:S04]  /*cdb0*/  STL [R1+0x2ac], R12 ;  /* 0x0002ac0c01007387 */ /* 0x000fe80000100800 */
[----:B------:R-:W-:Y:S04]  /*cdc0*/  STL [R1+0x2a8], R13 ;  /* 0x0002a80d01007387 */ /* 0x000fe80000100800 */
[----:B------:R1:W-:Y:S04]  /*cdd0*/  STL [R1+0x2a4], R14 ;  /* 0x0002a40e01007387 */ /* 0x0003e80000100800 */
[----:B------:R2:W-:Y:S04]  /*cde0*/  STL [R1+0x2a0], R15 ;  /* 0x0002a00f01007387 */ /* 0x0005e80000100800 */
[----:B------:R4:W-:Y:S04]  /*cdf0*/  STL [R1+0x29c], R16 ;  /* 0x00029c1001007387 */ /* 0x0009e80000100800 */
[----:B------:R4:W-:Y:S04]  /*ce00*/  STL [R1+0x298], R17 ;  /* 0x0002981101007387 */ /* 0x0009e80000100800 */
[----:B------:R4:W-:Y:S04]  /*ce10*/  STL [R1+0x284], R22 ;  /* 0x0002841601007387 */ /* 0x0009e80000100800 */
[----:B------:R4:W-:Y:S04]  /*ce20*/  STL [R1+0x28c], R24 ;  /* 0x00028c1801007387 */ /* 0x0009e80000100800 */
[----:B------:R4:W-:Y:S04]  /*ce30*/  STL [R1+0x288], R25 ;  /* 0x0002881901007387 */ /* 0x0009e80000100800 */
[----:B------:R4:W-:Y:S04]  /*ce40*/  STL [R1+0x294], R26 ;  /* 0x0002941a01007387 */ /* 0x0009e80000100800 */
[----:B------:R4:W-:Y:S01]  /*ce50*/  STL [R1+0x290], R27 ;  /* 0x0002901b01007387 */ /* 0x0009e20000100800 */
[----:B0-----:R-:W-:-:S02]  /*ce60*/  IMAD.MOV.U32 R9, RZ, RZ, R18 ;  /* 0x000000ffff097224 */ /* 0x001fc400078e0012 */
[----:B------:R-:W-:Y:S02]  /*ce70*/  IMAD.MOV.U32 R8, RZ, RZ, R19 ;  /* 0x000000ffff087224 */ /* 0x000fe400078e0013 */
[----:B-1----:R-:W-:Y:S02]  /*ce80*/  IMAD.MOV.U32 R14, RZ, RZ, R20 ;  /* 0x000000ffff0e7224 */ /* 0x002fe400078e0014 */
[----:B------:R-:W-:Y:S02]  /*ce90*/  IMAD.MOV.U32 R10, RZ, RZ, R21 ;  /* 0x000000ffff0a7224 */ /* 0x000fe400078e0015 */
[----:B--2---:R-:W-:Y:S02]  /*cea0*/  IMAD.MOV.U32 R15, RZ, RZ, R23 ;  /* 0x000000ffff0f7224 */ /* 0x004fe400078e0017 */
[----:B---3--:R-:W-:Y:S01]  /*ceb0*/  VIADD R0, R0, 0xffffffe0 ;  /* 0xffffffe000007836 */ /* 0x008fe20000000000 */
[----:B----4-:R-:W-:Y:S06]  /*cec0*/  BRA.U UP0, `(.L_x_1) ;  /* 0xffffff6900d87547 */ /* 0x010fec000b83ffff */
[----:B------:R-:W2:Y:S04]  /*ced0*/  LDL.LU R9, [R1+0xf4] ;  /* 0x0000f40001097983 */ /* 0x000ea80000300800 */
[----:B--2---:R0:W-:Y:S04]  /*cee0*/  STL [R1+0x8ec], R9 ;  /* 0x0008ec0901007387 */ /* 0x0041e80000100800 */
[----:B0-----:R-:W2:Y:S04]  /*cef0*/  LDL.LU R9, [R1+0xfc] ;  /* 0x0000fc0001097983 */ /* 0x001ea80000300800 */
        /* <DEDUP_REMOVED lines=32> */
[----:B------:R-:W3:Y:S04]  /*d100*/  LDL.LU R14, [R1+0xbc] ;  /* 0x0000bc00010e7983 */ /* 0x000ee80000300800 */
[----:B---3--:R0:W-:Y:S04]  /*d110*/  STL [R1+0x8e8], R14 ;  /* 0x0008e80e01007387 */ /* 0x0081e80000100800 */
[----:B0-----:R-:W3:Y:S04]  /*d120*/  LDL.LU R14, [R1+0x74] ;  /* 0x00007400010e7983 */ /* 0x001ee80000300800 */
        /* <DEDUP_REMOVED lines=33> */
[----:B0-----:R-:W2:Y:S04]  /*d340*/  LDL.LU R14, [R1+0x26c] ;  /* 0x00026c00010e7983 */ /* 0x001ea80000300800 */
[----:B------:R-:W3:Y:S04]  /*d350*/  LDL.LU R8, [R1+0x13c] ;  /* 0x00013c0001087983 */ /* 0x000ee80000300800 */
[----:B------:R-:W4:Y:S04]  /*d360*/  LDL.LU R10, [R1+0xb4] ;  /* 0x0000b400010a7983 */ /* 0x000f280000300800 */
[----:B------:R-:W4:Y:S04]  /*d370*/  LDL.LU R15, [R1+0x134] ;  /* 0x00013400010f7983 */ /* 0x000f280000300800 */
[----:B------:R-:W5:Y:S04]  /*d380*/  LDL.LU R0, [R1+0x17c] ;  /* 0x00017c0001007983 */ /* 0x000f680000300800 */
[----:B------:R-:W5:Y:S04]  /*d390*/  LDL.LU R26, [R1+0x20c] ;  /* 0x00020c00011a7983 */ /* 0x000f680000300800 */
        /* <DEDUP_REMOVED lines=21> */
[----:B------:R-:W3:Y:S01]  /*d4f0*/  LDL.LU R29, [R1+0x250] ;  /* 0x00025000011d7983 */ /* 0x000ee20000300800 */
[----:B--2---:R-:W-:-:S03]  /*d500*/  F2FP.BF16.F32.PACK_AB R9, R14, R9 ;  /* 0x000000090e09723e */ /* 0x004fc600000010ff */
[----:B------:R-:W2:Y:S04]  /*d510*/  LDL.LU R14, [R1+0x970] ;  /* 0x00097000010e7983 */ /* 0x000ea80000300800 */
[----:B------:R0:W-:Y:S04]  /*d520*/  STL [R1+0x27c], R9 ;  /* 0x00027c0901007387 */ /* 0x0001e80000100800 */
[----:B0-----:R-:W2:Y:S02]  /*d530*/  LDL.LU R9, [R1+0x96c] ;  /* 0x00096c0001097983 */ /* 0x001ea40000300800 */
[----:B--2---:R-:W-:-:S02]  /*d540*/  F2FP.BF16.F32.PACK_AB R9, R14, R9 ;  /* 0x000000090e09723e */ /* 0x004fc400000010ff */
        /* <DEDUP_REMOVED lines=64> */
[----:B------:R-:W2:Y:S01]  /*d950*/  LDL.LU R14, [R1+0x8e8] ;  /* 0x0008e800010e7983 */ /* 0x000ea20000300800 */
[----:B----4-:R-:W-:Y:S02]  /*d960*/  F2FP.BF16.F32.PACK_AB R10, R10, R15 ;  /* 0x0000000f0a0a723e */ /* 0x010fe400000010ff */
[----:B---3--:R-:W-:Y:S01]  /*d970*/  F2FP.BF16.F32.PACK_AB R4, R4, R5 ;  /* 0x000000050404723e */ /* 0x008fe200000010ff */
[----:B------:R5:W-:Y:S01]  /*d980*/  STL [R1+0x48], R9 ;  /* 0x0000480901007387 */ /* 0x000be20000100800 */
[----:B------:R-:W-:Y:S02]  /*d990*/  F2FP.BF16.F32.PACK_AB R2, R2, R3 ;  /* 0x000000030202723e */ /* 0x000fe400000010ff */
[----:B-----5:R-:W-:Y:S02]  /*d9a0*/  F2FP.BF16.F32.PACK_AB R9, R0, R26 ;  /* 0x0000001a0009723e */ /* 0x020fe400000010ff */
[----:B------:R-:W-:Y:S02]  /*d9b0*/  F2FP.BF16.F32.PACK_AB R0, R25, R22 ;  /* 0x000000161900723e */ /* 0x000fe400000010ff */
[----:B--2---:R-:W-:-:S05]  /*d9c0*/  F2FP.BF16.F32.PACK_AB R8, R14, R8 ;  /* 0x000000080e08723e */ /* 0x004fca00000010ff */
[----:B------:R0:W-:Y:S04]  /*d9d0*/  STL [R1+0x44], R8 ;  /* 0x0000440801007387 */ /* 0x0001e80000100800 */
[----:B------:R-:W-:Y:S04]  /*d9e0*/  STL [R1+0x40], R10 ;  /* 0x0000400a01007387 */ /* 0x000fe80000100800 */
[----:B------:R1:W-:Y:S01]  /*d9f0*/  STL [R1+0x5c], R9 ;  /* 0x00005c0901007387 */ /* 0x0003e20000100800 */
[----:B0-----:R-:W-:-:S05]  /*da00*/  F2FP.BF16.F32.PACK_AB R8, R27, R24 ;  /* 0x000000181b08723e */ /* 0x001fca00000010ff */
[----:B------:R0:W-:Y:S01]  /*da10*/  STL [R1+0x58], R8 ;  /* 0x0000580801007387 */ /* 0x0001e20000100800 */
[----:B-1----:R-:W-:-:S03]  /*da20*/  F2FP.BF16.F32.PACK_AB R9, R23, R20 ;  /* 0x000000141709723e */ /* 0x002fc600000010ff */
[----:B------:R1:W-:Y:S04]  /*da30*/  STL [R1+0x54], R0 ;  /* 0x0000540001007387 */ /* 0x0003e80000100800 */
[----:B------:R2:W-:Y:S01]  /*da40*/  STL [R1+0x50], R9 ;  /* 0x0000500901007387 */ /* 0x0005e20000100800 */
[----:B0-----:R-:W-:Y:S02]  /*da50*/  F2FP.BF16.F32.PACK_AB R8, R21, R18 ;  /* 0x000000121508723e */ /* 0x001fe400000010ff */
[----:B-1----:R-:W-:-:S03]  /*da60*/  F2FP.BF16.F32.PACK_AB R0, R19, R16 ;  /* 0x000000101300723e */ /* 0x002fc600000010ff */
[----:B------:R0:W-:Y:S01]  /*da70*/  STL [R1+0x3c], R8 ;  /* 0x00003c0801007387 */ /* 0x0001e20000100800 */
[----:B--2---:R-:W-:-:S03]  /*da80*/  F2FP.BF16.F32.PACK_AB R9, R17, R12 ;  /* 0x0000000c1109723e */ /* 0x004fc600000010ff */
[----:B------:R1:W-:Y:S04]  /*da90*/  STL [R1+0x38], R0 ;  /* 0x0000380001007387 */ /* 0x0003e80000100800 */
[----:B------:R-:W-:Y:S01]  /*daa0*/  STL [R1+0x34], R9 ;  /* 0x0000340901007387 */ /* 0x000fe20000100800 */
[----:B0-----:R-:W-:Y:S02]  /*dab0*/  F2FP.BF16.F32.PACK_AB R8, R13, R11 ;  /* 0x0000000b0d08723e */ /* 0x001fe400000010ff */
[----:B-1----:R-:W-:-:S03]  /*dac0*/  F2FP.BF16.F32.PACK_AB R0, R6, R7 ;  /* 0x000000070600723e */ /* 0x002fc600000010ff */
[----:B------:R-:W-:Y:S04]  /*dad0*/  STL [R1+0x30], R8 ;  /* 0x0000300801007387 */ /* 0x000fe80000100800 */
[----:B------:R0:W-:Y:S04]  /*dae0*/  STL [R1+0x2c], R0 ;  /* 0x00002c0001007387 */ /* 0x0001e80000100800 */
[----:B------:R-:W-:Y:S04]  /*daf0*/  STL [R1+0x28], R4 ;  /* 0x0000280401007387 */ /* 0x000fe80000100800 */
[----:B------:R-:W2:Y:S01]  /*db00*/  LDL.LU R27, [R1+0x10c] ;  /* 0x00010c00011b7983 */ /* 0x000ea20000300800 */
[----:B0-----:R-:W-:-:S03]  /*db10*/  F2FP.BF16.F32.PACK_AB R0, R28, R29 ;  /* 0x0000001d1c00723e */ /* 0x001fc600000010ff */
[----:B------:R-:W-:Y:S04]  /*db20*/  STL [R1+0x24], R2 ;  /* 0x0000240201007387 */ /* 0x000fe80000100800 */
[----:B------:R-:W3:Y:S04]  /*db30*/  LDL.LU R26, [R1+0x104] ;  /* 0x00010400011a7983 */ /* 0x000ee80000300800 */
[----:B------:R-:W-:Y:S04]  /*db40*/  STL [R1+0x20], R0 ;  /* 0x0000200001007387 */ /* 0x000fe80000100800 */
[----:B---3--:R0:W-:Y:S04]  /*db50*/  STL [R1+0x8e4], R26 ;  /* 0x0008e41a01007387 */ /* 0x0081e80000100800 */
[----:B0-----:R-:W2:Y:S04]  /*db60*/  LDL.LU R26, [R1+0x8c] ;  /* 0x00008c00011a7983 */ /* 0x001ea80000300800 */
[----:B------:R-:W3:Y:S04]  /*db70*/  LDL.LU R25, [R1+0x14c] ;  /* 0x00014c0001197983 */ /* 0x000ee80000300800 */
[----:B---3--:R0:W-:Y:S04]  /*db80*/  STL [R1+0x8e0], R25 ;  /* 0x0008e01901007387 */ /* 0x0081e80000100800 */
[----:B0-----:R-:W3:Y:S04]  /*db90*/  LDL.LU R25, [R1+0x84] ;  /* 0x0000840001197983 */ /* 0x001ee80000300800 */
[----:B------:R-:W4:Y:S04]  /*dba0*/  LDL.LU R24, [R1+0x144] ;  /* 0x0001440001187983 */ /* 0x000f280000300800 */
[----:B----4-:R0:W-:Y:S04]  /*dbb0*/  STL [R1+0x8dc], R24 ;  /* 0x0008dc1801007387 */ /* 0x0101e80000100800 */
[----:B0-----:R-:W4:Y:S04]  /*dbc0*/  LDL.LU R24, [R1+0xcc] ;  /* 0x0000cc0001187983 */ /* 0x001f280000300800 */
[----:B------:R-:W5:Y:S04]  /*dbd0*/  LDL.LU R23, [R1+0x21c] ;  /* 0x00021c0001177983 */ /* 0x000f680000300800 */
[----:B-----5:R0:W-:Y:S04]  /*dbe0*/  STL [R1+0x8d8], R23 ;  /* 0x0008d81701007387 */ /* 0x0201e80000100800 */
[----:B0-----:R-:W5:Y:S04]  /*dbf0*/  LDL.LU R23, [R1+0xc4] ;  /* 0x0000c40001177983 */ /* 0x001f680000300800 */
[----:B------:R-:W2:Y:S04]  /*dc00*/  LDL.LU R22, [R1+0x214] ;  /* 0x0002140001167983 */ /* 0x000ea80000300800 */
[----:B--2---:R0:W-:Y:S04]  /*dc10*/  STL [R1+0x8d4], R22 ;  /* 0x0008d41601007387 */ /* 0x0041e80000100800 */
[----:B0-----:R-:W2:Y:S04]  /*dc20*/  LDL.LU R22, [R1+0x18c] ;  /* 0x00018c0001167983 */ /* 0x001ea80000300800 */
        /* <DEDUP_REMOVED lines=77> */
[----:B0-----:R-:W2:Y:S01]  /*e100*/  LDL.LU R2, [R1+0x90] ;  /* 0x0000900001027983 */ /* 0x001ea20000300800 */
[----:B------:R-:W-:-:S03]  /*e110*/  F2FP.BF16.F32.PACK_AB R27, R26, R27 ;  /* 0x0000001b1a1b723e */ /* 0x000fc600000010ff */
[----:B--2---:R0:W-:Y:S04]  /*e120*/  STL [R1+0x884], R2 ;  /* 0x0008840201007387 */ /* 0x0041e80000100800 */
[----:B0-----:R-:W2:Y:S04]  /*e130*/  LDL.LU R2, [R1+0x98] ;  /* 0x0000980001027983 */ /* 0x001ea80000300800 */
[----:B------:R-:W2:Y:S04]  /*e140*/  LDL.LU R3, [R1+0x1b8] ;  /* 0x0001b80001037983 */ /* 0x000ea80000300800 */
[----:B------:R-:W2:Y:S04]  /*e150*/  LDL.LU R28, [R1+0x1e0] ;  /* 0x0001e000011c7983 */ /* 0x000ea80000300800 */
[----:B------:R-:W2:Y:S04]  /*e160*/  LDL.LU R29, [R1+0x1b0] ;  /* 0x0001b000011d7983 */ /* 0x000ea80000300800 */
[----:B------:R-:W3:Y:S02]  /*e170*/  LDL.LU R26, [R1+0x8e4] ;  /* 0x0008e400011a7983 */ /* 0x000ee40000300800 */
[----:B---3--:R-:W-:-:S02]  /*e180*/  F2FP.BF16.F32.PACK_AB R26, R25, R26 ;  /* 0x0000001a191a723e */ /* 0x008fc400000010ff */
[----:B------:R-:W4:Y:S02]  /*e190*/  LDL.LU R25, [R1+0x8e0] ;  /* 0x0008e00001197983 */ /* 0x000f240000300800 */
[----:B----4-:R-:W-:Y:S02]  /*e1a0*/  F2FP.BF16.F32.PACK_AB R25, R24, R25 ;  /* 0x000000191819723e */ /* 0x010fe400000010ff */
[----:B------:R-:W5:Y:S02]  /*e1b0*/  LDL.LU R24, [R1+0x8dc] ;  /* 0x0008dc0001187983 */ /* 0x000f640000300800 */
[----:B-----5:R-:W-:Y:S02]  /*e1c0*/  F2FP.BF16.F32.PACK_AB R24, R23, R24 ;  /* 0x000000181718723e */ /* 0x020fe400000010ff */
[----:B------:R-:W3:Y:S02]  /*e1d0*/  LDL.LU R23, [R1+0x8d8] ;  /* 0x0008d80001177983 */ /* 0x000ee40000300800 */
[----:B---3--:R-:W-:-:S02]  /*e1e0*/  F2FP.BF16.F32.PACK_AB R23, R22, R23 ;  /* 0x000000171617723e */ /* 0x008fc400000010ff */
[----:B------:R-:W3:Y:S02]  /*e1f0*/  LDL.LU R22, [R1+0x8d4] ;  /* 0x0008d40001167983 */ /* 0x000ee40000300800 */
[----:B---3--:R-:W-:Y:S02]  /*e200*/  F2FP.BF16.F32.PACK_AB R22, R21, R22 ;  /* 0x000000161516723e */ /* 0x008fe400000010ff */
[----:B------:R-:W3:Y:S02]  /*e210*/  LDL.LU R21, [R1+0x8d0] ;  /* 0x0008d00001157983 */ /* 0x000ee40000300800 */
[----:B---3--:R-:W-:Y:S02]  /*e220*/  F2FP.BF16.F32.PACK_AB R21, R20, R21 ;  /* 0x000000151415723e */ /* 0x008fe400000010ff */
        /* <DEDUP_REMOVED lines=34> */
[----:B------:R-:W2:Y:S02]  /*e450*/  LDL.LU R0, [R1+0x888] ;  /* 0x0008880001007983 */ /* 0x000ea40000300800 */
[----:B--2---:R-:W-:Y:S02]  /*e460*/  F2FP.BF16.F32.PACK_AB R0, R2, R0 ;  /* 0x000000000200723e */ /* 0x004fe400000010ff */
        /* <DEDUP_REMOVED lines=13> */
[----:B------:R0:W-:Y:S04]  /*e540*/  STL [R1], R0 ;  /* 0x0000000001007387 */ /* 0x0001e80000100800 */
[----:B0-----:R-:W2:Y:S02]  /*e550*/  LDL.LU R0, [R1+0x868] ;  /* 0x0008680001007983 */ /* 0x001ea40000300800 */
[----:B--2---:R-:W-:-:S02]  /*e560*/  F2FP.BF16.F32.PACK_AB R0, R2, R0 ;  /* 0x000000000200723e */ /* 0x004fc400000010ff */
[----:B------:R-:W2:Y:S04]  /*e570*/  LDL.LU R2, [R1+0x864] ;  /* 0x0008640001027983 */ /* 0x000ea80000300800 */
[----:B------:R0:W-:Y:S04]  /*e580*/  STL [R1+0x1c], R0 ;  /* 0x00001c0001007387 */ /* 0x0001e80000100800 */
[----:B0-----:R-:W2:Y:S02]  /*e590*/  LDL.LU R0, [R1+0x860] ;  /* 0x0008600001007983 */ /* 0x001ea40000300800 */
[----:B--2---:R-:W-:-:S02]  /*e5a0*/  F2FP.BF16.F32.PACK_AB R0, R2, R0 ;  /* 0x000000000200723e */ /* 0x004fc400000010ff */
[----:B------:R-:W2:Y:S04]  /*e5b0*/  LDL.LU R2, [R1+0x85c] ;  /* 0x00085c0001027983 */ /* 0x000ea80000300800 */
[----:B------:R0:W-:Y:S02]  /*e5c0*/  STL [R1+0x18], R0 ;  /* 0x0000180001007387 */ /* 0x0001e40000100800 */
[----:B0-----:R-:W-:-:S05]  /*e5d0*/  F2FP.BF16.F32.PACK_AB R0, R28, R29 ;  /* 0x0000001d1c00723e */ /* 0x001fca00000010ff */
[----:B------:R0:W-:Y:S01]  /*e5e0*/  STL [R1+0x10], R0 ;  /* 0x0000100001007387 */ /* 0x0001e20000100800 */
[----:B--2---:R-:W-:-:S05]  /*e5f0*/  F2FP.BF16.F32.PACK_AB R2, R2, R3 ;  /* 0x000000030202723e */ /* 0x004fca00000010ff */
[----:B------:R0:W-:Y:S02]  /*e600*/  STL [R1+0x14], R2 ;  /* 0x0000140201007387 */ /* 0x0001e40000100800 */
.L_x_0:
[----:B------:R-:W2:Y:S01]  /*e610*/  LDL.LU R28, [R1] ;  /* 0x00000000011c7983 */ /* 0x000ea20000300800 */
[----:B------:R-:W1:Y:S01]  /*e620*/  S2UR UR5, SR_CgaCtaId ;  /* 0x00000000000579c3 */ /* 0x000e620000008800 */
[----:B------:R-:W-:Y:S01]  /*e630*/  UMOV UR4, 0x400 ;  /* 0x0000040000047882 */ /* 0x000fe20000000000 */
[----:B------:R-:W3:Y:S01]  /*e640*/  LDCU.128 UR8, c[0x0][0x390] ;  /* 0x00007200ff0877ac */ /* 0x000ee20008000c00 */
[----:B------:R-:W4:Y:S01]  /*e650*/  LDL.LU R3, [R1+0x4] ;  /* 0x0000040001037983 */ /* 0x000f220000300800 */
[----:B------:R-:W5:Y:S03]  /*e660*/  LDCU UR6, c[0x0][0x398] ;  /* 0x00007300ff0677ac */ /* 0x000f660008000800 */
[----:B0-----:R-:W3:Y:S01]  /*e670*/  LDL.LU R2, [R1+0x8] ;  /* 0x0000080001027983 */ /* 0x001ee20000300800 */
[----:B------:R-:W0:Y:S03]  /*e680*/  LDCU UR7, c[0x0][0x398] ;  /* 0x00007300ff0777ac */ /* 0x000e260008000800 */
[----:B------:R-:W5:Y:S01]  /*e690*/  LDL.LU R0, [R1+0xc] ;  /* 0x00000c0001007983 */ /* 0x000f620000300800 */
[----:B------:R-:W0:Y:S03]  /*e6a0*/  LDCU UR14, c[0x0][0x398] ;  /* 0x00007300ff0e77ac */ /* 0x000e260008000800 */
[----:B------:R-:W-:Y:S01]  /*e6b0*/  STL.64 [R1+0x8f8], R22 ;  /* 0x0008f81601007387 */ /* 0x000fe20000100a00 */
[----:B------:R-:W0:Y:S03]  /*e6c0*/  LDCU UR15, c[0x0][0x398] ;  /* 0x00007300ff0f77ac */ /* 0x000e260008000800 */
[----:B------:R1:W-:Y:S01]  /*e6d0*/  STL.64 [R1+0x8f0], R20 ;  /* 0x0008f01401007387 */ /* 0x0003e20000100a00 */
[----:B------:R-:W0:Y:S01]  /*e6e0*/  LDCU UR16, c[0x0][0x398] ;  /* 0x00007300ff1077ac */ /* 0x000e220008000800 */
[----:B------:R-:W0:Y:S01]  /*e6f0*/  LDCU UR17, c[0x0][0x398] ;  /* 0x00007300ff1177ac */ /* 0x000e220008000800 */
[----:B------:R-:W0:Y:S01]  /*e700*/  LDCU UR18, c[0x0][0x398] ;  /* 0x00007300ff1277ac */ /* 0x000e220008000800 */
[----:B-1----:R-:W5:Y:S01]  /*e710*/  LDL.LU R20, [R1+0x10] ;  /* 0x0000100001147983 */ /* 0x002f620000300800 */
[----:B------:R-:W1:Y:S03]  /*e720*/  LDCU UR19, c[0x0][0x398] ;  /* 0x00007300ff1377ac */ /* 0x000e660008000800 */
[----:B------:R-:W5:Y:S01]  /*e730*/  LDL.LU R21, [R1+0x14] ;  /* 0x0000140001157983 */ /* 0x000f620000300800 */
[----:B------:R-:W0:Y:S03]  /*e740*/  LDCU UR20, c[0x0][0x398] ;  /* 0x00007300ff1477ac */ /* 0x000e260008000800 */
[----:B------:R-:W5:Y:S01]  /*e750*/  LDL.LU R22, [R1+0x18] ;  /* 0x0000180001167983 */ /* 0x000f620000300800 */
[----:B------:R-:W0:Y:S03]  /*e760*/  LDCU UR21, c[0x0][0x398] ;  /* 0x00007300ff1577ac */ /* 0x000e260008000800 */
[----:B------:R-:W5:Y:S01]  /*e770*/  LDL.LU R23, [R1+0x1c] ;  /* 0x00001c0001177983 */ /* 0x000f620000300800 */
[----:B------:R-:W0:Y:S03]  /*e780*/  LDCU UR22, c[0x0][0x398] ;  /* 0x00007300ff1677ac */ /* 0x000e260008000800 */
[----:B------:R-:W5:Y:S01]  /*e790*/  LDL R29, [R1+0x84c] ;  /* 0x00084c00011d7983 */ /* 0x000f620000100800 */
[----:B------:R-:W-:-:S03]  /*e7a0*/  ULEA UR4, UR5, UR4, 0x18 ;  /* 0x0000000405047291 */ /* 0x000fc6000f8ec0ff */
[----:B------:R-:W-:Y:S01]  /*e7b0*/  STL.64 [R1+0x8e8], R26 ;  /* 0x0008e81a01007387 */ /* 0x000fe20000100a00 */
[----:B------:R-:W0:Y:S03]  /*e7c0*/  LDCU UR5, c[0x0][0x398] ;  /* 0x00007300ff0577ac */ /* 0x000e260008000800 */
[----:B------:R2:W-:Y:S01]  /*e7d0*/  STL.64 [R1+0x8e0], R24 ;  /* 0x0008e01801007387 */ /* 0x0005e20000100a00 */
[----:B------:R-:W-:Y:S01]  /*e7e0*/  BAR.SYNC.DEFER_BLOCKING 0x0 ;  /* 0x0000000000007b1d */ /* 0x000fe20000010000 */
[----:B--2---:R-:W-:Y:S02]  /*e7f0*/  IMAD.MOV.U32 R24, RZ, RZ, R28 ;  /* 0x000000ffff187224 */ /* 0x004fe400078e001c */
[----:B----4-:R-:W-:-:S03]  /*e800*/  IMAD.MOV.U32 R25, RZ, RZ, R3 ;  /* 0x000000ffff197224 */ /* 0x010fc600078e0003 */
[----:B------:R-:W2:Y:S01]  /*e810*/  S2R R3, SR_TID.X ;  /* 0x0000000000037919 */ /* 0x000ea20000002100 */
[----:B---3--:R-:W-:Y:S02]  /*e820*/  IMAD.MOV.U32 R26, RZ, RZ, R2 ;  /* 0x000000ffff1a7224 */ /* 0x008fe400078e0002 */
[----:B-----5:R-:W-:Y:S02]  /*e830*/  IMAD.MOV.U32 R27, RZ, RZ, R0 ;  /* 0x000000ffff1b7224 */ /* 0x020fe400078e0000 */
[C---:B--2---:R-:W-:Y:S01]  /*e840*/  IMAD.SHL.U32 R2, R3.reuse, 0x10, RZ ;  /* 0x0000001003027824 */ /* 0x044fe200078e00ff */
[C---:B------:R-:W-:Y:S01]  /*e850*/  LOP3.LUT R28, R3.reuse, 0x3f, RZ, 0xc0, !PT ;  /* 0x0000003f031c7812 */ /* 0x040fe200078ec0ff */
[----:B------:R-:W-:-:S03]  /*e860*/  IMAD.SHL.U32 R0, R3, 0x20, RZ ;  /* 0x0000002003007824 */ /* 0x000fc600078e00ff */
[----:B------:R-:W-:Y:S02]  /*e870*/  LOP3.LUT R2, R2, 0xf0, RZ, 0xc0, !PT ;  /* 0x000000f002027812 */ /* 0x000fe400078ec0ff */
[----:B------:R-:W-:Y:S02]  /*e880*/  LOP3.LUT R0, R0, 0x200, RZ, 0xc0, !PT ;  /* 0x0000020000007812 */ /* 0x000fe400078ec0ff */
[----:B------:R-:W-:Y:S01]  /*e890*/  LEA R28, R28, UR4, 0x4 ;  /* 0x000000041c1c7c11 */ /* 0x000fe2000f8e20ff */
[C---:B------:R-:W-:Y:S01]  /*e8a0*/  VIADD R3, R29.reuse, 0x2 ;  /* 0x000000021d037836 */ /* 0x040fe20000000000 */
[----:B------:R-:W-:Y:S01]  /*e8b0*/  IADD3 R0, PT, PT, R0, UR4, R2 ;  /* 0x0000000400007c10 */ /* 0x000fe2000fffe002 */
[----:B------:R-:W-:Y:S01]  /*e8c0*/  VIADD R2, R29, 0x1 ;  /* 0x000000011d027836 */ /* 0x000fe20000000000 */
[----:B------:R-:W2:Y:S01]  /*e8d0*/  LDCU UR4, c[0x0][0x3b8] ;  /* 0x00007700ff0477ac */ /* 0x000ea20008000800 */
[----:B------:R-:W3:Y:S01]  /*e8e0*/  S2R R29, SR_TID.X ;  /* 0x00000000001d7919 */ /* 0x000ee20000002100 */
[----:B------:R-:W-:-:S02]  /*e8f0*/  ISETP.GE.AND P1, PT, R3, UR11, PT ;  /* 0x0000000b03007c0c */ /* 0x000fc4000bf26270 */
[----:B------:R-:W-:Y:S02]  /*e900*/  ISETP.GE.AND P2, PT, R2, UR11, PT ;  /* 0x0000000b02007c0c */ /* 0x000fe4000bf46270 */
[----:B---3--:R-:W-:-:S05]  /*e910*/  LOP3.LUT R29, R29, 0x20, RZ, 0xc0, !PT ;  /* 0x000000201d1d7812 */ /* 0x008fca00078ec0ff */
[----:B------:R-:W-:-:S05]  /*e920*/  IMAD R0, R29, 0x8, R0 ;  /* 0x000000081d007824 */ /* 0x000fca00078e0200 */
[----:B------:R-:W-:Y:S01]  /*e930*/  STSM.16.M88.4 [R0], R20 ;  /* 0x0000001400007844 */ /* 0x000fe20000000200 */
[----:B------:R-:W-:Y:S06]  /*e940*/  BAR.SYNC.DEFER_BLOCKING 0x0 ;  /* 0x0000000000007b1d */ /* 0x000fec0000010000 */
[----:B------:R-:W3:Y:S02]  /*e950*/  LDS.128 R20, [R28] ;  /* 0x000000001c147984 */ /* 0x000ee40000000c00 */
[----:B------:R-:W-:Y:S06]  /*e960*/  BAR.SYNC.DEFER_BLOCKING 0x0 ;  /* 0x0000000000007b1d */ /* 0x000fec0000010000 */
[----:B---3--:R-:W-:Y:S01]  /*e970*/  STL [R1+0x14], R21 ;  /* 0x0000141501007387 */ /* 0x008fe20000100800 */
[----:B------:R-:W-:-:S03]  /*e980*/  IMAD.MOV.U32 R29, RZ, RZ, R20 ;  /* 0x000000ffff1d7224 */ /* 0x000fc600078e0014 */
[----:B------:R3:W-:Y:S04]  /*e990*/  STL.64 [R1+0x18], R22 ;  /* 0x0000181601007387 */ /* 0x0007e80000100a00 */
[----:B---3--:R-:W3:Y:S04]  /*e9a0*/  LDL.LU.64 R22, [R1+0x8f8] ;  /* 0x0008f80001167983 */ /* 0x008ee80000300a00 */
[----:B------:R-:W3:Y:S04]  /*e9b0*/  LDL.LU.64 R20, [R1+0x8f0] ;  /* 0x0008f00001147983 */ /* 0x000ee80000300a00 */
[----:B------:R-:W-:Y:S01]  /*e9c0*/  STSM.16.M88.4 [R0], R24 ;  /* 0x0000001800007844 */ /* 0x000fe20000000200 */
[----:B------:R-:W-:Y:S06]  /*e9d0*/  BAR.SYNC.DEFER_BLOCKING 0x0 ;  /* 0x0000000000007b1d */ /* 0x000fec0000010000 */
[----:B------:R-:W4:Y:S02]  /*e9e0*/  LDS.128 R24, [R28] ;  /* 0x000000001c187984 */ /* 0x000f240000000c00 */
[----:B------:R-:W-:Y:S06]  /*e9f0*/  BAR.SYNC.DEFER_BLOCKING 0x0 ;  /* 0x0000000000007b1d */ /* 0x000fec0000010000 */
[----:B------:R-:W-:Y:S02]  /*ea00*/  STSM.16.M88.4 [R0], R4 ;  /* 0x0000000400007844 */ /* 0x000fe40000000200 */
[----:B------:R-:W-:Y:S06]  /*ea10*/  BAR.SYNC.DEFER_BLOCKING 0x0 ;  /* 0x0000000000007b1d */ /* 0x000fec0000010000 */
[----:B----4-:R-:W-:Y:S04]  /*ea20*/  STL.64 [R1], R24 ;  /* 0x0000001801007387 */ /* 0x010fe80000100a00 */
[----:B------:R4:W-:Y:S04]  /*ea30*/  STL.64 [R1+0x8], R26 ;  /* 0x0000081a01007387 */ /* 0x0009e80000100a00 */
[----:B----4-:R-:W4:Y:S04]  /*ea40*/  LDL.LU.64 R26, [R1+0x8e8] ;  /* 0x0008e800011a7983 */ /* 0x010f280000300a00 */
[----:B------:R-:W4:Y:S04]  /*ea50*/  LDL.LU.64 R24, [R1+0x8e0] ;  /* 0x0008e00001187983 */ /* 0x000f280000300a00 */
[----:B------:R-:W5:Y:S01]  /*ea60*/  LDS.128 R4, [R28] ;  /* 0x000000001c047984 */ /* 0x000f620000000c00 */
[----:B------:R-:W-:Y:S06]  /*ea70*/  BAR.SYNC.DEFER_BLOCKING 0x0 ;  /* 0x0000000000007b1d */ /* 0x000fec0000010000 */
[----:B------:R-:W-:Y:S02]  /*ea80*/  STSM.16.M88.4 [R0], R8 ;  /* 0x0000000800007844 */ /* 0x000fe40000000200 */
[----:B------:R-:W-:Y:S06]  /*ea90*/  BAR.SYNC.DEFER_BLOCKING 0x0 ;  /* 0x0000000000007b1d */ /* 0x000fec0000010000 */
[----:B-----5:R-:W-:Y:S04]  /*eaa0*/  STL.64 [R1+0x8c0], R4 ;  /* 0x0008c00401007387 */ /* 0x020fe80000100a00 */
[----:B------:R-:W-:Y:S04]  /*eab0*/  STL [R1+0x884], R7 ;  /* 0x0008840701007387 */ /* 0x000fe80000100800 */
[----:B------:R-:W-:Y:S04]  /*eac0*/  STL.64 [R1+0x898], R6 ;  /* 0x0008980601007387 */ /* 0x000fe80000100a00 */
[----:B------:R-:W-:Y:S04]  /*ead0*/  STL [R1+0x8d0], R6 ;  /* 0x0008d00601007387 */ /* 0x000fe80000100800 */
[----:B------:R-:W5:Y:S01]  /*eae0*/  LDS.128 R8, [R28] ;  /* 0x000000001c087984 */ /* 0x000f620000000c00 */
[----:B------:R-:W-:Y:S06]  /*eaf0*/  BAR.SYNC.DEFER_BLOCKING 0x0 ;  /* 0x0000000000007b1d */ /* 0x000fec0000010000 */
[----:B------:R0:W-:Y:S02]  /*eb00*/  STSM.16.M88.4 [R0], R12 ;  /* 0x0000000c00007844 */ /* 0x0001e40000000200 */
[----:B------:R-:W-:Y:S06]  /*eb10*/  BAR.SYNC.DEFER_BLOCKING 0x0 ;  /* 0x0000000000007b1d */ /* 0x000fec0000010000 */
[----:B-----5:R-:W-:Y:S04]  /*eb20*/  STL.64 [R1+0x8c8], R8 ;  /* 0x0008c80801007387 */ /* 0x020fe80000100a00 */
[----:B------:R-:W-:Y:S01]  /*eb30*/  STL.64 [R1+0x888], R10 ;  /* 0x0008880a01007387 */ /* 0x000fe20000100a00 */
[----:B0-----:R-:W0:Y:S03]  /*eb40*/  LDC R14, c[0x0][0x3b4] ;  /* 0x0000ed00ff0e7b82 */ /* 0x001e260000000800 */
[----:B------:R-:W-:Y:S04]  /*eb50*/  STL [R1+0x8d8], R11 ;  /* 0x0008d80b01007387 */ /* 0x000fe80000100800 */
[----:B------:R-:W5:Y:S01]  /*eb60*/  LDS.128 R4, [R28] ;  /* 0x000000001c047984 */ /* 0x000f620000000c00 */
[----:B------:R-:W-:Y:S06]  /*eb70*/  BAR.SYNC.DEFER_BLOCKING 0x0 ;  /* 0x0000000000007b1d */ /* 0x000fec0000010000 */
[----:B------:R0:W-:Y:S04]  /*eb80*/  STSM.16.M88.4 [R0], R16 ;  /* 0x0000001000007844 */ /* 0x0001e80000000200 */
[----:B-----5:R-:W-:Y:S04]  /*eb90*/  STL.64 [R1+0x80], R4 ;  /* 0x0000800401007387 */ /* 0x020fe80000100a00 */
[----:B------:R-:W-:Y:S01]  /*eba0*/  STL.64 [R1+0x88], R6 ;  /* 0x0000880601007387 */ /* 0x000fe20000100a00 */
[----:B------:R-:W-:Y:S06]  /*ebb0*/  BAR.SYNC.DEFER_BLOCKING 0x0 ;  /* 0x0000000000007b1d */ /* 0x000fec0000010000 */
[----:B0-----:R-:W5:Y:S04]  /*ebc0*/  LDL.LU R16, [R1+0x20] ;  /* 0x0000200001107983 */ /* 0x001f680000300800 */
[----:B------:R-:W5:Y:S04]  /*ebd0*/  LDL.LU R17, [R1+0x24] ;  /* 0x0000240001117983 */ /* 0x000f680000300800 */
[----:B------:R-:W5:Y:S04]  /*ebe0*/  LDL.LU R18, [R1+0x28] ;  /* 0x0000280001127983 */ /* 0x000f680000300800 */
[----:B------:R-:W5:Y:S04]  /*ebf0*/  LDL.LU R19, [R1+0x2c] ;  /* 0x00002c0001137983 */ /* 0x000f680000300800 */
[----:B------:R-:W0:Y:S01]  /*ec00*/  LDS.128 R4, [R28] ;  /* 0x000000001c047984 */ /* 0x000e220000000c00 */
[----:B------:R-:W-:Y:S06]  /*ec10*/  BAR.SYNC.DEFER_BLOCKING 0x0 ;  /* 0x0000000000007b1d */ /* 0x000fec0000010000 */
[----:B------:R0:W-:Y:S04]  /*ec20*/  STL [R1+0x8d4], R14 ;  /* 0x0008d40e01007387 */ /* 0x0001e80000100800 */
[----:B------:R-:W2:Y:S04]  /*ec30*/  LDL.LU R12, [R1+0x50] ;  /* 0x00005000010c7983 */ /* 0x000ea80000300800 */
[----:B---3--:R3:W-:Y:S01]  /*ec40*/  STSM.16.M88.4 [R0], R20 ;  /* 0x0000001400007844 */ /* 0x0087e20000000200 */
[----:B------:R-:W-:Y:S06]  /*ec50*/  BAR.SYNC.DEFER_BLOCKING 0x0 ;  /* 0x0000000000007b1d */ /* 0x000fec0000010000 */
[----:B0-----:R0:W-:Y:S04]  /*ec60*/  STL.64 [R1+0x70], R4 ;  /* 0x0000700401007387 */ /* 0x0011e80000100a00 */
[----:B------:R-:W-:Y:S04]  /*ec70*/  STL.64 [R1+0x78], R6 ;  /* 0x0000780601007387 */ /* 0x000fe80000100a00 */
[----:B------:R-:W2:Y:S04]  /*ec80*/  LDL.LU R13, [R1+0x54] ;  /* 0x00005400010d7983 */ /* 0x000ea80000300800 */
[----:B------:R-:W2:Y:S04]  /*ec90*/  LDL.LU R14, [R1+0x58] ;  /* 0x00005800010e7983 */ /* 0x000ea80000300800 */
[----:B------:R-:W2:Y:S04]  /*eca0*/  LDL.LU R15, [R1+0x5c] ;  /* 0x00005c00010f7983 */ /* 0x000ea80000300800 */
[----:B---3--:R-:W3:Y:S04]  /*ecb0*/  LDL.LU R20, [R1+0x30] ;  /* 0x0000300001147983 */ /* 0x008ee80000300800 */
[----:B------:R-:W3:Y:S04]  /*ecc0*/  LDL.LU R21, [R1+0x34] ;  /* 0x0000340001157983 */ /* 0x000ee80000300800 */
[----:B------:R-:W3:Y:S04]  /*ecd0*/  LDL.LU R22, [R1+0x38] ;  /* 0x0000380001167983 */ /* 0x000ee80000300800 */
[----:B------:R-:W3:Y:S04]  /*ece0*/  LDL.LU R23, [R1+0x3c] ;  /* 0x00003c0001177983 */ /* 0x000ee80000300800 */
[----:B------:R-:W1:Y:S01]  /*ecf0*/  LDS.128 R8, [R28] ;  /* 0x000000001c087984 */ /* 0x000e620000000c00 */
[----:B------:R-:W-:Y:S06]  /*ed00*/  BAR.SYNC.DEFER_BLOCKING 0x0 ;  /* 0x0000000000007b1d */ /* 0x000fec0000010000 */
[----:B0-----:R-:W2:Y:S04]  /*ed10*/  LDL.LU R4, [R1+0x60] ;  /* 0x0000600001047983 */ /* 0x001ea80000300800 */
[----:B----4-:R0:W-:Y:S04]  /*ed20*/  STSM.16.M88.4 [R0], R24 ;  /* 0x0000001800007844 */ /* 0x0101e80000000200 */
[----:B-1----:R-:W-:Y:S04]  /*ed30*/  STL.64 [R1+0xb0], R8 ;  /* 0x0000b00801007387 */ /* 0x002fe80000100a00 */
[----:B------:R-:W-:Y:S04]  /*ed40*/  STL.64 [R1+0xb8], R10 ;  /* 0x0000b80a01007387 */ /* 0x000fe80000100a00 */
[----:B------:R-:W4:Y:S04]  /*ed50*/  LDL.LU R5, [R1+0x64] ;  /* 0x0000640001057983 */ /* 0x000f280000300800 */
[----:B------:R-:W4:Y:S04]  /*ed60*/  LDL.LU R6, [R1+0x68] ;  /* 0x0000680001067983 */ /* 0x000f280000300800 */
[----:B------:R-:W4:Y:S04]  /*ed70*/  LDL.LU R7, [R1+0x6c] ;  /* 0x00006c0001077983 */ /* 0x000f280000300800 */
[----:B0-----:R-:W4:Y:S04]  /*ed80*/  LDL.LU R24, [R1+0x40] ;  /* 0x0000400001187983 */ /* 0x001f280000300800 */
[----:B------:R-:W4:Y:S04]  /*ed90*/  LDL.LU R25, [R1+0x44] ;  /* 0x0000440001197983 */ /* 0x000f280000300800 */
[----:B------:R-:W4:Y:S04]  /*eda0*/  LDL.LU R26, [R1+0x48] ;  /* 0x00004800011a7983 */ /* 0x000f280000300800 */
[----:B------:R-:W4:Y:S01]  /*edb0*/  LDL.LU R27, [R1+0x4c] ;  /* 0x00004c00011b7983 */ /* 0x000f220000300800 */
[----:B------:R-:W-:Y:S06]  /*edc0*/  BAR.SYNC.DEFER_BLOCKING 0x0 ;  /* 0x0000000000007b1d */ /* 0x000fec0000010000 */
[----:B------:R-:W0:Y:S02]  /*edd0*/  LDS.128 R8, [R28] ;  /* 0x000000001c087984 */ /* 0x000e240000000c00 */
[----:B------:R-:W-:Y:S06]  /*ede0*/  BAR.SYNC.DEFER_BLOCKING 0x0 ;  /* 0x0000000000007b1d */ /* 0x000fec0000010000 */
[----:B0-----:R-:W-:Y:S04]  /*edf0*/  STL.64 [R1+0x90], R8 ;  /* 0x0000900801007387 */ /* 0x001fe80000100a00 */
[----:B------:R0:W-:Y:S04]  /*ee00*/  STL.64 [R1+0x98], R10 ;  /* 0x0000980a01007387 */ /* 0x0001e80000100a00 */
[----:B0-----:R-:W4:Y:S04]  /*ee10*/  LDL.LU R11, [R1+0x8d8] ;  /* 0x0008d800010b7983 */ /* 0x001f280000300800 */
[----:B-----5:R-:W-:Y:S01]  /*ee20*/  STSM.16.M88.4 [R0], R16 ;  /* 0x0000001000007844 */ /* 0x020fe20000000200 */
[----:B------:R-:W-:Y:S06]  /*ee30*/  BAR.SYNC.DEFER_BLOCKING 0x0 ;  /* 0x0000000000007b1d */ /* 0x000fec0000010000 */
[----:B------:R-:W0:Y:S02]  /*ee40*/  LDS.128 R16, [R28] ;  /* 0x000000001c107984 */ /* 0x000e240000000c00 */
[----:B------:R-:W-:Y:S06]  /*ee50*/  BAR.SYNC.DEFER_BLOCKING 0x0 ;  /* 0x0000000000007b1d */ /* 0x000fec0000010000 */
[----:B0-----:R0:W-:Y:S04]  /*ee60*/  STL.64 [R1+0xc0], R16 ;  /* 0x0000c01001007387 */ /* 0x0011e80000100a00 */
[----:B------:R1:W-:Y:S04]  /*ee70*/  STL.64 [R1+0xc8], R18 ;  /* 0x0000c81201007387 */ /* 0x0003e80000100a00 */
[----:B---3--:R-:W-:Y:S01]  /*ee80*/  STSM.16.M88.4 [R0], R20 ;  /* 0x0000001400007844 */ /* 0x008fe20000000200 */
[----:B------:R-:W-:Y:S06]  /*ee90*/  BAR.SYNC.DEFER_BLOCKING 0x0 ;  /* 0x0000000000007b1d */ /* 0x000fec0000010000 */
[----:B0-----:R-:W3:Y:S04]  /*eea0*/  LDL.LU R16, [R1+0xa0] ;  /* 0x0000a00001107983 */ /* 0x001ee80000300800 */
[----:B------:R-:W3:Y:S04]  /*eeb0*/  LDL.LU R17, [R1+0xa4] ;  /* 0x0000a40001117983 */ /* 0x000ee80000300800 */
[----:B-1----:R-:W3:Y:S04]  /*eec0*/  LDL.LU R18, [R1+0xa8] ;  /* 0x0000a80001127983 */ /* 0x002ee80000300800 */
[----:B------:R-:W3:Y:S04]  /*eed0*/  LDL.LU R19, [R1+0xac] ;  /* 0x0000ac0001137983 */ /* 0x000ee80000300800 */
[----:B------:R-:W0:Y:S01]  /*eee0*/  LDS.128 R20, [R28] ;  /* 0x000000001c147984 */ /* 0x000e220000000c00 */
[----:B------:R-:W-:Y:S06]  /*eef0*/  BAR.SYNC.DEFER_BLOCKING 0x0 ;  /* 0x0000000000007b1d */ /* 0x000fec0000010000 */
[----:B------:R-:W5:Y:S04]  /*ef00*/  LDL R2, [R1+0x848] ;  /* 0x0008480001027983 */ /* 0x000f680000100800 */
[----:B------:R-:W5:Y:S04]  /*ef10*/  LDL R9, [R1+0x84c] ;  /* 0x00084c0001097983 */ /* 0x000f680000100800 */
[----:B--2---:R-:W-:Y:S01]  /*ef20*/  STSM.16.M88.4 [R0], R12 ;  /* 0x0000000c00007844 */ /* 0x004fe20000000200 */
[----:B------:R-:W-:Y:S06]  /*ef30*/  BAR.SYNC.DEFER_BLOCKING 0x0 ;  /* 0x0000000000007b1d */ /* 0x000fec0000010000 */
[----:B0-----:R0:W-:Y:S04]  /*ef40*/  STL.64 [R1+0xd0], R20 ;  /* 0x0000d01401007387 */ /* 0x0011e80000100a00 */
[----:B------:R1:W-:Y:S04]  /*ef50*/  STL.64 [R1+0xd8], R22 ;  /* 0x0000d81601007387 */ /* 0x0003e80000100a00 */
[----:B0-----:R-:W2:Y:S04]  /*ef60*/  LDL.LU R20, [R1+0x160] ;  /* 0x0001600001147983 */ /* 0x001ea80000300800 */
[----:B------:R-:W0:Y:S01]  /*ef70*/  LDS.128 R12, [R28] ;  /* 0x000000001c0c7984 */ /* 0x000e220000000c00 */
[----:B------:R-:W-:Y:S06]  /*ef80*/  BAR.SYNC.DEFER_BLOCKING 0x0 ;  /* 0x0000000000007b1d */ /* 0x000fec0000010000 */
[----:B------:R-:W2:Y:S04]  /*ef90*/  LDL.LU R21, [R1+0x164] ;  /* 0x0001640001157983 */ /* 0x000ea80000300800 */
[----:B-1----:R-:W2:Y:S04]  /*efa0*/  LDL.LU R22, [R1+0x168] ;  /* 0x0001680001167983 */ /* 0x002ea80000300800 */
[----:B------:R-:W2:Y:S04]  /*efb0*/  LDL.LU R23, [R1+0x16c] ;  /* 0x00016c0001177983 */ /* 0x000ea80000300800 */
[----:B----4-:R-:W-:Y:S01]  /*efc0*/  STSM.16.M88.4 [R0], R24 ;  /* 0x0000001800007844 */ /* 0x010fe20000000200 */
[----:B------:R-:W-:Y:S06]  /*efd0*/  BAR.SYNC.DEFER_BLOCKING 0x0 ;  /* 0x0000000000007b1d */ /* 0x000fec0000010000 */
[----:B0-----:R-:W-:Y:S04]  /*efe0*/  STL.64 [R1+0x50], R12 ;  /* 0x0000500c01007387 */ /* 0x001fe80000100a00 */
[----:B------:R0:W-:Y:S04]  /*eff0*/  STL.64 [R1+0x58], R14 ;  /* 0x0000580e01007387 */ /* 0x0001e80000100a00 */
[----:B------:R-:W1:Y:S01]  /*f000*/  LDS.128 R24, [R28] ;  /* 0x000000001c187984 */ /* 0x000e620000000c00 */
[----:B------:R-:W-:Y:S06]  /*f010*/  BAR.SYNC.DEFER_BLOCKING 0x0 ;  /* 0x0000000000007b1d */ /* 0x000fec0000010000 */
[----:B0-----:R-:W4:Y:S04]  /*f020*/  LDL.LU R14, [R1+0x8d4] ;  /* 0x0008d400010e7983 */ /* 0x001f280000300800 */
[----:B------:R0:W-:Y:S04]  /*f030*/  STSM.16.M88.4 [R0], R4 ;  /* 0x0000000400007844 */ /* 0x0001e80000000200 */
[----:B-1----:R-:W-:Y:S04]  /*f040*/  STL.64 [R1+0x40], R24 ;  /* 0x0000401801007387 */ /* 0x002fe80000100a00 */
[----:B------:R-:W-:Y:S04]  /*f050*/  STL.64 [R1+0x48], R26 ;  /* 0x0000481a01007387 */ /* 0x000fe80000100a00 */
[----:B0-----:R-:W4:Y:S04]  /*f060*/  LDL.LU R4, [R1+0x270] ;  /* 0x0002700001047983 */ /* 0x001f280000300800 */
[----:B------:R-:W4:Y:S04]  /*f070*/  LDL.LU R5, [R1+0x274] ;  /* 0x0002740001057983 */ /* 0x000f280000300800 */
[----:B------:R-:W4:Y:S04]  /*f080*/  LDL.LU R6, [R1+0x278] ;  /* 0x0002780001067983 */ /* 0x000f280000300800 */
[----:B------:R-:W4:Y:S01]  /*f090*/  LDL.LU R7, [R1+0x27c] ;  /* 0x00027c0001077983 */ /* 0x000f220000300800 */
[----:B------:R-:W-:Y:S06]  /*f0a0*/  BAR.SYNC.DEFER_BLOCKING 0x0 ;  /* 0x0000000000007b1d */ /* 0x000fec0000010000 */
[----:B------:R-:W0:Y:S02]  /*f0b0*/  LDS.128 R24, [R28] ;  /* 0x000000001c187984 */ /* 0x000e240000000c00 */
[----:B------:R-:W-:Y:S06]  /*f0c0*/  BAR.SYNC.DEFER_BLOCKING 0x0 ;  /* 0x0000000000007b1d */ /* 0x000fec0000010000 */
[----:B---3--:R-:W-:Y:S02]  /*f0d0*/  STSM.16.M88.4 [R0], R16 ;  /* 0x0000001000007844 */ /* 0x008fe40000000200 */
[----:B------:R-:W-:Y:S01]  /*f0e0*/  BAR.SYNC.DEFER_BLOCKING 0x0 ;  /* 0x0000000000007b1d */ /* 0x000fe20000010000 */
[----:B-----5:R-:W-:-:S05]  /*f0f0*/  ISETP.GE.AND P0, PT, R2, UR10, PT ;  /* 0x0000000a02007c0c */ /* 0x020fca000bf06270 */
[----:B------:R-:W1:Y:S02]  /*f100*/  LDS.128 R16, [R28] ;  /* 0x000000001c107984 */ /* 0x000e640000000c00 */
[----:B------:R-:W-:Y:S06]  /*f110*/  BAR.SYNC.DEFER_BLOCKING 0x0 ;  /* 0x0000000000007b1d */ /* 0x000fec0000010000 */
[----:B--2---:R-:W-:Y:S02]  /*f120*/  STSM.16.M88.4 [R0], R20 ;  /* 0x0000001400007844 */ /* 0x004fe40000000200 */
[----:B------:R-:W-:Y:S06]  /*f130*/  BAR.SYNC.DEFER_BLOCKING 0x0 ;  /* 0x0000000000007b1d */ /* 0x000fec0000010000 */
[----:B------:R-:W2:Y:S04]  /*f140*/  LDS.128 R20, [R28] ;  /* 0x000000001c147984 */ /* 0x000ea80000000c00 */
[----:B0-----:R-:W-:Y:S04]  /*f150*/  STL.64 [R1+0x60], R24 ;  /* 0x0000601801007387 */ /* 0x001fe80000100a00 */
[----:B------:R-:W-:Y:S04]  /*f160*/  STL.64 [R1+0x68], R26 ;  /* 0x0000681a01007387 */ /* 0x000fe80000100a00 */
[----:B-1----:R-:W-:Y:S01]  /*f170*/  STL [R1+0x86c], R16 ;  /* 0x00086c1001007387 */ /* 0x002fe20000100800 */
[----:B------:R-:W-:Y:S01]  /*f180*/  BAR.SYNC.DEFER_BLOCKING 0x0 ;  /* 0x0000000000007b1d */ /* 0x000fe20000010000 */
[----:B----4-:R-:W-:-:S05]  /*f190*/  IMAD R15, R2, R14, RZ ;  /* 0x0000000e020f7224 */ /* 0x010fca00078e02ff */
[----:B------:R0:W-:Y:S04]  /*f1a0*/  STL [R1+0x868], R17 ;  /* 0x0008681101007387 */ /* 0x0001e80000100800 */
[----:B0-----:R-:W3:Y:S04]  /*f1b0*/  LDL R17, [R1+0x848] ;  /* 0x0008480001117983 */ /* 0x001ee80000100800 */
[----:B------:R0:W-:Y:S04]  /*f1c0*/  STL [R1+0x864], R18 ;  /* 0x0008641201007387 */ /* 0x0001e80000100800 */
[----:B0-----:R-:W4:Y:S04]  /*f1d0*/  LDL.LU R18, [R1+0x84c] ;  /* 0x00084c0001127983 */ /* 0x001f280000300800 */
[----:B------:R0:W-:Y:S04]  /*f1e0*/  STL [R1+0x860], R19 ;  /* 0x0008601301007387 */ /* 0x0001e80000100800 */
[----:B------:R-:W5:Y:S04]  /*f1f0*/  LDL.LU R10, [R1] ;  /* 0x00000000010a7983 */ /* 0x000f680000300800 */
[----:B0-----:R-:W3:Y:S04]  /*f200*/  LDL.LU R19, [R1+0x854] ;  /* 0x0008540001137983 */ /* 0x001ee80000300800 */
[----:B--2---:R-:W-:Y:S04]  /*f210*/  STL [R1+0x87c], R20 ;  /* 0x00087c1401007387 */ /* 0x004fe80000100800 */
[----:B------:R-:W-:Y:S04]  /*f220*/  STL [R1+0x878], R21 ;  /* 0x0008781501007387 */ /* 0x000fe80000100800 */
[----:B------:R-:W-:Y:S04]  /*f230*/  STL [R1+0x8a0], R21 ;  /* 0x0008a01501007387 */ /* 0x000fe80000100800 */
[----:B------:R-:W-:Y:S04]  /*f240*/  STL [R1+0x874], R28 ;  /* 0x0008741c01007387 */ /* 0x000fe80000100800 */
[----:B------:R0:W-:Y:S04]  /*f250*/  STL [R1+0x870], R22 ;  /* 0x0008701601007387 */ /* 0x0001e80000100800 */
[----:B0-----:R-:W2:Y:S04]  /*f260*/  LDL R22, [R1+0x850] ;  /* 0x0008500001167983 */ /* 0x001ea80000100800 */
[----:B------:R0:W-:Y:S04]  /*f270*/  STL [R1+0x85c], R23 ;  /* 0x00085c1701007387 */ /* 0x0001e80000100800 */
[----:B------:R1:W-:Y:S04]  /*f280*/  STSM.16.M88.4 [R0], R4 ;  /* 0x0000000400007844 */ /* 0x0003e80000000200 */
[----:B0-----:R-:W5:Y:S04]  /*f290*/  LDL.LU R23, [R1+0x858] ;  /* 0x0008580001177983 */ /* 0x001f680000300800 */
[----:B-1----:R-:W5:Y:S04]  /*f2a0*/  LDL.LU R6, [R1+0x8d0] ;  /* 0x0008d00001067983 */ /* 0x002f680000300800 */
[----:B------:R-:W5:Y:S01]  /*f2b0*/  LDL.LU R7, [R1+0x14] ;  /* 0x0000140001077983 */ /* 0x000f620000300800 */
[----:B------:R-:W-:Y:S01]  /*f2c0*/  BAR.SYNC.DEFER_BLOCKING 0x0 ;  /* 0x0000000000007b1d */ /* 0x000fe20000010000 */
[----:B------:R-:W-:-:S02]  /*f2d0*/  LEA R2, P3, R15, UR8, 0x1 ;  /* 0x000000080f027c11 */ /* 0x000fc4000f8608ff */
[C---:B------:R-:W-:Y:S01]  /*f2e0*/  ISETP.LT.AND P0, PT, R9.reuse, UR11, !P0 ;  /* 0x0000000b09007c0c */ /* 0x040fe2000c701270 */
[----:B------:R-:W-:Y:S01]  /*f2f0*/  IMAD R26, R9, UR4, RZ ;  /* 0x00000004091a7c24 */ /* 0x000fe2000f8e02ff */
[----:B------:R-:W-:Y:S01]  /*f300*/  LEA.HI.X.SX32 R3, R15, UR9, 0x1, P3 ;  /* 0x000000090f037c11 */ /* 0x000fe200098f0eff */
[----:B------:R-:W-:Y:S02]  /*f310*/  IMAD R15, R14, 0x40, R15 ;  /* 0x000000400e0f7824 */ /* 0x000fe400078e020f */
[----:B------:R-:W-:-:S04]  /*f320*/  IMAD.WIDE R12, R26, 0x2, R2 ;  /* 0x000000021a0c7825 */ /* 0x000fc800078e0202 */
[----:B------:R-:W-:-:S04]  /*f330*/  IMAD R0, R14, 0x40, R15 ;  /* 0x000000400e007824 */ /* 0x000fc800078e020f */
[----:B------:R-:W-:Y:S01]  /*f340*/  IMAD R25, R14, 0x40, R0 ;  /* 0x000000400e197824 */ /* 0x000fe200078e0200 */
[----:B------:R-:W-:Y:S01]  /*f350*/  LEA R14, P6, R0, UR8, 0x1 ;  /* 0x00000008000e7c11 */ /* 0x000fe2000f8c08ff */
[----:B------:R0:W-:Y:S01]  /*f360*/  @P0 STG.E.U16 desc[UR12][R12.64], R29 ;  /* 0x0000001d0c000986 */ /* 0x0001e2000c10150c */
[----:B------:R-:W-:Y:S02]  /*f370*/  PRMT R16, R29, 0x7632, R16 ;  /* 0x000076321d107816 */ /* 0x000fe40000000010 */
[----:B0-----:R-:W-:-:S04]  /*f380*/  LEA R12, P0, R15, UR8, 0x1 ;  /* 0x000000080f0c7c11 */ /* 0x001fc8000f8008ff */
[----:B------:R-:W-:Y:S02]  /*f390*/  LEA.HI.X.SX32 R13, R15, UR9, 0x1, P0 ;  /* 0x000000090f0d7c11 */ /* 0x000fe400080f0eff */
[----:B------:R-:W-:Y:S01]  /*f3a0*/  LEA.HI.X.SX32 R15, R0, UR9, 0x1, P6 ;  /* 0x00000009000f7c11 */ /* 0x000fe2000b0f0eff */
[----:B------:R-:W-:-:S04]  /*f3b0*/  IMAD.WIDE R8, R26, 0x2, R12 ;  /* 0x000000021a087825 */ /* 0x000fc800078e020c */
[----:B------:R-:W-:Y:S01]  /*f3c0*/  IMAD.WIDE R4, R26, 0x2, R14 ;  /* 0x000000021a047825 */ /* 0x000fe200078e020e */
[----:B----4-:R-:W-:-:S04]  /*f3d0*/  ISETP.GE.AND P3, PT, R18, UR11, PT ;  /* 0x0000000b12007c0c */ /* 0x010fc8000bf66270 */
[----:B---3--:R-:W-:Y:S02]  /*f3e0*/  ISETP.LT.AND P5, PT, R19, UR10, !P3 ;  /* 0x0000000a13007c0c */ /* 0x008fe4000dfa1270 */
[----:B--2---:R-:W-:-:S13]  /*f3f0*/  ISETP.LT.AND P4, PT, R22, UR10, !P3 ;  /* 0x0000000a16007c0c */ /* 0x004fda000df81270 */
[----:B------:R0:W-:Y:S04]  /*f400*/  @P4 STG.E.U16 desc[UR12][R8.64], R16 ;  /* 0x0000001008004986 */ /* 0x0001e8000c10150c */
[----:B-----5:R1:W-:Y:S04]  /*f410*/  @P5 STG.E.U16 desc[UR12][R4.64], R10 ;  /* 0x0000000a04005986 */ /* 0x0203e8000c10150c */
[----:B------:R-:W-:Y:S04]  /*f420*/  STL [R1+0x8b0], R7 ;  /* 0x0008b00701007387 */ /* 0x000fe80000100800 */
[----:B0-----:R-:W2:Y:S04]  /*f430*/  LDL.LU.64 R8, [R1+0x8c8] ;  /* 0x0008c80001087983 */ /* 0x001ea80000300a00 */
[----:B-1----:R-:W3:Y:S01]  /*f440*/  LDL.LU.64 R4, [R1+0x8c0] ;  /* 0x0008c00001047983 */ /* 0x002ee20000300a00 */
[----:B------:R-:W-:Y:S01]  /*f450*/  LEA R24, P0, R25, UR8, 0x1 ;  /* 0x0000000819187c11 */ /* 0x000fe2000f8008ff */
[----:B------:R-:W-:Y:S01]  /*f460*/  VIADD R0, R26, UR4 ;  /* 0x000000041a007c36 */ /* 0x000fe20008000000 */
[----:B------:R-:W-:-:S02]  /*f470*/  ISETP.LT.AND P3, PT, R23, UR10, !P3 ;  /* 0x0000000a17007c0c */ /* 0x000fc4000df61270 */
[----:B------:R-:W-:Y:S01]  /*f480*/  PRMT R6, R10, 0x7632, R6 ;  /* 0x000076320a067816 */ /* 0x000fe20000000006 */
[----:B------:R-:W-:Y:S01]  /*f490*/  VIADD R29, R18, 0x3 ;  /* 0x00000003121d7836 */ /* 0x000fe20000000000 */
[----:B------:R-:W-:Y:S01]  /*f4a0*/  ISETP.LT.AND P6, PT, R17, UR10, !P2 ;  /* 0x0000000a11007c0c */ /* 0x000fe2000d7c1270 */
[----:B------:R-:W4:Y:S01]  /*f4b0*/  LDL.LU R10, [R1+0x4] ;  /* 0x00000400010a7983 */ /* 0x000f220000300800 */
[----:B------:R-:W-:Y:S01]  /*f4c0*/  ISETP.LT.AND P4, PT, R22, UR10, !P2 ;  /* 0x0000000a16007c0c */ /* 0x000fe2000d781270 */
[----:B------:R-:W0:Y:S01]  /*f4d0*/  LDCU UR8, c[0x0][0x398] ;  /* 0x00007300ff0877ac */ /* 0x000e220008000800 */
[----:B------:R-:W-:Y:S01]  /*f4e0*/  LEA.HI.X.SX32 R25, R25, UR9, 0x1, P0 ;  /* 0x0000000919197c11 */ /* 0x000fe200080f0eff */
[----:B------:R1:W-:Y:S01]  /*f4f0*/  STL.64 [R1+0x8b8], R22 ;  /* 0x0008b81601007387 */ /* 0x0003e20000100a00 */
[----:B------:R-:W-:Y:S01]  /*f500*/  ISETP.LT.AND P5, PT, R19, UR10, !P2 ;  /* 0x0000000a13007c0c */ /* 0x000fe2000d7a1270 */
[----:B------:R-:W5:Y:S01]  /*f510*/  LDCU UR9, c[0x0][0x398] ;  /* 0x00007300ff0977ac */ /* 0x000f620008000800 */
[----:B------:R-:W-:Y:S01]  /*f520*/  ISETP.LT.AND P2, PT, R23, UR10, !P2 ;  /* 0x0000000a17007c0c */ /* 0x000fe2000d741270 */
[----:B------:R-:W-:-:S04]  /*f530*/  IMAD.WIDE R20, R26, 0x2, R24 ;  /* 0x000000021a147825 */ /* 0x000fc800078e0218 */
[C---:B------:R-:W-:Y:S01]  /*f540*/  IMAD.WIDE R26, R0.reuse, 0x2, R2 ;  /* 0x00000002001a7825 */ /* 0x040fe200078e0202 */
[----:B------:R0:W-:Y:S03]  /*f550*/  @P3 STG.E.U16 desc[UR12][R20.64], R6 ;  /* 0x0000000614003986 */ /* 0x0001e6000c10150c */
[----:B-1----:R-:W-:-:S04]  /*f560*/  IMAD.WIDE R22, R0, 0x2, R12 ;  /* 0x0000000200167825 */ /* 0x002fc800078e020c */
[----:B0-----:R-:W-:Y:S01]  /*f570*/  IMAD.WIDE R6, R0, 0x2, R14 ;  /* 0x0000000200067825 */ /* 0x001fe200078e020e */
[----:B---3--:R-:W-:Y:S01]  /*f580*/  PRMT R11, R4, 0x7632, R11 ;  /* 0x00007632040b7816 */ /* 0x008fe2000000000b */
[----:B------:R-:W-:Y:S04]  /*f590*/  @P6 STG.E.U16 desc[UR12][R26.64], R4 ;  /* 0x000000041a006986 */ /* 0x000fe8000c10150c */
[----:B------:R0:W-:Y:S04]  /*f5a0*/  @P4 STG.E.U16 desc[UR12][R22.64], R11 ;  /* 0x0000000b16004986 */ /* 0x0001e8000c10150c */
[----:B--2---:R1:W-:Y:S04]  /*f5b0*/  @P5 STG.E.U16 desc[UR12][R6.64], R8 ;  /* 0x0000000806005986 */ /* 0x0043e8000c10150c */
[----:B0-----:R-:W2:Y:S04]  /*f5c0*/  LDL.LU.64 R22, [R1+0x8b8] ;  /* 0x0008b80001167983 */ /* 0x001ea80000300a00 */
[----:B-1----:R-:W3:Y:S01]  /*f5d0*/  LDL.LU R7, [R1+0x8b0] ;  /* 0x0008b00001077983 */ /* 0x002ee20000300800 */
[----:B------:R-:W-:-:S02]  /*f5e0*/  VIADD R4, R0, UR4 ;  /* 0x0000000400047c36 */ /* 0x000fc40008000000 */
[----:B------:R-:W-:Y:S01]  /*f5f0*/  IMAD.WIDE R20, R0, 0x2, R24 ;  /* 0x0000000200147825 */ /* 0x000fe200078e0218 */
[----:B------:R-:W-:Y:S01]  /*f600*/  PRMT R0, R8, 0x7632, R0 ;  /* 0x0000763208007816 */ /* 0x000fe20000000000 */
[----:B------:R-:W4:Y:S01]  /*f610*/  LDL.LU R11, [R1+0x18] ;  /* 0x00001800010b7983 */ /* 0x000f220000300800 */
[----:B------:R-:W-:-:S03]  /*f620*/  ISETP.LT.AND P6, PT, R17, UR10, !P1 ;  /* 0x0000000a11007c0c */ /* 0x000fc6000cfc1270 */
[----:B------:R-:W-:Y:S01]  /*f630*/  @P2 STG.E.U16 desc[UR12][R20.64], R0 ;  /* 0x0000000014002986 */ /* 0x000fe2000c10150c */
[----:B------:R-:W-:Y:S01]  /*f640*/  ISETP.GE.AND P0, PT, R29, UR11, PT ;  /* 0x0000000b1d007c0c */ /* 0x000fe2000bf06270 */
[----:B------:R-:W-:Y:S01]  /*f650*/  VIADD R29, R18, 0x4 ;  /* 0x00000004121d7836 */ /* 0x000fe20000000000 */
[----:B------:R-:W-:Y:S01]  /*f660*/  ISETP.LT.AND P4, PT, R19, UR10, !P1 ;  /* 0x0000000a13007c0c */ /* 0x000fe2000cf81270 */
[----:B------:R-:W-:-:S03]  /*f670*/  IMAD.WIDE R26, R4, 0x2, R2 ;  /* 0x00000002041a7825 */ /* 0x000fc600078e0202 */
[----:B------:R-:W-:Y:S02]  /*f680*/  ISETP.GE.AND P3, PT, R29, UR11, PT ;  /* 0x0000000b1d007c0c */ /* 0x000fe4000bf66270 */
[----:B--2---:R-:W-:Y:S01]  /*f690*/  ISETP.LT.AND P2, PT, R22, UR10, !P1 ;  /* 0x0000000a16007c0c */ /* 0x004fe2000cf41270 */
[----:B------:R0:W-:Y:S01]  /*f6a0*/  STL.64 [R1+0x8a8], R22 ;  /* 0x0008a81601007387 */ /* 0x0001e20000100a00 */
[----:B------:R-:W-:Y:S02]  /*f6b0*/  ISETP.LT.AND P1, PT, R23, UR10, !P1 ;  /* 0x0000000a17007c0c */ /* 0x000fe4000cf21270 */
[----:B---3--:R-:W-:Y:S01]  /*f6c0*/  PRMT R29, R7, 0x7632, R29 ;  /* 0x00007632071d7816 */ /* 0x008fe2000000001d */
[----:B------:R-:W-:Y:S01]  /*f6d0*/  @P6 STG.E.U16 desc[UR12][R26.64], R7 ;  /* 0x000000071a006986 */ /* 0x000fe2000c10150c */
[----:B0-----:R-:W-:-:S07]  /*f6e0*/  IMAD.WIDE R22, R4, 0x2, R12 ;  /* 0x0000000204167825 */ /* 0x001fce00078e020c */
[----:B------:R0:W-:Y:S04]  /*f6f0*/  @P2 STG.E.U16 desc[UR12][R22.64], R29 ;  /* 0x0000001d16002986 */ /* 0x0001e8000c10150c */
[----:B0-----:R-:W2:Y:S01]  /*f700*/  LDL.LU.64 R22, [R1+0x8a8] ;  /* 0x0008a80001167983 */ /* 0x001ea20000300a00 */
[C---:B------:R-:W-:Y:S02]  /*f710*/  VIADD R0, R4.reuse, UR4 ;  /* 0x0000000404007c36 */ /* 0x040fe40008000000 */
[----:B------:R-:W-:-:S04]  /*f720*/  IMAD.WIDE R20, R4, 0x2, R14 ;  /* 0x0000000204147825 */ /* 0x000fc800078e020e */
[----:B------:R-:W-:Y:S01]  /*f730*/  IMAD.WIDE R6, R4, 0x2, R24 ;  /* 0x0000000204067825 */ /* 0x000fe200078e0218 */
[----:B----4-:R-:W-:Y:S01]  /*f740*/  PRMT R4, R10, 0x7632, R4 ;  /* 0x000076320a047816 */ /* 0x010fe20000000004 */
[----:B------:R0:W-:Y:S01]  /*f750*/  @P4 STG.E.U16 desc[UR12][R20.64], R10 ;  /* 0x0000000a14004986 */ /* 0x0001e2000c10150c */
[----:B------:R-:W-:-:S03]  /*f760*/  ISETP.LT.AND P6, PT, R17, UR10, !P0 ;  /* 0x0000000a11007c0c */ /* 0x000fc6000c7c1270 */
[----:B------:R1:W-:Y:S01]  /*f770*/  @P1 STG.E.U16 desc[UR12][R6.64], R4 ;  /* 0x0000000406001986 */ /* 0x0003e2000c10150c */
[----:B------:R-:W-:Y:S01]  /*f780*/  ISETP.LT.AND P4, PT, R19, UR10, !P0 ;  /* 0x0000000a13007c0c */ /* 0x000fe2000c781270 */
[----:B------:R-:W-:Y:S02]  /*f790*/  VIADD R8, R18, 0x5 ;  /* 0x0000000512087836 */ /* 0x000fe40000000000 */
[----:B------:R-:W-:-:S03]  /*f7a0*/  IMAD.WIDE R26, R0, 0x2, R2 ;  /* 0x00000002001a7825 */ /* 0x000fc600078e0202 */
[----:B------:R-:W-:Y:S01]  /*f7b0*/  ISETP.GE.AND P5, PT, R8, UR11, PT ;  /* 0x0000000b08007c0c */ /* 0x000fe2000bfa6270 */
[----:B0-----:R-:W-:Y:S01]  /*f7c0*/  IMAD.WIDE R20, R0, 0x2, R12 ;  /* 0x0000000200147825 */ /* 0x001fe200078e020c */
[----:B------:R-:W-:-:S03]  /*f7d0*/  PRMT R8, R5, 0x7632, R8 ;  /* 0x0000763205087816 */ /* 0x000fc60000000008 */
[C---:B-1----:R-:W-:Y:S01]  /*f7e0*/  IMAD.WIDE R6, R0.reuse, 0x2, R14 ;  /* 0x0000000200067825 */ /* 0x042fe200078e020e */
[----:B------:R0:W-:Y:S04]  /*f7f0*/  STL.64 [R1+0x890], R28 ;  /* 0x0008901c01007387 */ /* 0x0001e80000100a00 */
[----:B------:R-:W-:Y:S04]  /*f800*/  @P6 STG.E.U16 desc[UR12][R26.64], R5 ;  /* 0x000000051a006986 */ /* 0x000fe8000c10150c */
[----:B------:R-:W3:Y:S01]  /*f810*/  LDL.LU R16, [R1+0x8] ;  /* 0x0000080001107983 */ /* 0x000ee20000300800 */
[----:B------:R-:W-:-:S02]  /*f820*/  VIADD R4, R0, UR4 ;  /* 0x0000000400047c36 */ /* 0x000fc40008000000 */
[----:B0-----:R-:W-:Y:S01]  /*f830*/  IMAD.WIDE R28, R0, 0x2, R24 ;  /* 0x00000002001c7825 */ /* 0x001fe200078e0218 */
[----:B------:R-:W-:Y:S02]  /*f840*/  PRMT R0, R9, 0x7632, R0 ;  /* 0x0000763209007816 */ /* 0x000fe40000000000 */
[----:B--2---:R-:W-:-:S13]  /*f850*/  ISETP.LT.AND P1, PT, R22, UR10, !P0 ;  /* 0x0000000a16007c0c */ /* 0x004fda000c721270 */
[----:B------:R0:W-:Y:S04]  /*f860*/  @P1 STG.E.U16 desc[UR12][R20.64], R8 ;  /* 0x0000000814001986 */ /* 0x0001e8000c10150c */
[----:B------:R1:W-:Y:S04]  /*f870*/  @P4 STG.E.U16 desc[UR12][R6.64], R9 ;  /* 0x0000000906004986 */ /* 0x0003e8000c10150c */
[----:B0-----:R-:W2:Y:S04]  /*f880*/  LDL.LU R21, [R1+0x8a0] ;  /* 0x0008a00001157983 */ /* 0x001ea80000300800 */
[----:B-1----:R-:W4:Y:S01]  /*f890*/  LDL.LU.64 R6, [R1+0x898] ;  /* 0x0008980001067983 */ /* 0x002f220000300a00 */
[----:B------:R-:W-:-:S13]  /*f8a0*/  ISETP.LT.AND P0, PT, R23, UR10, !P0 ;  /* 0x0000000a17007c0c */ /* 0x000fda000c701270 */
[----:B------:R0:W-:Y:S04]  /*f8b0*/  @P0 STG.E.U16 desc[UR12][R28.64], R0 ;  /* 0x000000001c000986 */ /* 0x0001e8000c10150c */
[----:B0-----:R-:W3:Y:S01]  /*f8c0*/  LDL.LU.64 R28, [R1+0x890] ;  /* 0x00089000011c7983 */ /* 0x001ee20000300a00 */
[----:B------:R-:W-:Y:S02]  /*f8d0*/  ISETP.LT.AND P6, PT, R17, UR10, !P3 ;  /* 0x0000000a11007c0c */ /* 0x000fe4000dfc1270 */
[----:B------:R-:W-:Y:S01]  /*f8e0*/  ISETP.LT.AND P1, PT, R22, UR10, !P3 ;  /* 0x0000000a16007c0c */ /* 0x000fe2000df21270 */
[C---:B------:R-:W-:Y:S01]  /*f8f0*/  IMAD.WIDE R26, R4.reuse, 0x2, R2 ;  /* 0x00000002041a7825 */ /* 0x040fe200078e0202 */
[----:B------:R-:W2:Y:S09]  /*f900*/  LDL.LU R20, [R1+0x1c] ;  /* 0x00001c0001147983 */ /* 0x000eb20000300800 */
[----:B------:R0:W-:Y:S01]  /*f910*/  @P6 STG.E.U16 desc[UR12][R26.64], R11 ;  /* 0x0000000b1a006986 */ /* 0x0001e2000c10150c */
[----:B------:R-:W-:Y:S01]  /*f920*/  ISETP.LT.AND P4, PT, R19, UR10, !P3 ;  /* 0x0000000a13007c0c */ /* 0x000fe2000df81270 */
[----:B0-----:R-:W-:Y:S01]  /*f930*/  IMAD.WIDE R26, R4, 0x2, R14 ;  /* 0x00000002041a7825 */ /* 0x001fe200078e020e */
[----:B----4-:R-:W-:-:S03]  /*f940*/  PRMT R7, R11, 0x7632, R7 ;  /* 0x000076320b077816 */ /* 0x010fc60000000007 */
[----:B------:R-:W-:-:S05]  /*f950*/  IMAD.WIDE R10, R4, 0x2, R12 ;  /* 0x00000002040a7825 */ /* 0x000fca00078e020c */
[----:B------:R0:W-:Y:S04]  /*f960*/  @P1 STG.E.U16 desc[UR12][R10.64], R7 ;  /* 0x000000070a001986 */ /* 0x0001e8000c10150c */
[----:B0-----:R-:W4:Y:S04]  /*f970*/  LDL.LU.64 R10, [R1+0x888] ;  /* 0x00088800010a7983 */ /* 0x001f280000300a00 */
[----:B------:R-:W5:Y:S01]  /*f980*/  LDL.LU R7, [R1+0x884] ;  /* 0x0008840001077983 */ /* 0x000f620000300800 */
[----:B---3--:R-:W-:-:S03]  /*f990*/  PRMT R29, R16, 0x7632, R29 ;  /* 0x00007632101d7816 */ /* 0x008fc6000000001d */
[----:B------:R0:W-:Y:S04]  /*f9a0*/  @P4 STG.E.U16 desc[UR12][R26.64], R16 ;  /* 0x000000101a004986 */ /* 0x0001e8000c10150c */
[----:B0-----:R-:W3:Y:S01]  /*f9b0*/  LDL.LU R16, [R1+0xc] ;  /* 0x00000c0001107983 */ /* 0x001ee20000300800 */
[----:B------:R-:W-:Y:S01]  /*f9c0*/  ISETP.LT.AND P6, PT, R23, UR10, !P3 ;  /* 0x0000000a17007c0c */ /* 0x000fe2000dfc1270 */
[----:B------:R-:W-:Y:S01]  /*f9d0*/  VIADD R5, R18, 0x6 ;  /* 0x0000000612057836 */ /* 0x000fe20000000000 */
[----:B------:R-:W-:Y:S01]  /*f9e0*/  ISETP.LT.AND P3, PT, R17, UR10, !P5 ;  /* 0x0000000a11007c0c */ /* 0x000fe2000ef61270 */
[----:B------:R-:W-:-:S03]  /*f9f0*/  IMAD.WIDE R8, R4, 0x2, R24 ;  /* 0x0000000204087825 */ /* 0x000fc600078e0218 */
[----:B------:R-:W-:Y:S01]  /*fa00*/  ISETP.GE.AND P2, PT, R5, UR11, PT ;  /* 0x0000000b05007c0c */ /* 0x000fe2000bf46270 */
[----:B------:R-:W-:Y:S01]  /*fa10*/  VIADD R5, R18, 0x7 ;  /* 0x0000000712057836 */ /* 0x000fe20000000000 */
[----:B------:R-:W-:Y:S01]  /*fa20*/  ISETP.LT.AND P4, PT, R22, UR10, !P5 ;  /* 0x0000000a16007c0c */ /* 0x000fe2000ef81270 */
[----:B------:R-:W-:-:S04]  /*fa30*/  VIADD R0, R4, UR4 ;  /* 0x0000000404007c36 */ /* 0x000fc80008000000 */
[----:B------:R0:W-:Y:S01]  /*fa40*/  @P6 STG.E.U16 desc[UR12][R8.64], R29 ;  /* 0x0000001d08006986 */ /* 0x0001e2000c10150c */
[----:B------:R-:W-:Y:S02]  /*fa50*/  ISETP.LT.AND P6, PT, R19, UR10, !P5 ;  /* 0x0000000a13007c0c */ /* 0x000fe4000efc1270 */
[----:B------:R-:W-:Y:S02]  /*fa60*/  ISETP.LT.AND P5, PT, R23, UR10, !P5 ;  /* 0x0000000a17007c0c */ /* 0x000fe4000efa1270 */
[----:B------:R-:W-:Y:S01]  /*fa70*/  ISETP.GE.AND P0, PT, R5, UR11, PT ;  /* 0x0000000b05007c0c */ /* 0x000fe2000bf06270 */
[----:B------:R-:W-:Y:S01]  /*fa80*/  IMAD.WIDE R4, R0, 0x2, R2 ;  /* 0x0000000200047825 */ /* 0x000fe200078e0202 */
[----:B--2---:R-:W-:-:S03]  /*fa90*/  PRMT R21, R6, 0x7632, R21 ;  /* 0x0000763206157816 */ /* 0x004fc60000000015 */
[C---:B------:R-:W-:Y:S01]  /*faa0*/  IMAD.WIDE R26, R0.reuse, 0x2, R12 ;  /* 0x00000002001a7825 */ /* 0x040fe200078e020c */
[----:B------:R1:W-:Y:S03]  /*fab0*/  @P3 STG.E.U16 desc[UR12][R4.64], R6 ;  /* 0x0000000604003986 */ /* 0x0003e6000c10150c */
[----:B0-----:R-:W-:Y:S01]  /*fac0*/  IMAD.WIDE R8, R0, 0x2, R14 ;  /* 0x0000000200087825 */ /* 0x001fe200078e020e */
[----:B------:R-:W-:Y:S01]  /*fad0*/  ISETP.LT.AND P3, PT, R17, UR10, !P2 ;  /* 0x0000000a11007c0c */ /* 0x000fe2000d761270 */
[----:B------:R0:W-:Y:S01]  /*fae0*/  @P4 STG.E.U16 desc[UR12][R26.64], R21 ;  /* 0x000000151a004986 */ /* 0x0001e2000c10150c */
[----:B------:R-:W-:Y:S01]  /*faf0*/  ISETP.LT.AND P1, PT, R22, UR10, !P2 ;  /* 0x0000000a16007c0c */ /* 0x000fe2000d721270 */
[----:B-1----:R-:W-:-:S04]  /*fb00*/  IMAD.WIDE R4, R0, 0x2, R24 ;  /* 0x0000000200047825 */ /* 0x002fc800078e0218 */
[----:B------:R-:W-:Y:S01]  /*fb10*/  VIADD R6, R18, 0x8 ;  /* 0x0000000812067836 */ /* 0x000fe20000000000 */
[----:B0-----:R-:W2:Y:S01]  /*fb20*/  LDL.LU R21, [R1+0x80] ;  /* 0x0000800001157983 */ /* 0x001ea20000300800 */
[----:B------:R-:W-:-:S03]  /*fb30*/  VIADD R0, R0, UR4 ;  /* 0x0000000400007c36 */ /* 0x000fc60008000000 */
[----:B------:R-:W-:Y:S02]  /*fb40*/  ISETP.GE.AND P4, PT, R6, UR11, PT ;  /* 0x0000000b06007c0c */ /* 0x000fe4000bf86270 */
[----:B------:R-:W-:Y:S01]  /*fb50*/  PRMT R6, R20, 0x7632, R6 ;  /* 0x0000763214067816 */ /* 0x000fe20000000006 */
[----:B------:R-:W-:Y:S01]  /*fb60*/  IMAD.WIDE R26, R0, 0x2, R14 ;  /* 0x00000002001a7825 */ /* 0x000fe200078e020e */
[----:B----4-:R-:W-:Y:S01]  /*fb70*/  PRMT R29, R10, 0x7632, R29 ;  /* 0x000076320a1d7816 */ /* 0x010fe2000000001d */
[----:B------:R0:W-:Y:S04]  /*fb80*/  @P6 STG.E.U16 desc[UR12][R8.64], R10 ;  /* 0x0000000a08006986 */ /* 0x0001e8000c10150c */
[----:B------:R1:W-:Y:S01]  /*fb90*/  @P5 STG.E.U16 desc[UR12][R4.64], R29 ;  /* 0x0000001d04005986 */ /* 0x0003e2000c10150c */
[----:B------:R-:W-:Y:S01]  /*fba0*/  ISETP.LT.AND P5, PT, R19, UR10, !P2 ;  /* 0x0000000a13007c0c */ /* 0x000fe2000d7a1270 */
[----:B0-----:R-:W-:-:S04]  /*fbb0*/  IMAD.WIDE R8, R0, 0x2, R2 ;  /* 0x0000000200087825 */ /* 0x001fc800078e0202 */
[C---:B-1----:R-:W-:Y:S01]  /*fbc0*/  IMAD.WIDE R4, R0.reuse, 0x2, R12 ;  /* 0x0000000200047825 */ /* 0x042fe200078e020c */
[----:B------:R0:W-:Y:S04]  /*fbd0*/  @P3 STG.E.U16 desc[UR12][R8.64], R20 ;  /* 0x0000001408003986 */ /* 0x0001e8000c10150c */
[----:B------:R1:W-:Y:S04]  /*fbe0*/  @P1 STG.E.U16 desc[UR12][R4.64], R6 ;  /* 0x0000000604001986 */ /* 0x0003e8000c10150c */
[----:B---3--:R3:W-:Y:S04]  /*fbf0*/  @P5 STG.E.U16 desc[UR12][R26.64], R16 ;  /* 0x000000101a005986 */ /* 0x0087e8000c10150c */
[----:B0-----:R-:W4:Y:S01]  /*fc00*/  LDL.LU R20, [R1+0xb0] ;  /* 0x0000b00001147983 */ /* 0x001f220000300800 */
[----:B-1----:R-:W-:-:S02]  /*fc10*/  VIADD R6, R0, UR4 ;  /* 0x0000000400067c36 */ /* 0x002fc40008000000 */
[----:B------:R-:W-:Y:S01]  /*fc20*/  IMAD.WIDE R4, R0, 0x2, R24 ;  /* 0x0000000200047825 */ /* 0x000fe200078e0218 */
[----:B------:R-:W-:Y:S02]  /*fc30*/  PRMT R0, R16, 0x7632, R0 ;  /* 0x0000763210007816 */ /* 0x000fe40000000000 */
[----:B---3--:R-:W3:Y:S01]  /*fc40*/  LDL.LU R16, [R1+0x90] ;  /* 0x0000900001107983 */ /* 0x008ee20000300800 */
[----:B------:R-:W-:Y:S02]  /*fc50*/  ISETP.LT.AND P2, PT, R23, UR10, !P2 ;  /* 0x0000000a17007c0c */ /* 0x000fe4000d741270 */
[----:B------:R-:W-:Y:S02]  /*fc60*/  ISETP.LT.AND P6, PT, R17, UR10, !P0 ;  /* 0x0000000a11007c0c */ /* 0x000fe4000c7c1270 */
[----:B------:R-:W-:Y:S01]  /*fc70*/  ISETP.LT.AND P1, PT, R22, UR10, !P0 ;  /* 0x0000000a16007c0c */ /* 0x000fe2000c721270 */
[----:B------:R-:W-:Y:S02]  /*fc80*/  VIADD R10, R18, 0x9 ;  /* 0x00000009120a7836 */ /* 0x000fe40000000000 */
[----:B------:R-:W-:-:S03]  /*fc90*/  IMAD.WIDE R8, R6, 0x2, R2 ;  /* 0x0000000206087825 */ /* 0x000fc600078e0202 */
[----:B------:R-:W-:-:S03]  /*fca0*/  ISETP.GE.AND P3, PT, R10, UR11, PT ;  /* 0x0000000b0a007c0c */ /* 0x000fc6000bf66270 */
[----:B------:R-:W-:Y:S01]  /*fcb0*/  @P2 STG.E.U16 desc[UR12][R4.64], R0 ;  /* 0x0000000004002986 */ /* 0x000fe2000c10150c */
[----:B------:R-:W-:Y:S02]  /*fcc0*/  ISETP.LT.AND P2, PT, R19, UR10, !P0 ;  /* 0x0000000a13007c0c */ /* 0x000fe4000c741270 */
[----:B------:R-:W-:Y:S02]  /*fcd0*/  ISETP.LT.AND P0, PT, R23, UR10, !P0 ;  /* 0x0000000a17007c0c */ /* 0x000fe4000c701270 */
[----:B-----5:R-:W-:Y:S01]  /*fce0*/  PRMT R10, R7, 0x7632, R10 ;  /* 0x00007632070a7816 */ /* 0x020fe2000000000a */
[----:B------:R-:W-:Y:S04]  /*fcf0*/  @P6 STG.E.U16 desc[UR12][R8.64], R7 ;  /* 0x0000000708006986 */ /* 0x000fe8000c10150c */
[----:B---3--:R0:W-:Y:S04]  /*fd00*/  STL [R1+0x880], R16 ;  /* 0x0008801001007387 */ /* 0x0081e80000100800 */
[----:B0-----:R-:W3:Y:S01]  /*fd10*/  LDL.LU R16, [R1+0x70] ;  /* 0x0000700001107983 */ /* 0x001ee20000300800 */
[----:B------:R-:W-:Y:S01]  /*fd20*/  IMAD.WIDE R4, R6, 0x2, R12 ;  /* 0x0000000206047825 */ /* 0x000fe200078e020c */
[----:B------:R-:W-:-:S03]  /*fd30*/  PRMT R28, R11, 0x7632, R28 ;  /* 0x000076320b1c7816 */ /* 0x000fc6000000001c */
[----:B------:R-:W-:Y:S01]  /*fd40*/  VIADD R0, R6, UR4 ;  /* 0x0000000406007c36 */ /* 0x000fe20008000000 */
[----:B------:R0:W-:Y:S01]  /*fd50*/  @P1 STG.E.U16 desc[UR12][R4.64], R10 ;  /* 0x0000000a04001986 */ /* 0x0001e2000c10150c */
[----:B------:R-:W-:Y:S02]  /*fd60*/  ISETP.LT.AND P5, PT, R17, UR10, !P4 ;  /* 0x0000000a11007c0c */ /* 0x000fe4000e7a1270 */
[----:B------:R-:W-:Y:S01]  /*fd70*/  ISETP.LT.AND P6, PT, R22, UR10, !P4 ;  /* 0x0000000a16007c0c */ /* 0x000fe2000e7c1270 */
[----:B0-----:R-:W-:-:S04]  /*fd80*/  IMAD.WIDE R4, R6, 0x2, R14 ;  /* 0x0000000206047825 */ /* 0x001fc800078e020e */
[----:B------:R-:W-:Y:S01]  /*fd90*/  IMAD.WIDE R6, R6, 0x2, R24 ;  /* 0x0000000206067825 */ /* 0x000fe200078e0218 */
[----:B------:R-:W-:Y:S04]  /*fda0*/  @P2 STG.E.U16 desc[UR12][R4.64], R11 ;  /* 0x0000000b04002986 */ /* 0x000fe8000c10150c */
[----:B------:R0:W-:Y:S01]  /*fdb0*/  @P0 STG.E.U16 desc[UR12][R6.64], R28 ;  /* 0x0000001c06000986 */ /* 0x0001e2000c10150c */
[----:B------:R-:W-:Y:S01]  /*fdc0*/  ISETP.LT.AND P0, PT, R19, UR10, !P4 ;  /* 0x0000000a13007c0c */ /* 0x000fe2000e701270 */
[----:B------:R-:W-:Y:S01]  /*fdd0*/  IMAD.WIDE R8, R0, 0x2, R2 ;  /* 0x0000000200087825 */ /* 0x000fe200078e0202 */
[----:B--2---:R-:W-:-:S03]  /*fde0*/  PRMT R29, R21, 0x7632, R29 ;  /* 0x00007632151d7816 */ /* 0x004fc6000000001d */
[C---:B------:R-:W-:Y:S01]  /*fdf0*/  IMAD.WIDE R26, R0.reuse, 0x2, R12 ;  /* 0x00000002001a7825 */ /* 0x040fe200078e020c */
[----:B------:R1:W-:Y:S03]  /*fe00*/  @P5 STG.E.U16 desc[UR12][R8.64], R21 ;  /* 0x0000001508005986 */ /* 0x0003e6000c10150c */
[----:B0-----:R-:W-:Y:S01]  /*fe10*/  IMAD.WIDE R6, R0, 0x2, R14 ;  /* 0x0000000200067825 */ /* 0x001fe200078e020e */
[----:B------:R-:W2:Y:S04]  /*fe20*/  LDL.LU R28, [R1+0x74] ;  /* 0x00007400011c7983 */ /* 0x000ea80000300800 */
[----:B------:R3:W-:Y:S04]  /*fe30*/  @P6 STG.E.U16 desc[UR12][R26.64], R29 ;  /* 0x0000001d1a006986 */ /* 0x0007e8000c10150c */
[----:B-1----:R-:W5:Y:S01]  /*fe40*/  LDL.LU R21, [R1+0x84] ;  /* 0x0000840001157983 */ /* 0x002f620000300800 */
[----:B---3--:R-:W-:-:S03]  /*fe50*/  PRMT R29, R16, 0x7632, R29 ;  /* 0x00007632101d7816 */ /* 0x008fc6000000001d */
[----:B------:R0:W-:Y:S04]  /*fe60*/  @P0 STG.E.U16 desc[UR12][R6.64], R16 ;  /* 0x0000001006000986 */ /* 0x0001e8000c10150c */
[----:B0-----:R-:W3:Y:S01]  /*fe70*/  LDL.LU R16, [R1+0x880] ;  /* 0x0008800001107983 */ /* 0x001ee20000300800 */
[----:B------:R-:W-:Y:S02]  /*fe80*/  ISETP.LT.AND P4, PT, R23, UR10, !P4 ;  /* 0x0000000a17007c0c */ /* 0x000fe4000e781270 */
[----:B------:R-:W-:Y:S01]  /*fe90*/  ISETP.LT.AND P5, PT, R17, UR10, !P3 ;  /* 0x0000000a11007c0c */ /* 0x000fe2000dfa1270 */
[----:B------:R-:W-:Y:S02]  /*fea0*/  VIADD R10, R18, 0xa ;  /* 0x0000000a120a7836 */ /* 0x000fe40000000000 */
[----:B------:R-:W-:Y:S01]  /*feb0*/  VIADD R4, R0, UR4 ;  /* 0x0000000400047c36 */ /* 0x000fe20008000000 */
[----:B------:R-:W-:Y:S01]  /*fec0*/  ISETP.LT.AND P6, PT, R22, UR10, !P3 ;  /* 0x0000000a16007c0c */ /* 0x000fe2000dfc1270 */
[----:B------:R-:W-:Y:S01]  /*fed0*/  IMAD.WIDE R8, R0, 0x2, R24 ;  /* 0x0000000200087825 */ /* 0x000fe200078e0218 */
[----:B------:R-:W-:-:S02]  /*fee0*/  ISETP.GE.AND P1, PT, R10, UR11, PT ;  /* 0x0000000b0a007c0c */ /* 0x000fc4000bf26270 */
[----:B------:R-:W-:Y:S01]  /*fef0*/  ISETP.LT.AND P2, PT, R19, UR10, !P3 ;  /* 0x0000000a13007c0c */ /* 0x000fe2000df41270 */
[----:B------:R-:W-:Y:S01]  /*ff00*/  IMAD.WIDE R10, R4, 0x2, R2 ;  /* 0x00000002040a7825 */ /* 0x000fe200078e0202 */
[----:B----4-:R-:W-:Y:S01]  /*ff10*/  PRMT R0, R20, 0x7632, R0 ;  /* 0x0000763214007816 */ /* 0x010fe20000000000 */
[----:B------:R-:W-:Y:S02]  /*ff20*/  @P4 STG.E.U16 desc[UR12][R8.64], R29 ;  /* 0x0000001d08004986 */ /* 0x000fe4000c10150c */
[C---:B------:R-:W-:Y:S02]  /*ff30*/  IMAD.WIDE R26, R4.reuse, 0x2, R12 ;  /* 0x00000002041a7825 */ /* 0x040fe400078e020c */
[----:B------:R0:W-:Y:S02]  /*ff40*/  @P5 STG.E.U16 desc[UR12][R10.64], R20 ;  /* 0x000000140a005986 */ /* 0x0001e4000c10150c */
[----:B------:R-:W-:Y:S02]  /*ff50*/  IMAD.WIDE R6, R4, 0x2, R14 ;  /* 0x0000000204067825 */ /* 0x000fe400078e020e */
[----:B------:R-:W-:Y:S04]  /*ff60*/  @P6 STG.E.U16 desc[UR12][R26.64], R0 ;  /* 0x000000001a006986 */ /* 0x000fe8000c10150c */
[----:B0-----:R-:W4:Y:S01]  /*ff70*/  LDL.LU R20, [R1+0xb4] ;  /* 0x0000b40001147983 */ /* 0x001f220000300800 */
[----:B------:R-:W-:-:S03]  /*ff80*/  ISETP.LT.AND P3, PT, R23, UR10, !P3 ;  /* 0x0000000a17007c0c */ /* 0x000fc6000df61270 */
[----:B---3--:R0:W-:Y:S01]  /*ff90*/  @P2 STG.E.U16 desc[UR12][R6.64], R16 ;  /* 0x0000001006002986 */ /* 0x0081e2000c10150c */
[----:B------:R-:W-:-:S03]  /*ffa0*/  PRMT R29, R16, 0x7632, R29 ;  /* 0x00007632101d7816 */ /* 0x000fc6000000001d */
[----:B0-----:R-:W3:Y:S01]  /*ffb0*/  LDL.LU R16, [R1+0x94] ;  /* 0x0000940001107983 */ /* 0x001ee20000300800 */
[----:B------:R-:W-:Y:S01]  /*ffc0*/  ISETP.LT.AND P4, PT, R17, UR10, !P1 ;  /* 0x0000000a11007c0c */ /* 0x000fe2000cf81270 */
[----:B------:R-:W-:Y:S01]  /*ffd0*/  VIADD R5, R18, 0xb ;  /* 0x0000000b12057836 */ /* 0x000fe20000000000 */
[----:B------:R-:W-:Y:S01]  /*ffe0*/  ISETP.LT.AND P5, PT, R22, UR10, !P1 ;  /* 0x0000000a16007c0c */ /* 0x000fe2000cfa1270 */
[C---:B------:R-:W-:Y:S01]  /*fff0*/  VIADD R0, R4.reuse, UR4 ;  /* 0x0000000404007c36 */ /* 0x040fe20008000000 */
[----:B------:R-:W-:Y:S02]  /*10000*/  ISETP.LT.AND P6, PT, R19, UR10, !P1 ;  /* 0x0000000a13007c0c */ /* 0x000fe4000cfc1270 */
[----:B------:R-:W-:Y:S01]  /*10010*/  ISETP.GE.AND P0, PT, R5, UR11, PT ;  /* 0x0000000b05007c0c */ /* 0x000fe2000bf06270 */
[----:B------:R-:W-:Y:S01]  /*10020*/  IMAD.WIDE R4, R4, 0x2, R24 ;  /* 0x0000000204047825 */ /* 0x000fe200078e0218 */
[----:B-----5:R-:W-:-:S03]  /*10030*/  PRMT R27, R21, 0x7632, R27 ;  /* 0x00007632151b7816 */ /* 0x020fc6000000001b */
[C---:B------:R-:W-:Y:S01]  /*10040*/  IMAD.WIDE R6, R0.reuse, 0x2, R2 ;  /* 0x0000000200067825 */ /* 0x040fe200078e0202 */
[----:B------:R-:W-:Y:S03]  /*10050*/  @P3 STG.E.U16 desc[UR12][R4.64], R29 ;  /* 0x0000001d04003986 */ /* 0x000fe6000c10150c */
[C---:B------:R-:W-:Y:S01]  /*10060*/  IMAD.WIDE R8, R0.reuse, 0x2, R12 ;  /* 0x0000000200087825 */ /* 0x040fe200078e020c */
[----:B------:R0:W-:Y:S01]  /*10070*/  @P4 STG.E.U16 desc[UR12][R6.64], R21 ;  /* 0x0000001506004986 */ /* 0x0001e2000c10150c */
[----:B------:R-:W-:Y:S02]  /*10080*/  ISETP.LT.AND P1, PT, R23, UR10, !P1 ;  /* 0x0000000a17007c0c */ /* 0x000fe4000cf21270 */
[----:B------:R-:W-:Y:S01]  /*10090*/  IMAD.WIDE R10, R0, 0x2, R14 ;  /* 0x00000002000a7825 */ /* 0x000fe200078e020e */
[----:B------:R-:W-:Y:S01]  /*100a0*/  @P5 STG.E.U16 desc[UR12][R8.64], R27 ;  /* 0x0000001b08005986 */ /* 0x000fe2000c10150c */
[----:B------:R-:W-:-:S02]  /*100b0*/  ISETP.LT.AND P4, PT, R17, UR10, !P0 ;  /* 0x0000000a11007c0c */ /* 0x000fc4000c781270 */
[----:B------:R-:W-:Y:S01]  /*100c0*/  ISETP.LT.AND P5, PT, R22, UR10, !P0 ;  /* 0x0000000a16007c0c */ /* 0x000fe2000c7a1270 */
[----:B--2---:R1:W-:Y:S04]  /*100d0*/  @P6 STG.E.U16 desc[UR12][R10.64], R28 ;  /* 0x0000001c0a006986 */ /* 0x0043e8000c10150c */
[----:B0-----:R-:W2:Y:S01]  /*100e0*/  LDL.LU R21, [R1+0x88] ;  /* 0x0000880001157983 */ /* 0x001ea20000300800 */
[----:B------:R-:W-:Y:S01]  /*100f0*/  ISETP.LT.AND P6, PT, R19, UR10, !P0 ;  /* 0x0000000a13007c0c */ /* 0x000fe2000c7c1270 */
[----:B------:R-:W-:Y:S02]  /*10100*/  VIADD R5, R18, 0xd ;  /* 0x0000000d12057836 */ /* 0x000fe40000000000 */
[----:B------:R-:W-:Y:S02]  /*10110*/  VIADD R4, R0, UR4 ;  /* 0x0000000400047c36 */ /* 0x000fe40008000000 */
[----:B------:R-:W-:Y:S01]  /*10120*/  VIADD R26, R18, 0xc ;  /* 0x0000000c121a7836 */ /* 0x000fe20000000000 */
[----:B------:R-:W-:Y:S01]  /*10130*/  PRMT R29, R28, 0x7632, R29 ;  /* 0x000076321c1d7816 */ /* 0x000fe2000000001d */
[----:B------:R-:W-:Y:S01]  /*10140*/  IMAD.WIDE R6, R0, 0x2, R24 ;  /* 0x0000000200067825 */ /* 0x000fe200078e0218 */
[----:B------:R-:W-:Y:S01]  /*10150*/  ISETP.LT.AND P0, PT, R23, UR10, !P0 ;  /* 0x0000000a17007c0c */ /* 0x000fe2000c701270 */
[----:B-1----:R-:W5:Y:S01]  /*10160*/  LDL.LU R28, [R1+0x78] ;  /* 0x00007800011c7983 */ /* 0x002f620000300800 */
[----:B------:R-:W-:Y:S01]  /*10170*/  ISETP.GE.AND P3, PT, R5, UR11, PT ;  /* 0x0000000b05007c0c */ /* 0x000fe2000bf66270 */
[----:B------:R-:W-:Y:S01]  /*10180*/  IMAD.WIDE R8, R4, 0x2, R2 ;  /* 0x0000000204087825 */ /* 0x000fe200078e0202 */
[----:B----4-:R-:W-:-:S02]  /*10190*/  PRMT R0, R20, 0x7632, R0 ;  /* 0x0000763214007816 */ /* 0x010fc40000000000 */
[----:B------:R-:W-:Y:S01]  /*101a0*/  ISETP.GE.AND P2, PT, R26, UR11, PT ;  /* 0x0000000b1a007c0c */ /* 0x000fe2000bf46270 */
[----:B------:R-:W-:Y:S01]  /*101b0*/  IMAD.WIDE R10, R4, 0x2, R12 ;  /* 0x00000002040a7825 */ /* 0x000fe200078e020c */
[----:B------:R-:W-:Y:S03]  /*101c0*/  @P1 STG.E.U16 desc[UR12][R6.64], R29 ;  /* 0x0000001d06001986 */ /* 0x000fe6000c10150c */
[----:B------:R-:W-:Y:S02]  /*101d0*/  VIADD R5, R18, 0xe ;  /* 0x0000000e12057836 */ /* 0x000fe40000000000 */
[----:B------:R-:W-:Y:S01]  /*101e0*/  IMAD.WIDE R26, R4, 0x2, R14 ;  /* 0x00000002041a7825 */ /* 0x000fe200078e020e */
[----:B------:R0:W-:Y:S02]  /*101f0*/  @P4 STG.E.U16 desc[UR12][R8.64], R20 ;  /* 0x0000001408004986 */ /* 0x0001e4000c10150c */
[----:B------:R-:W-:-:S02]  /*10200*/  ISETP.GE.AND P1, PT, R5, UR11, PT ;  /* 0x0000000b05007c0c */ /* 0x000fc4000bf26270 */
[----:B------:R1:W-:Y:S04]  /*10210*/  @P5 STG.E.U16 desc[UR12][R10.64], R0 ;  /* 0x000000000a005986 */ /* 0x0003e8000c10150c */
[----:B0-----:R-:W4:Y:S01]  /*10220*/  LDL.LU R20, [R1+0x87c] ;  /* 0x00087c0001147983 */ /* 0x001f220000300800 */
[C---:B-1----:R-:W-:Y:S02]  /*10230*/  VIADD R0, R4.reuse, UR4 ;  /* 0x0000000404007c36 */ /* 0x042fe40008000000 */
[----:B------:R-:W-:Y:S01]  /*10240*/  IMAD.WIDE R4, R4, 0x2, R24 ;  /* 0x0000000204047825 */ /* 0x000fe200078e0218 */
[----:B---3--:R0:W-:Y:S01]  /*10250*/  @P6 STG.E.U16 desc[UR12][R26.64], R16 ;  /* 0x000000101a006986 */ /* 0x0081e2000c10150c */
[----:B------:R-:W-:-:S05]  /*10260*/  PRMT R29, R16, 0x7632, R29 ;  /* 0x00007632101d7816 */ /* 0x000fca000000001d */
[----:B------:R-:W-:Y:S01]  /*10270*/  @P0 STG.E.U16 desc[UR12][R4.64], R29 ;  /* 0x0000001d04000986 */ /* 0x000fe2000c10150c */
[----:B0-----:R-:W-:-:S03]  /*10280*/  VIADD R26, R18, 0xf ;  /* 0x0000000f121a7836 */ /* 0x001fc60000000000 */
[----:B------:R-:W3:Y:S02]  /*10290*/  LDL.LU R16, [R1+0x98] ;  /* 0x0000980001107983 */ /* 0x000ee40000300800 */
[----:B------:R-:W-:Y:S02]  /*102a0*/  ISETP.GE.AND P0, PT, R26, UR11, PT ;  /* 0x0000000b1a007c0c */ /* 0x000fe4000bf06270 */
[----:B------:R-:W3:Y:S01]  /*102b0*/  LDL.LU R26, [R1+0xb8] ;  /* 0x0000b800011a7983 */ /* 0x000ee20000300800 */
[----:B------:R-:W-:Y:S02]  /*102c0*/  ISETP.LT.AND P4, PT, R17, UR10, !P2 ;  /* 0x0000000a11007c0c */ /* 0x000fe4000d781270 */
[----:B------:R-:W-:Y:S01]  /*102d0*/  ISETP.LT.AND P5, PT, R22, UR10, !P2 ;  /* 0x0000000a16007c0c */ /* 0x000fe2000d7a1270 */
[----:B------:R-:W-:Y:S01]  /*102e0*/  IMAD.WIDE R6, R0, 0x2, R2 ;  /* 0x0000000200067825 */ /* 0x000fe200078e0202 */
[----:B------:R-:W-:-:S03]  /*102f0*/  ISETP.LT.AND P6, PT, R19, UR10, !P2 ;  /* 0x0000000a13007c0c */ /* 0x000fc6000d7c1270 */
[----:B------:R-:W-:Y:S01]  /*10300*/  IMAD.WIDE R8, R0, 0x2, R12 ;  /* 0x0000000200087825 */ /* 0x000fe200078e020c */
[----:B--2---:R-:W-:Y:S02]  /*10310*/  PRMT R27, R21, 0x7632, R27 ;  /* 0x00007632151b7816 */ /* 0x004fe4000000001b */
[----:B------:R-:W-:-:S03]  /*10320*/  ISETP.LT.AND P2, PT, R23, UR10, !P2 ;  /* 0x0000000a17007c0c */ /* 0x000fc6000d741270 */
[----:B------:R0:W-:Y:S01]  /*10330*/  @P4 STG.E.U16 desc[UR12][R6.64], R21 ;  /* 0x0000001506004986 */ /* 0x0001e2000c10150c */
[----:B------:R-:W-:-:S03]  /*10340*/  IMAD.WIDE R10, R0, 0x2, R14 ;  /* 0x00000002000a7825 */ /* 0x000fc600078e020e */
[----:B------:R1:W-:Y:S01]  /*10350*/  @P5 STG.E.U16 desc[UR12][R8.64], R27 ;  /* 0x0000001b08005986 */ /* 0x0003e2000c10150c */
[----:B------:R-:W-:-:S03]  /*10360*/  ISETP.LT.AND P4, PT, R17, UR10, !P3 ;  /* 0x0000000a11007c0c */ /* 0x000fc6000df81270 */
[----:B0-----:R-:W2:Y:S04]  /*10370*/  LDL.LU R21, [R1+0x878] ;  /* 0x0008780001157983 */ /* 0x001ea80000300800 */
[----:B-1----:R-:W2:Y:S01]  /*10380*/  LDL.LU R27, [R1+0x8c] ;  /* 0x00008c00011b7983 */ /* 0x002ea20000300800 */
[----:B-----5:R-:W-:-:S03]  /*10390*/  PRMT R6, R28, 0x7632, R6 ;  /* 0x000076321c067816 */ /* 0x020fc60000000006 */
[----:B------:R0:W-:Y:S01]  /*103a0*/  @P6 STG.E.U16 desc[UR12][R10.64], R28 ;  /* 0x0000001c0a006986 */ /* 0x0001e2000c10150c */
[----:B------:R-:W-:Y:S01]  /*103b0*/  IMAD.WIDE R4, R0, 0x2, R24 ;  /* 0x0000000200047825 */ /* 0x000fe200078e0218 */
[----:B------:R-:W-:-:S03]  /*103c0*/  ISETP.LT.AND P5, PT, R22, UR10, !P3 ;  /* 0x0000000a16007c0c */ /* 0x000fc6000dfa1270 */
[----:B------:R-:W-:Y:S01]  /*103d0*/  VIADD R0, R0, UR4 ;  /* 0x0000000400007c36 */ /* 0x000fe20008000000 */
[----:B------:R-:W-:Y:S01]  /*103e0*/  ISETP.LT.AND P6, PT, R19, UR10, !P3 ;  /* 0x0000000a13007c0c */ /* 0x000fe2000dfc1270 */
[----:B0-----:R-:W5:Y:S04]  /*103f0*/  LDL.LU R28, [R1+0x7c] ;  /* 0x00007c00011c7983 */ /* 0x001f680000300800 */
[----:B------:R0:W-:Y:S01]  /*10400*/  @P2 STG.E.U16 desc[UR12][R4.64], R6 ;  /* 0x0000000604002986 */ /* 0x0001e2000c10150c */
[----:B------:R-:W-:-:S04]  /*10410*/  IMAD.WIDE R8, R0, 0x2, R14 ;  /* 0x0000000200087825 */ /* 0x000fc800078e020e */
[----:B0-----:R-:W-:-:S04]  /*10420*/  IMAD.WIDE R4, R0, 0x2, R2 ;  /* 0x0000000200047825 */ /* 0x001fc800078e0202 */
[----:B------:R-:W-:Y:S01]  /*10430*/  IMAD.WIDE R6, R0, 0x2, R12 ;  /* 0x0000000200067825 */ /* 0x000fe200078e020c */
[----:B---3--:R-:W-:Y:S01]  /*10440*/  PRMT R11, R26, 0x7632, R11 ;  /* 0x000076321a0b7816 */ /* 0x008fe2000000000b */
[----:B------:R0:W-:Y:S04]  /*10450*/  @P4 STG.E.U16 desc[UR12][R4.64], R26 ;  /* 0x0000001a04004986 */ /* 0x0001e8000c10150c */
[----:B------:R1:W-:Y:S04]  /*10460*/  @P5 STG.E.U16 desc[UR12][R6.64], R11 ;  /* 0x0000000b06005986 */ /* 0x0003e8000c10150c */
[----:B0-----:R-:W3:Y:S04]  /*10470*/  LDL.LU R26, [R1+0xbc] ;  /* 0x0000bc00011a7983 */ /* 0x001ee80000300800 */
[----:B------:R0:W-:Y:S01]  /*10480*/  @P6 STG.E.U16 desc[UR12][R8.64], R16 ;  /* 0x0000001008006986 */ /* 0x0001e2000c10150c */
[----:B-1----:R-:W-:-:S03]  /*10490*/  PRMT R7, R16, 0x7632, R7 ;  /* 0x0000763210077816 */ /* 0x002fc60000000007 */
[----:B0-----:R-:W4:Y:S01]  /*104a0*/  LDL.LU R16, [R1+0x9c] ;  /* 0x00009c0001107983 */ /* 0x001f220000300800 */
[----:B------:R-:W-:Y:S02]  /*104b0*/  ISETP.LT.AND P3, PT, R23, UR10, !P3 ;  /* 0x0000000a17007c0c */ /* 0x000fe4000df61270 */
[----:B------:R-:W-:Y:S01]  /*104c0*/  ISETP.LT.AND P4, PT, R17, UR10, !P1 ;  /* 0x0000000a11007c0c */ /* 0x000fe2000cf81270 */
[----:B------:R-:W-:Y:S01]  /*104d0*/  IMAD.WIDE R4, R0, 0x2, R24 ;  /* 0x0000000200047825 */ /* 0x000fe200078e0218 */
[----:B------:R-:W-:Y:S02]  /*104e0*/  ISETP.LT.AND P5, PT, R22, UR10, !P1 ;  /* 0x0000000a16007c0c */ /* 0x000fe4000cfa1270 */
[----:B------:R-:W-:Y:S01]  /*104f0*/  ISETP.LT.AND P6, PT, R19, UR10, !P1 ;  /* 0x0000000a13007c0c */ /* 0x000fe2000cfc1270 */
[C---:B------:R-:W-:Y:S02]  /*10500*/  VIADD R10, R18.reuse, 0x10 ;  /* 0x00000010120a7836 */ /* 0x040fe40000000000 */
[----:B------:R-:W-:-:S02]  /*10510*/  VIADD R6, R18, 0x11 ;  /* 0x0000001112067836 */ /* 0x000fc40000000000 */
[----:B------:R-:W-:Y:S01]  /*10520*/  VIADD R0, R0, UR4 ;  /* 0x0000000400007c36 */ /* 0x000fe20008000000 */
[----:B------:R-:W-:Y:S01]  /*10530*/  ISETP.GE.AND P2, PT, R10, UR11, PT ;  /* 0x0000000b0a007c0c */ /* 0x000fe2000bf46270 */
[----:B------:R0:W-:Y:S01]  /*10540*/  @P3 STG.E.U16 desc[UR12][R4.64], R7 ;  /* 0x0000000704003986 */ /* 0x0001e2000c10150c */
[----:B------:R-:W-:Y:S01]  /*10550*/  ISETP.GE.AND P3, PT, R6, UR11, PT ;  /* 0x0000000b06007c0c */ /* 0x000fe2000bf66270 */
[C---:B------:R-:W-:Y:S01]  /*10560*/  IMAD.WIDE R8, R0.reuse, 0x2, R14 ;  /* 0x0000000200087825 */ /* 0x040fe200078e020e */
[----:B--2---:R-:W-:Y:S02]  /*10570*/  PRMT R10, R27, 0x7632, R10 ;  /* 0x000076321b0a7816 */ /* 0x004fe4000000000a */
[----:B------:R-:W-:Y:S01]  /*10580*/  ISETP.LT.AND P1, PT, R23, UR10, !P1 ;  /* 0x0000000a17007c0c */ /* 0x000fe2000cf21270 */
[----:B0-----:R-:W-:-:S04]  /*10590*/  IMAD.WIDE R4, R0, 0x2, R2 ;  /* 0x0000000200047825 */ /* 0x001fc800078e0202 */
[----:B------:R-:W-:Y:S01]  /*105a0*/  IMAD.WIDE R6, R0, 0x2, R12 ;  /* 0x0000000200067825 */ /* 0x000fe200078e020c */
[----:B------:R0:W-:Y:S04]  /*105b0*/  @P4 STG.E.U16 desc[UR12][R4.64], R27 ;  /* 0x0000001b04004986 */ /* 0x0001e8000c10150c */
[----:B------:R1:W-:Y:S04]  /*105c0*/  @P5 STG.E.U16 desc[UR12][R6.64], R10 ;  /* 0x0000000a06005986 */ /* 0x0003e8000c10150c */
[----:B-----5:R2:W-:Y:S01]  /*105d0*/  @P6 STG.E.U16 desc[UR12][R8.64], R28 ;  /* 0x0000001c08006986 */ /* 0x0205e2000c10150c */
[----:B------:R-:W-:-:S03]  /*105e0*/  ISETP.LT.AND P6, PT, R17, UR10, !P0 ;  /* 0x0000000a11007c0c */ /* 0x000fc6000c7c1270 */
[----:B0-----:R-:W5:Y:S01]  /*105f0*/  LDL.LU R27, [R1+0xc0] ;  /* 0x0000c000011b7983 */ /* 0x001f620000300800 */
[----:B------:R-:W-:Y:S01]  /*10600*/  IMAD.WIDE R4, R0, 0x2, R24 ;  /* 0x0000000200047825 */ /* 0x000fe200078e0218 */
[----:B-1----:R-:W-:-:S03]  /*10610*/  PRMT R6, R28, 0x7632, R6 ;  /* 0x000076321c067816 */ /* 0x002fc60000000006 */
[----:B------:R-:W-:Y:S01]  /*10620*/  VIADD R0, R0, UR4 ;  /* 0x0000000400007c36 */ /* 0x000fe20008000000 */
[----:B------:R-:W-:Y:S01]  /*10630*/  ISETP.LT.AND P4, PT, R22, UR10, !P0 ;  /* 0x0000000a16007c0c */ /* 0x000fe2000c781270 */
[----:B--2---:R-:W2:Y:S01]  /*10640*/  LDL.LU R28, [R1+0xd0] ;  /* 0x0000d000011c7983 */ /* 0x004ea20000300800 */
[----:B------:R-:W-:Y:S01]  /*10650*/  ISETP.LT.AND P5, PT, R19, UR10, !P0 ;  /* 0x0000000a13007c0c */ /* 0x000fe2000c7a1270 */
[----:B------:R-:W-:Y:S02]  /*10660*/  VIADD R8, R18, 0x12 ;  /* 0x0000001212087836 */ /* 0x000fe40000000000 */
[----:B------:R0:W-:Y:S03]  /*10670*/  @P1 STG.E.U16 desc[UR12][R4.64], R6 ;  /* 0x0000000604001986 */ /* 0x0001e6000c10150c */
[----:B------:R-:W-:Y:S01]  /*10680*/  ISETP.GE.AND P1, PT, R8, UR11, PT ;  /* 0x0000000b08007c0c */ /* 0x000fe2000bf26270 */
[----:B0-----:R-:W-:-:S04]  /*10690*/  IMAD.WIDE R6, R0, 0x2, R2 ;  /* 0x0000000200067825 */ /* 0x001fc800078e0202 */
[----:B------:R-:W-:Y:S01]  /*106a0*/  IMAD.WIDE R4, R0, 0x2, R12 ;  /* 0x0000000200047825 */ /* 0x000fe200078e020c */
[----:B---3--:R-:W-:Y:S01]  /*106b0*/  PRMT R8, R26, 0x7632, R8 ;  /* 0x000076321a087816 */ /* 0x008fe20000000008 */
[----:B------:R0:W-:Y:S04]  /*106c0*/  @P6 STG.E.U16 desc[UR12][R6.64], R26 ;  /* 0x0000001a06006986 */ /* 0x0001e8000c10150c */
[----:B------:R4:W-:Y:S01]  /*106d0*/  @P4 STG.E.U16 desc[UR12][R4.64], R8 ;  /* 0x0000000804004986 */ /* 0x0009e2000c10150c */
[----:B0-----:R-:W-:-:S03]  /*106e0*/  IMAD.WIDE R6, R0, 0x2, R14 ;  /* 0x0000000200067825 */ /* 0x001fc600078e020e */
[----:B------:R-:W3:Y:S01]  /*106f0*/  LDL.LU R26, [R1+0x50] ;  /* 0x00005000011a7983 */ /* 0x000ee20000300800 */
[----:B----4-:R-:W-:-:S03]  /*10700*/  PRMT R8, R16, 0x7632, R8 ;  /* 0x0000763210087816 */ /* 0x010fc60000000008 */
[----:B------:R0:W-:Y:S04]  /*10710*/  @P5 STG.E.U16 desc[UR12][R6.64], R16 ;  /* 0x0000001006005986 */ /* 0x0001e8000c10150c */
[----:B0-----:R-:W4:Y:S01]  /*10720*/  LDL.LU R16, [R1+0x40] ;  /* 0x0000400001107983 */ /* 0x001f220000300800 */
[----:B------:R-:W-:Y:S02]  /*10730*/  ISETP.LT.AND P0, PT, R23, UR10, !P0 ;  /* 0x0000000a17007c0c */ /* 0x000fe4000c701270 */
[----:B------:R-:W-:Y:S01]  /*10740*/  ISETP.LT.AND P6, PT, R17, UR10, !P2 ;  /* 0x0000000a11007c0c */ /* 0x000fe2000d7c1270 */
[----:B------:R-:W-:Y:S01]  /*10750*/  IMAD.WIDE R4, R0, 0x2, R24 ;  /* 0x0000000200047825 */ /* 0x000fe200078e0218 */
[----:B------:R-:W-:-:S03]  /*10760*/  ISETP.LT.AND P4, PT, R22, UR10, !P2 ;  /* 0x0000000a16007c0c */ /* 0x000fc6000d781270 */
[----:B------:R-:W-:Y:S01]  /*10770*/  VIADD R0, R0, UR4 ;  /* 0x0000000400007c36 */ /* 0x000fe20008000000 */
[----:B------:R-:W-:Y:S01]  /*10780*/  ISETP.LT.AND P5, PT, R19, UR10, !P2 ;  /* 0x0000000a13007c0c */ /* 0x000fe2000d7a1270 */
[----:B------:R-:W-:-:S04]  /*10790*/  VIADD R6, R18, 0x13 ;  /* 0x0000001312067836 */ /* 0x000fc80000000000 */
[----:B------:R0:W-:Y:S01]  /*107a0*/  @P0 STG.E.U16 desc[UR12][R4.64], R8 ;  /* 0x0000000804000986 */ /* 0x0001e2000c10150c */
[----:B------:R-:W-:Y:S01]  /*107b0*/  ISETP.GE.AND P0, PT, R6, UR11, PT ;  /* 0x0000000b06007c0c */ /* 0x000fe2000bf06270 */
[C---:B------:R-:W-:Y:S01]  /*107c0*/  IMAD.WIDE R6, R0.reuse, 0x2, R12 ;  /* 0x0000000200067825 */ /* 0x040fe200078e020c */
[----:B------:R-:W-:Y:S01]  /*107d0*/  ISETP.LT.AND P2, PT, R23, UR5, !P2 ;  /* 0x0000000517007c0c */ /* 0x000fe2000d741270 */
[----:B------:R-:W1:Y:S01]  /*107e0*/  LDCU UR10, c[0x0][0x398] ;  /* 0x00007300ff0a77ac */ /* 0x000e620008000800 */
[----:B------:R-:W1:Y:S01]  /*107f0*/  LDCU UR5, c[0x0][0x398] ;  /* 0x00007300ff0577ac */ /* 0x000e620008000800 */
[----:B0-----:R-:W-:Y:S01]  /*10800*/  IMAD.WIDE R4, R0, 0x2, R2 ;  /* 0x0000000200047825 */ /* 0x001fe200078e0202 */
[----:B-----5:R-:W-:-:S03]  /*10810*/  PRMT R10, R27, 0x7632, R10 ;  /* 0x000076321b0a7816 */ /* 0x020fc6000000000a */
[----:B------:R-:W-:Y:S01]  /*10820*/  IMAD.WIDE R8, R0, 0x2, R14 ;  /* 0x0000000200087825 */ /* 0x000fe200078e020e */
[----:B------:R0:W-:Y:S01]  /*10830*/  @P6 STG.E.U16 desc[UR12][R4.64], R27 ;  /* 0x0000001b04006986 */ /* 0x0001e2000c10150c */
[----:B------:R-:W-:Y:S01]  /*10840*/  ISETP.LT.AND P6, PT, R17, UR6, !P3 ;  /* 0x0000000611007c0c */ /* 0x000fe2000dfc1270 */
[----:B------:R-:W5:Y:S02]  /*10850*/  LDCU UR6, c[0x0][0x398] ;  /* 0x00007300ff0677ac */ /* 0x000f640008000800 */
[----:B------:R1:W-:Y:S01]  /*10860*/  @P4 STG.E.U16 desc[UR12][R6.64], R10 ;  /* 0x0000000a06004986 */ /* 0x0003e2000c10150c */
[----:B------:R-:W-:Y:S01]  /*10870*/  ISETP.LT.AND P4, PT, R22, UR7, !P3 ;  /* 0x0000000716007c0c */ /* 0x000fe2000df81270 */
[----:B------:R-:W3:Y:S02]  /*10880*/  LDCU UR7, c[0x0][0x398] ;  /* 0x00007300ff0777ac */ /* 0x000ee40008000800 */
[----:B0-----:R-:W5:Y:S01]  /*10890*/  LDL.LU R27, [R1+0xc4] ;  /* 0x0000c400011b7983 */ /* 0x001f620000300800 */
[----:B------:R-:W-:-:S03]  /*108a0*/  IMAD.WIDE R4, R0, 0x2, R24 ;  /* 0x0000000200047825 */ /* 0x000fc600078e0218 */
[----:B--2---:R0:W-:Y:S01]  /*108b0*/  @P5 STG.E.U16 desc[UR12][R8.64], R28 ;  /* 0x0000001c08005986 */ /* 0x0041e2000c10150c */
[----:B-1----:R-:W-:Y:S01]  /*108c0*/  PRMT R6, R28, 0x7632, R6 ;  /* 0x000076321c067816 */ /* 0x002fe20000000006 */
[----:B------:R-:W-:Y:S01]  /*108d0*/  VIADD R7, R18, 0x14 ;  /* 0x0000001412077836 */ /* 0x000fe20000000000 */
[----:B------:R-:W-:Y:S01]  /*108e0*/  ISETP.LT.AND P5, PT, R19, UR8, !P3 ;  /* 0x0000000813007c0c */ /* 0x000fe2000dfa1270 */
[----:B------:R-:W-:Y:S01]  /*108f0*/  VIADD R0, R0, UR4 ;  /* 0x0000000400007c36 */ /* 0x000fe20008000000 */
[----:B------:R-:W1:Y:S01]  /*10900*/  LDCU UR8, c[0x0][0x398] ;  /* 0x00007300ff0877ac */ /* 0x000e620008000800 */
[----:B------:R2:W-:Y:S04]  /*10910*/  @P2 STG.E.U16 desc[UR12][R4.64], R6 ;  /* 0x0000000604002986 */ /* 0x0005e8000c10150c */
[----:B0-----:R-:W5:Y:S01]  /*10920*/  LDL.LU R28, [R1+0xd4] ;  /* 0x0000d400011c7983 */ /* 0x001f620000300800 */
[----:B------:R-:W-:Y:S01]  /*10930*/  ISETP.GE.AND P2, PT, R7, UR11, PT ;  /* 0x0000000b07007c0c */ /* 0x000fe2000bf46270 */
[----:B------:R-:W-:-:S04]  /*10940*/  IMAD.WIDE R8, R0, 0x2, R14 ;  /* 0x0000000200087825 */ /* 0x000fc800078e020e */
[----:B--2---:R-:W-:-:S04]  /*10950*/  IMAD.WIDE R4, R0, 0x2, R2 ;  /* 0x0000000200047825 */ /* 0x004fc800078e0202 */
[----:B------:R-:W-:Y:S01]  /*10960*/  IMAD.WIDE R6, R0, 0x2, R12 ;  /* 0x0000000200067825 */ /* 0x000fe200078e020c */
[----:B---3--:R-:W-:Y:S01]  /*10970*/  PRMT R10, R26, 0x7632, R10 ;  /* 0x000076321a0a7816 */ /* 0x008fe2000000000a */
[----:B------:R-:W-:Y:S04]  /*10980*/  @P6 STG.E.U16 desc[UR12][R4.64], R26 ;  /* 0x0000001a04006986 */ /* 0x000fe8000c10150c */
[----:B------:R0:W-:Y:S04]  /*10990*/  @P4 STG.E.U16 desc[UR12][R6.64], R10 ;  /* 0x0000000a06004986 */ /* 0x0001e8000c10150c */
[----:B----4-:R2:W-:Y:S01]  /*109a0*/  @P5 STG.E.U16 desc[UR12][R8.64], R16 ;  /* 0x0000001008005986 */ /* 0x0105e2000c10150c */
[----:B0-----:R-:W-:-:S03]  /*109b0*/  PRMT R6, R16, 0x7632, R6 ;  /* 0x0000763210067816 */ /* 0x001fc60000000006 */
[----:B--2---:R-:W2:Y:S04]  /*109c0*/  LDL.LU R16, [R1+0x54] ;  /* 0x0000540001107983 */ /* 0x004ea80000300800 */
[----:B------:R-:W3:Y:S01]  /*109d0*/  LDL.LU R26, [R1+0x44] ;  /* 0x00004400011a7983 */ /* 0x000ee20000300800 */
[----:B------:R-:W-:Y:S01]  /*109e0*/  ISETP.LT.AND P3, PT, R23, UR9, !P3 ;  /* 0x0000000917007c0c */ /* 0x000fe2000df61270 */
[----:B------:R-:W-:Y:S01]  /*109f0*/  IMAD.WIDE R4, R0, 0x2, R24 ;  /* 0x0000000200047825 */ /* 0x000fe200078e0218 */
[----:B------:R-:W-:Y:S01]  /*10a00*/  ISETP.LT.AND P4, PT, R17, UR14, !P1 ;  /* 0x0000000e11007c0c */ /* 0x000fe2000cf81270 */
[----:B------:R-:W0:Y:S01]  /*10a10*/  LDCU UR9, c[0x0][0x398] ;  /* 0x00007300ff0977ac */ /* 0x000e220008000800 */
[----:B------:R-:W-:Y:S01]  /*10a20*/  ISETP.LT.AND P5, PT, R22, UR15, !P1 ;  /* 0x0000000f16007c0c */ /* 0x000fe2000cfa1270 */
[----:B------:R-:W-:Y:S01]  /*10a30*/  VIADD R7, R18, 0x15 ;  /* 0x0000001512077836 */ /* 0x000fe20000000000 */
[----:B------:R-:W-:Y:S01]  /*10a40*/  ISETP.LT.AND P6, PT, R19, UR16, !P1 ;  /* 0x0000001013007c0c */ /* 0x000fe2000cfc1270 */
[----:B------:R-:W-:Y:S01]  /*10a50*/  VIADD R0, R0, UR4 ;  /* 0x0000000400007c36 */ /* 0x000fe20008000000 */
[----:B------:R-:W-:Y:S01]  /*10a60*/  ISETP.LT.AND P1, PT, R23, UR17, !P1 ;  /* 0x0000001117007c0c */ /* 0x000fe2000cf21270 */
[----:B------:R-:W4:Y:S04]  /*10a70*/  LDCU UR14, c[0x0][0x398] ;  /* 0x00007300ff0e77ac */ /* 0x000f280008000800 */
[----:B------:R0:W-:Y:S01]  /*10a80*/  @P3 STG.E.U16 desc[UR12][R4.64], R6 ;  /* 0x0000000604003986 */ /* 0x0001e2000c10150c */
[----:B------:R-:W-:Y:S01]  /*10a90*/  ISETP.GE.AND P3, PT, R7, UR11, PT ;  /* 0x0000000b07007c0c */ /* 0x000fe2000bf66270 */
[C---:B------:R-:W-:Y:S01]  /*10aa0*/  IMAD.WIDE R8, R0.reuse, 0x2, R14 ;  /* 0x0000000200087825 */ /* 0x040fe200078e020e */
[----:B------:R-:W1:Y:S01]  /*10ab0*/  LDCU UR15, c[0x0][0x398] ;  /* 0x00007300ff0f77ac */ /* 0x000e620008000800 */
[----:B------:R-:W1:Y:S01]  /*10ac0*/  LDCU UR16, c[0x0][0x398] ;  /* 0x00007300ff1077ac */ /* 0x000e620008000800 */
[----:B------:R-:W1:Y:S01]  /*10ad0*/  LDCU UR17, c[0x0][0x398] ;  /* 0x00007300ff1177ac */ /* 0x000e620008000800 */
[----:B0-----:R-:W-:Y:S01]  /*10ae0*/  IMAD.WIDE R4, R0, 0x2, R2 ;  /* 0x0000000200047825 */ /* 0x001fe200078e0202 */
[----:B-----5:R-:W-:-:S03]  /*10af0*/  PRMT R10, R27, 0x7632, R10 ;  /* 0x000076321b0a7816 */ /* 0x020fc6000000000a */
[C---:B------:R-:W-:Y:S01]  /*10b00*/  IMAD.WIDE R6, R0.reuse, 0x2, R12 ;  /* 0x0000000200067825 */ /* 0x040fe200078e020c */
[----:B------:R0:W-:Y:S04]  /*10b10*/  @P4 STG.E.U16 desc[UR12][R4.64], R27 ;  /* 0x0000001b04004986 */ /* 0x0001e8000c10150c */
[----:B------:R5:W-:Y:S04]  /*10b20*/  @P5 STG.E.U16 desc[UR12][R6.64], R10 ;  /* 0x0000000a06005986 */ /* 0x000be8000c10150c */
[----:B------:R1:W-:Y:S01]  /*10b30*/  @P6 STG.E.U16 desc[UR12][R8.64], R28 ;  /* 0x0000001c08006986 */ /* 0x0003e2000c10150c */
[----:B------:R-:W-:Y:S01]  /*10b40*/  ISETP.LT.AND P6, PT, R17, UR18, !P0 ;  /* 0x0000001211007c0c */ /* 0x000fe2000c7c1270 */
[----:B0-----:R-:W-:Y:S01]  /*10b50*/  IMAD.WIDE R4, R0, 0x2, R24 ;  /* 0x0000000200047825 */ /* 0x001fe200078e0218 */
[----:B-----5:R-:W-:Y:S01]  /*10b60*/  PRMT R6, R28, 0x7632, R6 ;  /* 0x000076321c067816 */ /* 0x020fe20000000006 */
[----:B------:R-:W0:Y:S02]  /*10b70*/  LDCU UR18, c[0x0][0x398] ;  /* 0x00007300ff1277ac */ /* 0x000e240008000800 */
[----:B------:R-:W-:-:S02]  /*10b80*/  VIADD R0, R0, UR4 ;  /* 0x0000000400007c36 */ /* 0x000fc40008000000 */
[----:B------:R5:W-:Y:S04]  /*10b90*/  @P1 STG.E.U16 desc[UR12][R4.64], R6 ;  /* 0x0000000604001986 */ /* 0x000be8000c10150c */
[----:B-1----:R-:W4:Y:S01]  /*10ba0*/  LDL.LU R28, [R1+0xc8] ;  /* 0x0000c800011c7983 */ /* 0x002f220000300800 */
[----:B-----5:R-:W-:Y:S01]  /*10bb0*/  IMAD.WIDE R4, R0, 0x2, R2 ;  /* 0x0000000200047825 */ /* 0x020fe200078e0202 */
[----:B------:R-:W-:Y:S01]  /*10bc0*/  ISETP.LT.AND P4, PT, R22, UR10, !P0 ;  /* 0x0000000a16007c0c */ /* 0x000fe2000c781270 */
[----:B------:R-:W1:Y:S01]  /*10bd0*/  LDCU UR10, c[0x0][0x398] ;  /* 0x00007300ff0a77ac */ /* 0x000e620008000800 */
[----:B------:R-:W-:Y:S01]  /*10be0*/  ISETP.LT.AND P5, PT, R19, UR19, !P0 ;  /* 0x0000001313007c0c */ /* 0x000fe2000c7a1270 */
[----:B------:R-:W-:Y:S02]  /*10bf0*/  VIADD R7, R18, 0x16 ;  /* 0x0000001612077836 */ /* 0x000fe40000000000 */
[C---:B------:R-:W-:Y:S01]  /*10c00*/  IMAD.WIDE R8, R0.reuse, 0x2, R14 ;  /* 0x0000000200087825 */ /* 0x040fe200078e020e */
[----:B------:R-:W5:Y:S02]  /*10c10*/  LDCU UR19, c[0x0][0x398] ;  /* 0x00007300ff1377ac */ /* 0x000f640008000800 */
[----:B------:R-:W-:Y:S01]  /*10c20*/  ISETP.GE.AND P1, PT, R7, UR11, PT ;  /* 0x0000000b07007c0c */ /* 0x000fe2000bf26270 */
[----:B------:R-:W-:Y:S01]  /*10c30*/  IMAD.WIDE R6, R0, 0x2, R12 ;  /* 0x0000000200067825 */ /* 0x000fe200078e020c */
[----:B--2---:R-:W-:Y:S01]  /*10c40*/  PRMT R10, R16, 0x7632, R10 ;  /* 0x00007632100a7816 */ /* 0x004fe2000000000a */
[----:B------:R2:W-:Y:S04]  /*10c50*/  @P6 STG.E.U16 desc[UR12][R4.64], R16 ;  /* 0x0000001004006986 */ /* 0x0005e8000c10150c */
[----:B--2---:R-:W2:Y:S04]  /*10c60*/  LDL.LU R16, [R1+0xd8] ;  /* 0x0000d80001107983 */ /* 0x004ea80000300800 */
[----:B------:R-:W5:Y:S01]  /*10c70*/  LDL.LU R27, [R1+0x58] ;  /* 0x00005800011b7983 */ /* 0x000f620000300800 */
[----:B---3--:R-:W-:-:S03]  /*10c80*/  PRMT R5, R26, 0x7632, R5 ;  /* 0x000076321a057816 */ /* 0x008fc60000000005 */
[----:B------:R-:W-:Y:S04]  /*10c90*/  @P4 STG.E.U16 desc[UR12][R6.64], R10 ;  /* 0x0000000a06004986 */ /* 0x000fe8000c10150c */
[----:B------:R3:W-:Y:S04]  /*10ca0*/  @P5 STG.E.U16 desc[UR12][R8.64], R26 ;  /* 0x0000001a08005986 */ /* 0x0007e8000c10150c */
[----:B---3--:R-:W3:Y:S01]  /*10cb0*/  LDL.LU R26, [R1+0x48] ;  /* 0x00004800011a7983 */ /* 0x008ee20000300800 */
[----:B------:R-:W-:Y:S01]  /*10cc0*/  ISETP.LT.AND P0, PT, R23, UR5, !P0 ;  /* 0x0000000517007c0c */ /* 0x000fe2000c701270 */
[----:B------:R-:W-:Y:S01]  /*10cd0*/  IMAD.WIDE R6, R0, 0x2, R24 ;  /* 0x0000000200067825 */ /* 0x000fe200078e0218 */
[----:B------:R-:W-:Y:S01]  /*10ce0*/  ISETP.LT.AND P6, PT, R17, UR20, !P2 ;  /* 0x0000001411007c0c */ /* 0x000fe2000d7c1270 */
[----:B------:R-:W0:Y:S01]  /*10cf0*/  LDCU UR5, c[0x0][0x398] ;  /* 0x00007300ff0577ac */ /* 0x000e220008000800 */
[----:B------:R-:W-:Y:S01]  /*10d00*/  ISETP.LT.AND P5, PT, R22, UR6, !P2 ;  /* 0x0000000616007c0c */ /* 0x000fe2000d7a1270 */
[----:B------:R-:W-:-:S02]  /*10d10*/  VIADD R8, R18, 0x17 ;  /* 0x0000001712087836 */ /* 0x000fc40000000000 */
[----:B------:R-:W-:Y:S01]  /*10d20*/  VIADD R4, R0, UR4 ;  /* 0x0000000400047c36 */ /* 0x000fe20008000000 */
[----:B------:R-:W0:Y:S01]  /*10d30*/  LDCU UR20, c[0x0][0x398] ;  /* 0x00007300ff1477ac */ /* 0x000e220008000800 */
[----:B------:R-:W-:Y:S01]  /*10d40*/  VIADD R0, R18, 0x18 ;  /* 0x0000001812007836 */ /* 0x000fe20000000000 */
[----:B------:R-:W-:-:S03]  /*10d50*/  ISETP.GE.AND P4, PT, R8, UR11, PT ;  /* 0x0000000b08007c0c */ /* 0x000fc6000bf86270 */
[----:B------:R1:W-:Y:S01]  /*10d60*/  @P0 STG.E.U16 desc[UR12][R6.64], R5 ;  /* 0x0000000506000986 */ /* 0x0003e2000c10150c */
[----:B------:R-:W-:Y:S01]  /*10d70*/  ISETP.LT.AND P0, PT, R19, UR7, !P2 ;  /* 0x0000000713007c0c */ /* 0x000fe2000d701270 */
[C---:B------:R-:W-:Y:S01]  /*10d80*/  IMAD.WIDE R8, R4.reuse, 0x2, R12 ;  /* 0x0000000204087825 */ /* 0x040fe200078e020c */
[----:B------:R-:W-:Y:S01]  /*10d90*/  ISETP.LT.AND P2, PT, R23, UR8, !P2 ;  /* 0x0000000817007c0c */ /* 0x000fe2000d741270 */
[----:B------:R-:W0:Y:S01]  /*10da0*/  LDCU UR6, c[0x0][0x398] ;  /* 0x00007300ff0677ac */ /* 0x000e220008000800 */
[----:B------:R-:W0:Y:S01]  /*10db0*/  LDCU UR7, c[0x0][0x398] ;  /* 0x00007300ff0777ac */ /* 0x000e220008000800 */
[----:B-1----:R-:W-:Y:S01]  /*10dc0*/  IMAD.WIDE R6, R4, 0x2, R2 ;  /* 0x0000000204067825 */ /* 0x002fe200078e0202 */
[----:B----4-:R-:W-:Y:S01]  /*10dd0*/  PRMT R5, R28, 0x7632, R5 ;  /* 0x000076321c057816 */ /* 0x010fe20000000005 */
[----:B------:R-:W1:Y:S03]  /*10de0*/  LDCU UR8, c[0x0][0x398] ;  /* 0x00007300ff0877ac */ /* 0x000e660008000800 */
[----:B------:R4:W-:Y:S01]  /*10df0*/  @P6 STG.E.U16 desc[UR12][R6.64], R28 ;  /* 0x0000001c06006986 */ /* 0x0009e2000c10150c */
[----:B------:R-:W-:Y:S01]  /*10e00*/  ISETP.GE.AND P6, PT, R0, UR11, PT ;  /* 0x0000000b00007c0c */ /* 0x000fe2000bfc6270 */
[----:B------:R-:W-:-:S02]  /*10e10*/  VIADD R0, R4, UR4 ;  /* 0x0000000404007c36 */ /* 0x000fc40008000000 */
[----:B------:R0:W-:Y:S01]  /*10e20*/  @P5 STG.E.U16 desc[UR12][R8.64], R5 ;  /* 0x0000000508005986 */ /* 0x0001e2000c10150c */
[----:B------:R-:W-:Y:S01]  /*10e30*/  ISETP.LT.AND P5, PT, R17, UR9, !P3 ;  /* 0x0000000911007c0c */ /* 0x000fe2000dfa1270 */
[----:B------:R-:W1:Y:S01]  /*10e40*/  LDCU UR9, c[0x0][0x398] ;  /* 0x00007300ff0977ac */ /* 0x000e620008000800 */
[C---:B----4-:R-:W-:Y:S01]  /*10e50*/  IMAD.WIDE R6, R4.reuse, 0x2, R14 ;  /* 0x0000000204067825 */ /* 0x050fe200078e020e */
[----:B------:R-:W4:Y:S03]  /*10e60*/  LDL.LU R28, [R1+0x874] ;  /* 0x00087400011c7983 */ /* 0x000f260000300800 */
[----:B0-----:R-:W-:Y:S01]  /*10e70*/  IMAD.WIDE R4, R4, 0x2, R24 ;  /* 0x0000000204047825 */ /* 0x001fe200078e0218 */
[----:B--2---:R-:W-:Y:S01]  /*10e80*/  PRMT R8, R16, 0x7632, R8 ;  /* 0x0000763210087816 */ /* 0x004fe20000000008 */
[----:B------:R0:W-:Y:S01]  /*10e90*/  @P0 STG.E.U16 desc[UR12][R6.64], R16 ;  /* 0x0000001006000986 */ /* 0x0001e2000c10150c */
[----:B------:R-:W-:Y:S01]  /*10ea0*/  ISETP.LT.AND P0, PT, R22, UR14, !P3 ;  /* 0x0000000e16007c0c */ /* 0x000fe2000df01270 */
[----:B------:R-:W2:Y:S02]  /*10eb0*/  LDCU UR14, c[0x0][0x398] ;  /* 0x00007300ff0e77ac */ /* 0x000ea40008000800 */
[----:B------:R1:W-:Y:S01]  /*10ec0*/  @P2 STG.E.U16 desc[UR12][R4.64], R8 ;  /* 0x0000000804002986 */ /* 0x0003e2000c10150c */
[----:B------:R-:W-:Y:S01]  /*10ed0*/  ISETP.LT.AND P2, PT, R19, UR15, !P3 ;  /* 0x0000000f13007c0c */ /* 0x000fe2000df41270 */
[----:B------:R-:W2:Y:S01]  /*10ee0*/  LDCU UR15, c[0x0][0x398] ;  /* 0x00007300ff0f77ac */ /* 0x000ea20008000800 */
[----:B-----5:R-:W-:Y:S01]  /*10ef0*/  PRMT R10, R27, 0x7632, R10 ;  /* 0x000076321b0a7816 */ /* 0x020fe2000000000a */
[C---:B0-----:R-:W-:Y:S01]  /*10f00*/  IMAD.WIDE R6, R0.reuse, 0x2, R2 ;  /* 0x0000000200067825 */ /* 0x041fe200078e0202 */
[----:B------:R-:W5:Y:S03]  /*10f10*/  LDL.LU R16, [R1+0xdc] ;  /* 0x0000dc0001107983 */ /* 0x000f660000300800 */
[C---:B-1----:R-:W-:Y:S01]  /*10f20*/  IMAD.WIDE R4, R0.reuse, 0x2, R12 ;  /* 0x0000000200047825 */ /* 0x042fe200078e020c */
[----:B------:R0:W-:Y:S04]  /*10f30*/  @P5 STG.E.U16 desc[UR12][R6.64], R27 ;  /* 0x0000001b06005986 */ /* 0x0001e8000c10150c */
[----:B------:R-:W-:Y:S01]  /*10f40*/  @P0 STG.E.U16 desc[UR12][R4.64], R10 ;  /* 0x0000000a04000986 */ /* 0x000fe2000c10150c */
[----:B0-----:R-:W-:-:S05]  /*10f50*/  IMAD.WIDE R6, R0, 0x2, R14 ;  /* 0x0000000200067825 */ /* 0x001fca00078e020e */
[----:B---3--:R0:W-:Y:S04]  /*10f60*/  @P2 STG.E.U16 desc[UR12][R6.64], R26 ;  /* 0x0000001a06002986 */ /* 0x0081e8000c10150c */
[----:B0-----:R-:W3:Y:S01]  /*10f70*/  LDL.LU R7, [R1+0xcc] ;  /* 0x0000cc0001077983 */ /* 0x001ee20000300800 */
[----:B------:R-:W-:Y:S01]  /*10f80*/  ISETP.LT.AND P3, PT, R23, UR16, !P3 ;  /* 0x0000001017007c0c */ /* 0x000fe2000df61270 */
[----:B------:R-:W-:Y:S01]  /*10f90*/  IMAD.WIDE R8, R0, 0x2, R24 ;  /* 0x0000000200087825 */ /* 0x000fe200078e0218 */
[----:B------:R-:W-:Y:S01]  /*10fa0*/  PRMT R11, R26, 0x7632, R11 ;  /* 0x000076321a0b7816 */ /* 0x000fe2000000000b */
[----:B------:R-:W2:Y:S01]  /*10fb0*/  LDL.LU R27, [R1+0x5c] ;  /* 0x00005c00011b7983 */ /* 0x000ea20000300800 */
[----:B------:R-:W-:Y:S01]  /*10fc0*/  ISETP.LT.AND P5, PT, R17, UR17, !P1 ;  /* 0x0000001111007c0c */ /* 0x000fe2000cfa1270 */
[----:B------:R-:W-:Y:S01]  /*10fd0*/  VIADD R0, R0, UR4 ;  /* 0x0000000400007c36 */ /* 0x000fe20008000000 */
[----:B------:R-:W-:Y:S01]  /*10fe0*/  ISETP.LT.AND P2, PT, R19, UR18, !P1 ;  /* 0x0000001213007c0c */ /* 0x000fe2000cf41270 */
[----:B------:R-:W-:Y:S01]  /*10ff0*/  VIADD R6, R18, 0x19 ;  /* 0x0000001912067836 */ /* 0x000fe20000000000 */
[----:B------:R-:W2:Y:S01]  /*11000*/  LDL.LU R26, [R1+0x4c] ;  /* 0x00004c00011a7983 */ /* 0x000ea20000300800 */
[----:B------:R-:W-:Y:S01]  /*11010*/  IMAD.WIDE R4, R0, 0x2, R2 ;  /* 0x0000000200047825 */ /* 0x000fe200078e0202 */
[----:B------:R-:W0:Y:S03]  /*11020*/  LDCU UR16, c[0x0][0x398] ;  /* 0x00007300ff1077ac */ /* 0x000e260008000800 */
[----:B------:R5:W-:Y:S01]  /*11030*/  @P3 STG.E.U16 desc[UR12][R8.64], R11 ;  /* 0x0000000b08003986 */ /* 0x000be2000c10150c */
[----:B------:R-:W-:Y:S01]  /*11040*/  ISETP.LT.AND P3, PT, R22, UR10, !P1 ;  /* 0x0000000a16007c0c */ /* 0x000fe2000cf61270 */
[----:B------:R-:W1:Y:S01]  /*11050*/  LDCU UR17, c[0x0][0x398] ;  /* 0x00007300ff1177ac */ /* 0x000e620008000800 */
[----:B------:R-:W-:Y:S01]  /*11060*/  ISETP.GE.AND P0, PT, R6, UR11, PT ;  /* 0x0000000b06007c0c */ /* 0x000fe2000bf06270 */
[----:B------:R-:W0:Y:S01]  /*11070*/  LDCU UR18, c[0x0][0x398] ;  /* 0x00007300ff1277ac */ /* 0x000e220008000800 */
[----:B-----5:R-:W-:-:S02]  /*11080*/  PRMT R11, R16, 0x7632, R11 ;  /* 0x00007632100b7816 */ /* 0x020fc4000000000b */
[----:B---3--:R-:W-:Y:S01]  /*11090*/  PRMT R10, R7, 0x7632, R10 ;  /* 0x00007632070a7816 */ /* 0x008fe2000000000a */
[----:B------:R3:W-:Y:S01]  /*110a0*/  @P5 STG.E.U16 desc[UR12][R4.64], R7 ;  /* 0x0000000704005986 */ /* 0x0007e2000c10150c */
[C---:B------:R-:W-:Y:S01]  /*110b0*/  IMAD.WIDE R8, R0.reuse, 0x2, R24 ;  /* 0x0000000200087825 */ /* 0x040fe200078e0218 */
[----:B------:R-:W5:Y:S03]  /*110c0*/  LDCU UR10, c[0x0][0x398] ;  /* 0x00007300ff0a77ac */ /* 0x000f660008000800 */
[----:B---3--:R-:W-:-:S04]  /*110d0*/  IMAD.WIDE R4, R0, 0x2, R12 ;  /* 0x0000000200047825 */ /* 0x008fc800078e020c */
[----:B------:R-:W-:Y:S01]  /*110e0*/  IMAD.WIDE R6, R0, 0x2, R14 ;  /* 0x0000000200067825 */ /* 0x000fe200078e020e */
[----:B------:R-:W-:Y:S04]  /*110f0*/  @P3 STG.E.U16 desc[UR12][R4.64], R10 ;  /* 0x0000000a04003986 */ /* 0x000fe8000c10150c */
[----:B------:R3:W-:Y:S04]  /*11100*/  @P2 STG.E.U16 desc[UR12][R6.64], R16 ;  /* 0x0000001006002986 */ /* 0x0007e8000c10150c */
[----:B---3--:R-:W3:Y:S01]  /*11110*/  LDL.LU R16, [R1+0x60] ;  /* 0x0000600001107983 */ /* 0x008ee20000300800 */
[----:B------:R-:W-:-:S02]  /*11120*/  ISETP.LT.AND P1, PT, R23, UR5, !P1 ;  /* 0x0000000517007c0c */ /* 0x000fc4000cf21270 */
[----:B------:R-:W-:Y:S01]  /*11130*/  ISETP.LT.AND P5, PT, R22, UR20, !P4 ;  /* 0x0000001416007c0c */ /* 0x000fe2000e7a1270 */
[----:B------:R-:W-:Y:S01]  /*11140*/  VIADD R4, R18, 0x1a ;  /* 0x0000001a12047836 */ /* 0x000fe20000000000 */
[----:B------:R-:W-:Y:S01]  /*11150*/  ISETP.LT.AND P2, PT, R17, UR19, !P4 ;  /* 0x0000001311007c0c */ /* 0x000fe2000e741270 */
[----:B------:R-:W-:Y:S01]  /*11160*/  VIADD R0, R0, UR4 ;  /* 0x0000000400007c36 */ /* 0x000fe20008000000 */
[----:B------:R-:W-:Y:S01]  /*11170*/  ISETP.LT.AND P3, PT, R19, UR6, !P4 ;  /* 0x0000000613007c0c */ /* 0x000fe2000e761270 */
[----:B------:R-:W0:Y:S01]  /*11180*/  LDCU UR5, c[0x0][0x398] ;  /* 0x00007300ff0577ac */ /* 0x000e220008000800 */
[----:B--2---:R-:W-:Y:S01]  /*11190*/  PRMT R10, R27, 0x7632, R10 ;  /* 0x000076321b0a7816 */ /* 0x004fe2000000000a */
[----:B------:R-:W-:Y:S01]  /*111a0*/  IMAD.WIDE R6, R0, 0x2, R2 ;  /* 0x0000000200067825 */ /* 0x000fe200078e0202 */
[----:B------:R-:W-:Y:S01]  /*111b0*/  ISETP.LT.AND P4, PT, R23, UR7, !P4 ;  /* 0x0000000717007c0c */ /* 0x000fe2000e781270 */
[----:B------:R-:W2:Y:S02]  /*111c0*/  LDCU UR19, c[0x0][0x398] ;  /* 0x00007300ff1377ac */ /* 0x000ea40008000800 */
[----:B------:R0:W-:Y:S01]  /*111d0*/  @P1 STG.E.U16 desc[UR12][R8.64], R11 ;  /* 0x0000000b08001986 */ /* 0x0001e2000c10150c */
[----:B------:R-:W-:Y:S01]  /*111e0*/  ISETP.GE.AND P1, PT, R4, UR11, PT ;  /* 0x0000000b04007c0c */ /* 0x000fe2000bf26270 */
[C---:B------:R-:W-:Y:S01]  /*111f0*/  IMAD.WIDE R4, R0.reuse, 0x2, R12 ;  /* 0x0000000200047825 */ /* 0x040fe200078e020c */
[----:B------:R-:W1:Y:S01]  /*11200*/  LDCU UR20, c[0x0][0x398] ;  /* 0x00007300ff1477ac */ /* 0x000e620008000800 */
[----:B------:R-:W-:Y:S01]  /*11210*/  @P2 STG.E.U16 desc[UR12][R6.64], R27 ;  /* 0x0000001b06002986 */ /* 0x000fe2000c10150c */
[----:B------:R-:W1:Y:S03]  /*11220*/  LDCU UR6, c[0x0][0x398] ;  /* 0x00007300ff0677ac */ /* 0x000e660008000800 */
[----:B------:R1:W-:Y:S01]  /*11230*/  @P5 STG.E.U16 desc[UR12][R4.64], R10 ;  /* 0x0000000a04005986 */ /* 0x0003e2000c10150c */
[----:B------:R-:W1:Y:S01]  /*11240*/  LDCU UR7, c[0x0][0x398] ;  /* 0x00007300ff0777ac */ /* 0x000e620008000800 */
[----:B0-----:R-:W-:Y:S01]  /*11250*/  IMAD.WIDE R8, R0, 0x2, R14 ;  /* 0x0000000200087825 */ /* 0x001fe200078e020e */
[----:B------:R-:W-:Y:S01]  /*11260*/  ISETP.LT.AND P5, PT, R17, UR8, !P6 ;  /* 0x0000000811007c0c */ /* 0x000fe2000f7a1270 */
[----:B----4-:R0:W4:Y:S01]  /*11270*/  LDS.128 R4, [R28] ;  /* 0x000000001c047984 */ /* 0x0101220000000c00 */
[----:B---3--:R-:W-:-:S03]  /*11280*/  PRMT R29, R16, 0x7632, R29 ;  /* 0x00007632101d7816 */ /* 0x008fc6000000001d */
[----:B------:R3:W-:Y:S01]  /*11290*/  @P3 STG.E.U16 desc[UR12][R8.64], R26 ;  /* 0x0000001a08003986 */ /* 0x0007e2000c10150c */
[----:B------:R-:W-:Y:S02]  /*112a0*/  ISETP.LT.AND P3, PT, R22, UR9, !P6 ;  /* 0x0000000916007c0c */ /* 0x000fe4000f761270 */
[----:B-1----:R-:W-:Y:S01]  /*112b0*/  PRMT R10, R26, 0x7632, R10 ;  /* 0x000076321a0a7816 */ /* 0x002fe2000000000a */
[----:B------:R-:W2:Y:S01]  /*112c0*/  LDL.LU R22, [R1+0x870] ;  /* 0x0008700001167983 */ /* 0x000ea20000300800 */
[----:B------:R-:W-:Y:S01]  /*112d0*/  ISETP.LT.AND P2, PT, R19, UR14, !P6 ;  /* 0x0000000e13007c0c */ /* 0x000fe2000f741270 */
[----:B0-----:R-:W-:Y:S01]  /*112e0*/  VIADD R28, R18, 0x1b ;  /* 0x0000001b121c7836 */ /* 0x001fe20000000000 */
[----:B------:R-:W0:Y:S01]  /*112f0*/  LDCU UR8, c[0x0][0x398] ;  /* 0x00007300ff0877ac */ /* 0x000e220008000800 */
[C---:B---3--:R-:W-:Y:S01]  /*11300*/  IMAD.WIDE R8, R0.reuse, 0x2, R24 ;  /* 0x0000000200087825 */ /* 0x048fe200078e0218 */
[----:B------:R-:W1:Y:S03]  /*11310*/  LDCU UR9, c[0x0][0x398] ;  /* 0x00007300ff0977ac */ /* 0x000e660008000800 */
[----:B------:R-:W-:Y:S01]  /*11320*/  VIADD R0, R0, UR4 ;  /* 0x0000000400007c36 */ /* 0x000fe20008000000 */
[----:B------:R3:W-:Y:S01]  /*11330*/  @P4 STG.E.U16 desc[UR12][R8.64], R10 ;  /* 0x0000000a08004986 */ /* 0x0007e2000c10150c */
[----:B------:R-:W0:Y:S02]  /*11340*/  LDCU UR14, c[0x0][0x398] ;  /* 0x00007300ff0e77ac */ /* 0x000e240008000800 */
[----:B---3--:R-:W-:-:S04]  /*11350*/  IMAD.WIDE R8, R0, 0x2, R2 ;  /* 0x0000000200087825 */ /* 0x008fc800078e0202 */
[C---:B------:R-:W-:Y:S01]  /*11360*/  IMAD.WIDE R10, R0.reuse, 0x2, R12 ;  /* 0x00000002000a7825 */ /* 0x040fe200078e020c */
[----:B------:R3:W-:Y:S04]  /*11370*/  @P5 STG.E.U16 desc[UR12][R8.64], R16 ;  /* 0x0000001008005986 */ /* 0x0007e8000c10150c */
[----:B------:R0:W-:Y:S04]  /*11380*/  @P3 STG.E.U16 desc[UR12][R10.64], R29 ;  /* 0x0000001d0a003986 */ /* 0x0001e8000c10150c */
[----:B---3--:R-:W3:Y:S04]  /*11390*/  LDL.LU R16, [R1+0x86c] ;  /* 0x00086c0001107983 */ /* 0x008ee80000300800 */
[----:B0-----:R-:W2:Y:S01]  /*113a0*/  LDL.LU R29, [R1+0x850] ;  /* 0x00085000011d7983 */ /* 0x001ea20000300800 */
[----:B------:R-:W-:Y:S01]  /*113b0*/  ISETP.LT.AND P6, PT, R23, UR15, !P6 ;  /* 0x0000000f17007c0c */ /* 0x000fe2000f7c1270 */
[C---:B------:R-:W-:Y:S01]  /*113c0*/  IMAD.WIDE R26, R0.reuse, 0x2, R14 ;  /* 0x00000002001a7825 */ /* 0x040fe200078e020e */
[----:B------:R-:W-:Y:S01]  /*113d0*/  ISETP.LT.AND P5, PT, R17, UR16, !P0 ;  /* 0x0000001011007c0c */ /* 0x000fe2000c7a1270 */
[----:B------:R-:W0:Y:S02]  /*113e0*/  LDCU UR15, c[0x0][0x398] ;  /* 0x00007300ff0f77ac */ /* 0x000e240008000800 */
[----:B------:R-:W-:Y:S01]  /*113f0*/  IMAD.WIDE R8, R0, 0x2, R24 ;  /* 0x0000000200087825 */ /* 0x000fe200078e0218 */
[----:B------:R-:W-:Y:S01]  /*11400*/  ISETP.GE.AND P4, PT, R28, UR11, PT ;  /* 0x0000000b1c007c0c */ /* 0x000fe2000bf86270 */
[----:B------:R-:W0:Y:S02]  /*11410*/  LDCU UR16, c[0x0][0x398] ;  /* 0x00007300ff1077ac */ /* 0x000e240008000800 */
[----:B------:R-:W-:Y:S01]  /*11420*/  VIADD R0, R0, UR4 ;  /* 0x0000000400007c36 */ /* 0x000fe20008000000 */
[----:B------:R-:W-:-:S03]  /*11430*/  PRMT R28, R20, 0x7632, R28 ;  /* 0x00007632141c7816 */ /* 0x000fc6000000001c */
[----:B------:R-:W-:Y:S01]  /*11440*/  IMAD.WIDE R10, R0, 0x2, R12 ;  /* 0x00000002000a7825 */ /* 0x000fe200078e020c */
[----:B---3--:R3:W-:Y:S01]  /*11450*/  @P2 STG.E.U16 desc[UR12][R26.64], R16 ;  /* 0x000000101a002986 */ /* 0x0087e2000c10150c */
[----:B--2---:R-:W-:Y:S01]  /*11460*/  ISETP.LT.AND P3, PT, R29, UR17, !P0 ;  /* 0x000000111d007c0c */ /* 0x004fe2000c761270 */
[----:B------:R-:W2:Y:S01]  /*11470*/  LDCU UR17, c[0x0][0x398] ;  /* 0x00007300ff1177ac */ /* 0x000ea20008000800 */
[----:B---3--:R-:W-:-:S05]  /*11480*/  PRMT R16, R16, 0x7632, R16 ;  /* 0x0000763210107816 */ /* 0x008fca0000000010 */
[----:B------:R3:W-:Y:S02]  /*11490*/  @P6 STG.E.U16 desc[UR12][R8.64], R16 ;  /* 0x0000001008006986 */ /* 0x0007e4000c10150c */
[----:B---3--:R-:W-:-:S05]  /*114a0*/  IMAD.WIDE R8, R0, 0x2, R2 ;  /* 0x0000000200087825 */ /* 0x008fca00078e0202 */
[----:B------:R-:W-:Y:S04]  /*114b0*/  @P5 STG.E.U16 desc[UR12][R8.64], R20 ;  /* 0x0000001408005986 */ /* 0x000fe8000c10150c */
[----:B------:R3:W-:Y:S01]  /*114c0*/  @P3 STG.E.U16 desc[UR12][R10.64], R28 ;  /* 0x0000001c0a003986 */ /* 0x0007e2000c10150c */
[----:B------:R-:W-:Y:S02]  /*114d0*/  ISETP.LT.AND P5, PT, R17, UR18, !P1 ;  /* 0x0000001211007c0c */ /* 0x000fe4000cfa1270 */
[----:B------:R-:W-:Y:S01]  /*114e0*/  ISETP.LT.AND P2, PT, R19, UR5, !P0 ;  /* 0x0000000513007c0c */ /* 0x000fe2000c741270 */
[----:B------:R-:W-:Y:S01]  /*114f0*/  IMAD.WIDE R26, R0, 0x2, R14 ;  /* 0x00000002001a7825 */ /* 0x000fe200078e020e */
[----:B---3--:R-:W3:Y:S01]  /*11500*/  LDL.LU R28, [R1+0x64] ;  /* 0x00006400011c7983 */ /* 0x008ee20000300800 */
[----:B-----5:R-:W-:-:S02]  /*11510*/  ISETP.LT.AND P6, PT, R23, UR10, !P0 ;  /* 0x0000000a17007c0c */ /* 0x020fc4000c7c1270 */
[----:B------:R-:W-:Y:S01]  /*11520*/  IMAD.WIDE R8, R0, 0x2, R24 ;  /* 0x0000000200087825 */ /* 0x000fe200078e0218 */
[----:B------:R-:W-:Y:S01]  /*11530*/  ISETP.LT.AND P3, PT, R29, UR19, !P1 ;  /* 0x000000131d007c0c */ /* 0x000fe2000cf61270 */
[----:B------:R-:W5:Y:S02]  /*11540*/  LDL.LU R17, [R1+0x868] ;  /* 0x0008680001117983 */ /* 0x000f640000300800 */
[----:B------:R-:W-:Y:S01]  /*11550*/  VIADD R16, R18, 0x1c ;  /* 0x0000001c12107836 */ /* 0x000fe20000000000 */
[----:B------:R-:W-:-:S03]  /*11560*/  PRMT R20, R21, 0x7632, R20 ;  /* 0x0000763215147816 */ /* 0x000fc60000000014 */
[----:B----4-:R4:W-:Y:S01]  /*11570*/  @P2 STG.E.U16 desc[UR12][R26.64], R4 ;  /* 0x000000041a002986 */ /* 0x0109e2000c10150c */
[----:B------:R-:W-:Y:S01]  /*11580*/  ISETP.LT.AND P2, PT, R19, UR20, !P1 ;  /* 0x0000001413007c0c */ /* 0x000fe2000cf41270 */
[----:B------:R-:W-:Y:S01]  /*11590*/  VIADD R0, R0, UR4 ;  /* 0x0000000400007c36 */ /* 0x000fe20008000000 */
[----:B------:R-:W-:Y:S01]  /*115a0*/  ISETP.GE.AND P0, PT, R16, UR11, PT ;  /* 0x0000000b10007c0c */ /* 0x000fe2000bf06270 */
[----:B------:R-:W0:Y:S01]  /*115b0*/  LDCU UR5, c[0x0][0x398] ;  /* 0x00007300ff0577ac */ /* 0x000e220008000800 */
[----:B------:R-:W0:Y:S01]  /*115c0*/  LDCU UR10, c[0x0][0x398] ;  /* 0x00007300ff0a77ac */ /* 0x000e220008000800 */
[----:B----4-:R-:W-:Y:S01]  /*115d0*/  PRMT R4, R4, 0x7632, R4 ;  /* 0x0000763204047816 */ /* 0x010fe20000000004 */
[C---:B------:R-:W-:Y:S01]  /*115e0*/  IMAD.WIDE R10, R0.reuse, 0x2, R12 ;  /* 0x00000002000a7825 */ /* 0x040fe200078e020c */
[----:B------:R-:W4:Y:S03]  /*115f0*/  LDCU UR18, c[0x0][0x398] ;  /* 0x00007300ff1277ac */ /* 0x000f260008000800 */
[----:B------:R0:W-:Y:S01]  /*11600*/  @P6 STG.E.U16 desc[UR12][R8.64], R4 ;  /* 0x0000000408006986 */ /* 0x0001e2000c10150c */
[----:B------:R-:W-:-:S04]  /*11610*/  IMAD.WIDE R26, R0, 0x2, R14 ;  /* 0x00000002001a7825 */ /* 0x000fc800078e020e */
[----:B0-----:R-:W-:Y:S01]  /*11620*/  IMAD.WIDE R8, R0, 0x2, R2 ;  /* 0x0000000200087825 */ /* 0x001fe200078e0202 */
[----:B---3--:R-:W-:-:S04]  /*11630*/  PRMT R16, R28, 0x7632, R16 ;  /* 0x000076321c107816 */ /* 0x008fc80000000010 */
[----:B------:R0:W-:Y:S04]  /*11640*/  @P5 STG.E.U16 desc[UR12][R8.64], R28 ;  /* 0x0000001c08005986 */ /* 0x0001e8000c10150c */
[----:B------:R-:W-:Y:S04]  /*11650*/  @P3 STG.E.U16 desc[UR12][R10.64], R16 ;  /* 0x000000100a003986 */ /* 0x000fe8000c10150c */
[----:B-----5:R3:W-:Y:S04]  /*11660*/  @P2 STG.E.U16 desc[UR12][R26.64], R17 ;  /* 0x000000111a002986 */ /* 0x0207e8000c10150c */
[----:B0-----:R-:W5:Y:S04]  /*11670*/  LDL.LU R28, [R1+0x68] ;  /* 0x00006800011c7983 */ /* 0x001f680000300800 */
[----:B---3--:R-:W3:Y:S01]  /*11680*/  LDL.LU R27, [R1+0x848] ;  /* 0x00084800011b7983 */ /* 0x008ee20000300800 */
[----:B------:R-:W-:Y:S01]  /*11690*/  ISETP.LT.AND P6, PT, R23, UR6, !P1 ;  /* 0x0000000617007c0c */ /* 0x000fe2000cfc1270 */
[C---:B------:R-:W-:Y:S01]  /*116a0*/  IMAD.WIDE R8, R0.reuse, 0x2, R24 ;  /* 0x0000000200087825 */ /* 0x040fe200078e0218 */
[----:B------:R-:W-:Y:S01]  /*116b0*/  ISETP.LT.AND P3, PT, R29, UR7, !P4 ;  /* 0x000000071d007c0c */ /* 0x000fe2000e761270 */
[----:B------:R-:W0:Y:S01]  /*116c0*/  LDCU UR6, c[0x0][0x398] ;  /* 0x00007300ff0677ac */ /* 0x000e220008000800 */
[----:B------:R-:W-:Y:S01]  /*116d0*/  PRMT R11, R17, 0x7632, R11 ;  /* 0x00007632110b7816 */ /* 0x000fe2000000000b */
[----:B------:R-:W-:-:S02]  /*116e0*/  VIADD R0, R0, UR4 ;  /* 0x0000000400007c36 */ /* 0x000fc40008000000 */
[----:B------:R-:W-:Y:S01]  /*116f0*/  VIADD R4, R18, 0x1d ;  /* 0x0000001d12047836 */ /* 0x000fe20000000000 */
[----:B------:R-:W-:Y:S01]  /*11700*/  ISETP.LT.AND P2, PT, R19, UR22, !P4 ;  /* 0x0000001613007c0c */ /* 0x000fe2000e741270 */
[----:B------:R-:W0:Y:S04]  /*11710*/  LDCU UR7, c[0x0][0x398] ;  /* 0x00007300ff0777ac */ /* 0x000e280008000800 */
[----:B------:R1:W-:Y:S01]  /*11720*/  @P6 STG.E.U16 desc[UR12][R8.64], R11 ;  /* 0x0000000b08006986 */ /* 0x0003e2000c10150c */
[----:B------:R-:W-:Y:S01]  /*11730*/  ISETP.GE.AND P1, PT, R4, UR11, PT ;  /* 0x0000000b04007c0c */ /* 0x000fe2000bf26270 */
[----:B------:R-:W-:Y:S01]  /*11740*/  VIADD R4, R18, 0x1e ;  /* 0x0000001e12047836 */ /* 0x000fe20000000000 */
[----:B------:R-:W-:Y:S01]  /*11750*/  ISETP.LT.AND P6, PT, R23, UR8, !P4 ;  /* 0x0000000817007c0c */ /* 0x000fe2000e7c1270 */
[C---:B------:R-:W-:Y:S01]  /*11760*/  IMAD.WIDE R16, R0.reuse, 0x2, R14 ;  /* 0x0000000200107825 */ /* 0x040fe200078e020e */
[----:B------:R-:W0:Y:S03]  /*11770*/  LDCU UR8, c[0x0][0x398] ;  /* 0x00007300ff0877ac */ /* 0x000e260008000800 */
[----:B-1----:R-:W-:-:S04]  /*11780*/  IMAD.WIDE R8, R0, 0x2, R2 ;  /* 0x0000000200087825 */ /* 0x002fc800078e0202 */
[----:B------:R-:W-:Y:S01]  /*11790*/  IMAD.WIDE R10, R0, 0x2, R12 ;  /* 0x00000002000a7825 */ /* 0x000fe200078e020c */
[----:B---3--:R-:W-:Y:S02]  /*117a0*/  ISETP.LT.AND P5, PT, R27, UR21, !P4 ;  /* 0x000000151b007c0c */ /* 0x008fe4000e7a1270 */
[----:B------:R-:W-:-:S11]  /*117b0*/  ISETP.GE.AND P4, PT, R4, UR11, PT ;  /* 0x0000000b04007c0c */ /* 0x000fd6000bf86270 */
[----:B------:R-:W-:Y:S04]  /*117c0*/  @P5 STG.E.U16 desc[UR12][R8.64], R21 ;  /* 0x0000001508005986 */ /* 0x000fe8000c10150c */
[----:B------:R1:W-:Y:S01]  /*117d0*/  @P3 STG.E.U16 desc[UR12][R10.64], R20 ;  /* 0x000000140a003986 */ /* 0x0003e2000c10150c */
[----:B------:R-:W-:Y:S01]  /*117e0*/  ISETP.LT.AND P3, PT, R27, UR9, !P0 ;  /* 0x000000091b007c0c */ /* 0x000fe2000c761270 */
[----:B------:R-:W3:Y:S01]  /*117f0*/  LDCU UR9, c[0x0][0x398] ;  /* 0x00007300ff0977ac */ /* 0x000ee20008000800 */
[----:B-1----:R-:W-:Y:S02]  /*11800*/  VIADD R10, R18, 0x1f ;  /* 0x0000001f120a7836 */ /* 0x002fe40000000000 */
[----:B------:R-:W2:Y:S01]  /*11810*/  LDL.LU R18, [R1+0x864] ;  /* 0x0008640001127983 */ /* 0x000ea20000300800 */
[----:B------:R-:W-:-:S03]  /*11820*/  PRMT R9, R5, 0x7632, R9 ;  /* 0x0000763205097816 */ /* 0x000fc60000000009 */
[----:B------:R1:W-:Y:S01]  /*11830*/  @P2 STG.E.U16 desc[UR12][R16.64], R5 ;  /* 0x0000000510002986 */ /* 0x0003e2000c10150c */
[----:B-----5:R-:W-:Y:S01]  /*11840*/  PRMT R11, R28, 0x7632, R11 ;  /* 0x000076321c0b7816 */ /* 0x020fe2000000000b */
[----:B-1----:R-:W-:-:S04]  /*11850*/  IMAD.WIDE R4, R0, 0x2, R24 ;  /* 0x0000000200047825 */ /* 0x002fc800078e0218 */
[----:B------:R-:W-:Y:S01]  /*11860*/  VIADD R0, R0, UR4 ;  /* 0x0000000400007c36 */ /* 0x000fe20008000000 */
[----:B------:R1:W-:Y:S03]  /*11870*/  @P6 STG.E.U16 desc[UR12][R4.64], R9 ;  /* 0x0000000904006986 */ /* 0x0003e6000c10150c */
[----:B-1----:R-:W-:-:S05]  /*11880*/  IMAD.WIDE R4, R0, 0x2, R2 ;  /* 0x0000000200047825 */ /* 0x002fca00078e0202 */
[----:B------:R1:W-:Y:S04]  /*11890*/  @P3 STG.E.U16 desc[UR12][R4.64], R28 ;  /* 0x0000001c04003986 */ /* 0x0003e8000c10150c */
[----:B-1----:R-:W5:Y:S01]  /*118a0*/  LDL.LU R28, [R1+0x6c] ;  /* 0x00006c00011c7983 */ /* 0x002f620000300800 */
[----:B------:R-:W-:Y:S02]  /*118b0*/  ISETP.LT.AND P5, PT, R29, UR14, !P0 ;  /* 0x0000000e1d007c0c */ /* 0x000fe4000c7a1270 */
[----:B------:R-:W-:Y:S01]  /*118c0*/  ISETP.LT.AND P6, PT, R19, UR5, !P0 ;  /* 0x0000000513007c0c */ /* 0x000fe2000c7c1270 */
[----:B------:R-:W1:Y:S01]  /*118d0*/  LDCU UR5, c[0x0][0x398] ;  /* 0x00007300ff0577ac */ /* 0x000e620008000800 */
[----:B------:R-:W-:Y:S01]  /*118e0*/  ISETP.LT.AND P0, PT, R23, UR10, !P0 ;  /* 0x0000000a17007c0c */ /* 0x000fe2000c701270 */
[C---:B------:R-:W-:Y:S01]  /*118f0*/  IMAD.WIDE R8, R0.reuse, 0x2, R12 ;  /* 0x0000000200087825 */ /* 0x040fe200078e020c */
[----:B------:R-:W-:Y:S01]  /*11900*/  ISETP.LT.AND P3, PT, R27, UR15, !P1 ;  /* 0x0000000f1b007c0c */ /* 0x000fe2000cf61270 */
[----:B------:R-:W0:Y:S02]  /*11910*/  LDCU UR10, c[0x0][0x398] ;  /* 0x00007300ff0a77ac */ /* 0x000e240008000800 */
[----:B------:R-:W-:Y:S01]  /*11920*/  IMAD.WIDE R4, R0, 0x2, R14 ;  /* 0x0000000200047825 */ /* 0x000fe200078e020e */
[----:B------:R-:W-:Y:S01]  /*11930*/  ISETP.GE.AND P2, PT, R10, UR11, PT ;  /* 0x0000000b0a007c0c */ /* 0x000fe2000bf46270 */
[----:B------:R-:W0:Y:S02]  /*11940*/  LDCU UR11, c[0x0][0x398] ;  /* 0x00007300ff0b77ac */ /* 0x000e240008000800 */
[----:B------:R1:W-:Y:S01]  /*11950*/  @P5 STG.E.U16 desc[UR12][R8.64], R11 ;  /* 0x0000000b08005986 */ /* 0x0003e2000c10150c */
[----:B------:R-:W-:Y:S01]  /*11960*/  VIADD R17, R0, UR4 ;  /* 0x0000000400117c36 */ /* 0x000fe20008000000 */
[----:B------:R-:W-:Y:S01]  /*11970*/  ISETP.LT.AND P5, PT, R29, UR16, !P1 ;  /* 0x000000101d007c0c */ /* 0x000fe2000cfa1270 */
[----:B------:R-:W0:Y:S02]  /*11980*/  LDCU UR14, c[0x0][0x398] ;  /* 0x00007300ff0e77ac */ /* 0x000e240008000800 */
[----:B------:R-:W-:-:S04]  /*11990*/  IMAD.WIDE R20, R17, 0x2, R2 ;  /* 0x0000000211147825 */ /* 0x000fc800078e0202 */
[----:B-1----:R-:W-:Y:S01]  /*119a0*/  IMAD.WIDE R8, R0, 0x2, R24 ;  /* 0x0000000200087825 */ /* 0x002fe200078e0218 */
[----:B------:R-:W-:-:S03]  /*119b0*/  PRMT R0, R22, 0x7632, R0 ;  /* 0x0000763216007816 */ /* 0x000fc60000000000 */
[----:B------:R-:W-:Y:S01]  /*119c0*/  IMAD.WIDE R10, R17, 0x2, R12 ;  /* 0x00000002110a7825 */ /* 0x000fe200078e020c */
[----:B--2---:R-:W-:Y:S01]  /*119d0*/  PRMT R16, R18, 0x7632, R16 ;  /* 0x0000763212107816 */ /* 0x004fe20000000010 */
[----:B------:R1:W-:Y:S01]  /*119e0*/  @P6 STG.E.U16 desc[UR12][R4.64], R18 ;  /* 0x0000001204006986 */ /* 0x0003e2000c10150c */
[----:B0-----:R-:W-:-:S03]  /*119f0*/  ISETP.LT.AND P6, PT, R27, UR7, !P4 ;  /* 0x000000071b007c0c */ /* 0x001fc6000e7c1270 */
[----:B------:R0:W-:Y:S01]  /*11a00*/  @P0 STG.E.U16 desc[UR12][R8.64], R16 ;  /* 0x0000001008000986 */ /* 0x0001e2000c10150c */
[----:B------:R-:W-:Y:S02]  /*11a10*/  ISETP.LT.AND P0, PT, R19, UR6, !P1 ;  /* 0x0000000613007c0c */ /* 0x000fe4000cf01270 */
[----:B------:R-:W-:Y:S01]  /*11a20*/  ISETP.LT.AND P1, PT, R23, UR17, !P1 ;  /* 0x0000001117007c0c */ /* 0x000fe2000cf21270 */
[----:B------:R-:W-:Y:S01]  /*11a30*/  @P3 STG.E.U16 desc[UR12][R20.64], R22 ;  /* 0x0000001614003986 */ /* 0x000fe2000c10150c */
[----:B------:R-:W-:Y:S01]  /*11a40*/  ISETP.LT.AND P3, PT, R27, UR5, !P2 ;  /* 0x000000051b007c0c */ /* 0x000fe2000d761270 */
[C---:B------:R-:W-:Y:S02]  /*11a50*/  VIADD R27, R17.reuse, UR4 ;  /* 0x00000004111b7c36 */ /* 0x040fe40008000000 */
[C---:B-1----:R-:W-:Y:S01]  /*11a60*/  IMAD.WIDE R4, R17.reuse, 0x2, R14 ;  /* 0x0000000211047825 */ /* 0x042fe200078e020e */
[----:B------:R1:W-:Y:S03]  /*11a70*/  @P5 STG.E.U16 desc[UR12][R10.64], R0 ;  /* 0x000000000a005986 */ /* 0x0003e6000c10150c */
[----:B0-----:R-:W-:-:S04]  /*11a80*/  IMAD.WIDE R8, R17, 0x2, R24 ;  /* 0x0000000211087825 */ /* 0x001fc800078e0218 */
[----:B------:R-:W-:Y:S01]  /*11a90*/  IMAD.WIDE R16, R27, 0x2, R2 ;  /* 0x000000021b107825 */ /* 0x000fe200078e0202 */
[----:B------:R0:W-:Y:S01]  /*11aa0*/  @P0 STG.E.U16 desc[UR12][R4.64], R6 ;  /* 0x0000000604000986 */ /* 0x0001e2000c10150c */
[----:B-1----:R-:W-:Y:S02]  /*11ab0*/  PRMT R11, R6, 0x7632, R11 ;  /* 0x00007632060b7816 */ /* 0x002fe4000000000b */
[----:B------:R-:W-:-:S03]  /*11ac0*/  ISETP.LT.AND P0, PT, R29, UR8, !P4 ;  /* 0x000000081d007c0c */ /* 0x000fc6000e701270 */
[----:B------:R1:W-:Y:S01]  /*11ad0*/  @P1 STG.E.U16 desc[UR12][R8.64], R11 ;  /* 0x0000000b08001986 */ /* 0x0003e2000c10150c */
[----:B------:R-:W-:Y:S02]  /*11ae0*/  ISETP.LT.AND P1, PT, R19, UR11, !P2 ;  /* 0x0000000b13007c0c */ /* 0x000fe4000d721270 */
[----:B------:R-:W-:Y:S02]  /*11af0*/  ISETP.LT.AND P5, PT, R29, UR10, !P2 ;  /* 0x0000000a1d007c0c */ /* 0x000fe4000d7a1270 */
[----:B------:R-:W-:Y:S01]  /*11b00*/  ISETP.LT.AND P2, PT, R23, UR14, !P2 ;  /* 0x0000000e17007c0c */ /* 0x000fe2000d741270 */
[----:B-----5:R2:W-:Y:S01]  /*11b10*/  @P6 STG.E.U16 desc[UR12][R16.64], R28 ;  /* 0x0000001c10006986 */ /* 0x0205e2000c10150c */
[----:B----4-:R-:W-:Y:S02]  /*11b20*/  ISETP.LT.AND P6, PT, R19, UR18, !P4 ;  /* 0x0000001213007c0c */ /* 0x010fe4000e7c1270 */
[----:B---3--:R-:W-:Y:S01]  /*11b30*/  ISETP.LT.AND P4, PT, R23, UR9, !P4 ;  /* 0x0000000917007c0c */ /* 0x008fe2000e781270 */
[----:B------:R-:W3:Y:S04]  /*11b40*/  LDL.LU R19, [R1+0x860] ;  /* 0x0008600001137983 */ /* 0x000ee80000300800 */
[----:B------:R-:W4:Y:S01]  /*11b50*/  LDL.LU R23, [R1+0x85c] ;  /* 0x00085c0001177983 */ /* 0x000f220000300800 */
[C---:B------:R-:W-:Y:S01]  /*11b60*/  VIADD R29, R27.reuse, UR4 ;  /* 0x000000041b1d7c36 */ /* 0x040fe20008000000 */
[----:B------:R-:W-:Y:S01]  /*11b70*/  PRMT R0, R28, 0x7632, R0 ;  /* 0x000076321c007816 */ /* 0x000fe20000000000 */
[----:B0-----:R-:W-:-:S04]  /*11b80*/  IMAD.WIDE R4, R27, 0x2, R12 ;  /* 0x000000021b047825 */ /* 0x001fc800078e020c */
[C---:B-1----:R-:W-:Y:S01]  /*11b90*/  IMAD.WIDE R10, R27.reuse, 0x2, R14 ;  /* 0x000000021b0a7825 */ /* 0x042fe200078e020e */
[----:B------:R2:W-:Y:S03]  /*11ba0*/  @P0 STG.E.U16 desc[UR12][R4.64], R0 ;  /* 0x0000000004000986 */ /* 0x0005e6000c10150c */
[----:B------:R-:W-:-:S04]  /*11bb0*/  IMAD.WIDE R20, R27, 0x2, R24 ;  /* 0x000000021b147825 */ /* 0x000fc800078e0218 */
[----:B------:R-:W-:-:S04]  /*11bc0*/  IMAD.WIDE R2, R29, 0x2, R2 ;  /* 0x000000021d027825 */ /* 0x000fc800078e0202 */
[----:B------:R-:W-:-:S04]  /*11bd0*/  IMAD.WIDE R12, R29, 0x2, R12 ;  /* 0x000000021d0c7825 */ /* 0x000fc800078e020c */
[----:B------:R-:W-:-:S04]  /*11be0*/  IMAD.WIDE R14, R29, 0x2, R14 ;  /* 0x000000021d0e7825 */ /* 0x000fc800078e020e */
[----:B------:R-:W-:Y:S01]  /*11bf0*/  IMAD.WIDE R24, R29, 0x2, R24 ;  /* 0x000000021d187825 */ /* 0x000fe200078e0218 */
[----:B---3--:R-:W-:Y:S01]  /*11c00*/  PRMT R6, R19, 0x7632, R6 ;  /* 0x0000763213067816 */ /* 0x008fe20000000006 */
[----:B------:R2:W-:Y:S01]  /*11c10*/  @P6 STG.E.U16 desc[UR12][R10.64], R19 ;  /* 0x000000130a006986 */ /* 0x0005e2000c10150c */
[----:B----4-:R-:W-:-:S03]  /*11c20*/  PRMT R8, R23, 0x7632, R8 ;  /* 0x0000763217087816 */ /* 0x010fc60000000008 */
[----:B------:R2:W-:Y:S04]  /*11c30*/  @P4 STG.E.U16 desc[UR12][R20.64], R6 ;  /* 0x0000000614004986 */ /* 0x0005e8000c10150c */
[----:B------:R2:W-:Y:S04]  /*11c40*/  @P3 STG.E.U16 desc[UR12][R2.64], R23 ;  /* 0x0000001702003986 */ /* 0x0005e8000c10150c */
[----:B------:R2:W-:Y:S04]  /*11c50*/  @P5 STG.E.U16 desc[UR12][R12.64], R8 ;  /* 0x000000080c005986 */ /* 0x0005e8000c10150c */
[----:B------:R2:W-:Y:S01]  /*11c60*/  @P1 STG.E.U16 desc[UR12][R14.64], R7 ;  /* 0x000000070e001986 */ /* 0x0005e2000c10150c */
[----:B------:R-:W-:Y:S05]  /*11c70*/  @!P2 EXIT ;  /* 0x000000000000a94d */ /* 0x000fea0003800000 */
[----:B--2---:R-:W-:-:S05]  /*11c80*/  PRMT R12, R7, 0x7632, R12 ;  /* 0x00007632070c7816 */ /* 0x004fca000000000c */
[----:B------:R-:W-:Y:S01]  /*11c90*/  STG.E.U16 desc[UR12][R24.64], R12 ;  /* 0x0000000c18007986 */ /* 0x000fe2000c10150c */
[----:B------:R-:W-:Y:S05]  /*11ca0*/  EXIT ;  /* 0x000000000000794d */ /* 0x000fea0003800000 */
.L_x_2:
[----:B------:R-:W-:-:S00]  /*11cb0*/  BRA `(.L_x_2) ;  /* 0xfffffffc00fc7947 */ /* 0x000fc0000383ffff */
[----:B------:R-:W-:-:S00]  /*11cc0*/  NOP ;  /* 0x0000000000007918 */ /* 0x000fc00000000000 */
        /* <DEDUP_REMOVED lines=11> */
.L_x_3:


//--------------------- .nv.shared.matmul_kernel  --------------------------
	.section	.nv.shared.matmul_kernel,"aw",@nobits
	.sectionflags	@""
	.align	16
	.zero		1024


//--------------------- .nv.shared.reserved.0     --------------------------
	.section	.nv.shared.reserved.0,"aw",@nobits
	.weak		__nv_reservedSMEM_offset_0_alias
	.size		__nv_reservedSMEM_offset_0_alias, 0, 64
	.other		__nv_reservedSMEM_offset_0_alias,@"STO_CUDA_RESERVED_SHARED STV_DEFAULT"
__nv_reservedSMEM_offset_0_alias:
	.zero		0
	.zero		64


//--------------------- .nv.constant0.matmul_kernel --------------------------
	.section	.nv.constant0.matmul_kernel,"a",@progbits
	.sectionflags	@""
	.align	4
.nv.constant0.matmul_kernel:
	.zero		976


//--------------------- SYMBOLS --------------------------

	.type		.nv.reservedSmem.offset0,@object
	.size		.nv.reservedSmem.offset0,0x4
	.type		.nv.reservedSmem.cap,@object
	.size		.nv.reservedSmem.cap,0x4
